def matmul_kernel(
    a_ptr,
    b_ptr,
    c_ptr,
    M,
    N,
    K,
    stride_am,
    stride_ak,
    stride_bk,
    stride_bn,
    stride_cm,
    stride_cn,
    BLOCK_M: tl.constexpr,
    BLOCK_N: tl.constexpr,
    BLOCK_K: tl.constexpr,
    GROUP_M: tl.constexpr,
):
    pid = tl.program_id(axis=0)
    num_pid_m = tl.cdiv(M, BLOCK_M)
    num_pid_n = tl.cdiv(N, BLOCK_N)
    num_pid_in_group = GROUP_M * num_pid_n
    group_id = pid // num_pid_in_group
    first_pid_m = group_id * GROUP_M
    group_size_m = min(num_pid_m - first_pid_m, GROUP_M)
    pid_m = first_pid_m + ((pid % num_pid_in_group) % group_size_m)
    pid_n = (pid % num_pid_in_group) // group_size_m

    offs_am = (pid_m * BLOCK_M + tl.arange(0, BLOCK_M)) % M
    offs_bn = (pid_n * BLOCK_N + tl.arange(0, BLOCK_N)) % N
    offs_k = tl.arange(0, BLOCK_K)
    a_ptrs = a_ptr + offs_am[:, None] * stride_am + offs_k[None, :] * stride_ak
    b_ptrs = b_ptr + offs_k[:, None] * stride_bk + offs_bn[None, :] * stride_bn

    acc = tl.zeros((BLOCK_M, BLOCK_N), dtype=tl.float32)
    for kk in range(0, tl.cdiv(K, BLOCK_K)):
        a = tl.load(a_ptrs, mask=offs_k[None, :] < K - kk * BLOCK_K, other=0.0)
        b = tl.load(b_ptrs, mask=offs_k[:, None] < K - kk * BLOCK_K, other=0.0)
        acc = tl.dot(a, b, acc)
        a_ptrs += BLOCK_K * stride_ak
        b_ptrs += BLOCK_K * stride_bk

    c = acc.to(c_ptr.dtype.element_ty)
    offs_cm = pid_m * BLOCK_M + tl.arange(0, BLOCK_M)
    offs_cn = pid_n * BLOCK_N + tl.arange(0, BLOCK_N)
    c_ptrs = c_ptr + offs_cm[:, None] * stride_cm + offs_cn[None, :] * stride_cn
    mask = (offs_cm[:, None] < M) & (offs_cn[None, :] < N)
    tl.store(c_ptrs, c, mask=mask)

# config = {"BLOCK_K": 32, "BLOCK_M": 128, "BLOCK_N": 256, "GROUP_M": 8, "arch": "sm_80", "dtype": "fp16", "num_ctas": 1, "num_stages": 2, "num_warps": 2}
# arch = sm_80


// ===== COMPILED SASS (sm_80) =====

	.target	sm_80

	.elftype	@"ET_EXEC"


//--------------------- .note.nv.tkinfo           --------------------------
	.section	.note.nv.tkinfo,"",@"SHT_NOTE"
	.sectionflags	@"SHF_NOTE_NV_TKINFO"
	.tkinfo
        /*0018*/ 	.word	0x00000002
        /*0030*/ 	.string	""
        /*0030*/ 	.string	"ptxas"
        /*0030*/ 	.string	"Cuda compilation tools, release 13.0, V13.0.88"
        /*0030*/ 	.string	"Build cuda_13.0.r13.0/compiler.36424714_0"
        /*0030*/ 	.string	"-v  -suppress-debug-info  -lineinfo  -arch sm_80 "



//--------------------- .note.nv.cuinfo           --------------------------
	.section	.note.nv.cuinfo,"",@"SHT_NOTE"
	.sectionflags	@"SHF_NOTE_NV_CUINFO"
        /*0018*/ 	.short	0x0002
        /*001a*/ 	.short	0x0050
        /*001c*/ 	.short	0x0082
	.zero		2


//--------------------- .nv.info                  --------------------------
	.section	.nv.info,"",@"SHT_CUDA_INFO"
	.align	4


	//----- nvinfo : EIATTR_REGCOUNT
	.align		4
        /*0000*/ 	.byte	0x04, 0x2f
        /*0002*/ 	.short	(.L_1 - .L_0)
	.align		4
.L_0:
        /*0004*/ 	.word	index@(matmul_kernel)
        /*0008*/ 	.word	0x00000020


	//----- nvinfo : EIATTR_FRAME_SIZE
	.align		4
.L_1:
        /*000c*/ 	.byte	0x04, 0x11
        /*000e*/ 	.short	(.L_3 - .L_2)
	.align		4
.L_2:
        /*0010*/ 	.word	index@(matmul_kernel)
        /*0014*/ 	.word	0x00002550


	//----- nvinfo : EIATTR_MIN_STACK_SIZE
	.align		4
.L_3:
        /*0018*/ 	.byte	0x04, 0x12
        /*001a*/ 	.short	(.L_5 - .L_4)
	.align		4
.L_4:
        /*001c*/ 	.word	index@(matmul_kernel)
        /*0020*/ 	.word	0x00002550
.L_5:


//--------------------- .nv.info.matmul_kernel    --------------------------
	.section	.nv.info.matmul_kernel,"",@"SHT_CUDA_INFO"
	.sectionflags	@""
	.align	4


	//----- nvinfo : EIATTR_CUDA_API_VERSION
	.align		4
        /*0000*/ 	.byte	0x04, 0x37
        /*0002*/ 	.short	(.L_7 - .L_6)
.L_6:
        /*0004*/ 	.word	0x00000082


	//----- nvinfo : EIATTR_SW2861232_WAR
	.align		4
.L_7:
        /*0008*/ 	.byte	0x01, 0x35
	.zero		2


	//----- nvinfo : EIATTR_PARAM_CBANK
	.align		4
        /*000c*/ 	.byte	0x04, 0x0a
        /*000e*/ 	.short	(.L_9 - .L_8)
	.align		4
.L_8:
        /*0010*/ 	.word	index@(.nv.constant0.matmul_kernel)
        /*0014*/ 	.short	0x0160
        /*0016*/ 	.short	0x0050


	//----- nvinfo : EIATTR_CBANK_PARAM_SIZE
	.align		4
.L_9:
        /*0018*/ 	.byte	0x03, 0x19
        /*001a*/ 	.short	0x0050


	//----- nvinfo : EIATTR_KPARAM_INFO
	.align		4
        /*001c*/ 	.byte	0x04, 0x17
        /*001e*/ 	.short	(.L_11 - .L_10)
.L_10:
        /*0020*/ 	.word	0x00000000
        /*0024*/ 	.short	0x000d
        /*0026*/ 	.short	0x0048
        /*0028*/ 	.byte	0x00, 0xf4, 0x21, 0x00


	//----- nvinfo : EIATTR_KPARAM_INFO
	.align		4
.L_11:
        /*002c*/ 	.byte	0x04, 0x17
        /*002e*/ 	.short	(.L_13 - .L_12)
.L_12:
        /*0030*/ 	.word	0x00000000
        /*0034*/ 	.short	0x000c
        /*0036*/ 	.short	0x0040
        /*0038*/ 	.byte	0x00, 0xf4, 0x21, 0x00


	//----- nvinfo : EIATTR_KPARAM_INFO
	.align		4
.L_13:
        /*003c*/ 	.byte	0x04, 0x17
        /*003e*/ 	.short	(.L_15 - .L_14)
.L_14:
        /*0040*/ 	.word	0x00000000
        /*0044*/ 	.short	0x000b
        /*0046*/ 	.short	0x0038
        /*0048*/ 	.byte	0x00, 0xf0, 0x11, 0x00


	//----- nvinfo : EIATTR_KPARAM_INFO
	.align		4
.L_15:
        /*004c*/ 	.byte	0x04, 0x17
        /*004e*/ 	.short	(.L_17 - .L_16)
.L_16:
        /*0050*/ 	.word	0x00000000
        /*0054*/ 	.short	0x000a
        /*0056*/ 	.short	0x0034
        /*0058*/ 	.byte	0x00, 0xf0, 0x11, 0x00


	//----- nvinfo : EIATTR_KPARAM_INFO
	.align		4
.L_17:
        /*005c*/ 	.byte	0x04, 0x17
        /*005e*/ 	.short	(.L_19 - .L_18)
.L_18:
        /*0060*/ 	.word	0x00000000
        /*0064*/ 	.short	0x0009
        /*0066*/ 	.short	0x0030
        /*0068*/ 	.byte	0x00, 0xf0, 0x11, 0x00


	//----- nvinfo : EIATTR_KPARAM_INFO
	.align		4
.L_19:
        /*006c*/ 	.byte	0x04, 0x17
        /*006e*/ 	.short	(.L_21 - .L_20)
.L_20:
        /*0070*/ 	.word	0x00000000
        /*0074*/ 	.short	0x0008
        /*0076*/ 	.short	0x002c
        /*0078*/ 	.byte	0x00, 0xf0, 0x11, 0x00


	//----- nvinfo : EIATTR_KPARAM_INFO
	.align		4
.L_21:
        /*007c*/ 	.byte	0x04, 0x17
        /*007e*/ 	.short	(.L_23 - .L_22)
.L_22:
        /*0080*/ 	.word	0x00000000
        /*0084*/ 	.short	0x0007
        /*0086*/ 	.short	0x0028
        /*0088*/ 	.byte	0x00, 0xf0, 0x11, 0x00


	//----- nvinfo : EIATTR_KPARAM_INFO
	.align		4
.L_23:
        /*008c*/ 	.byte	0x04, 0x17
        /*008e*/ 	.short	(.L_25 - .L_24)
.L_24:
        /*0090*/ 	.word	0x00000000
        /*0094*/ 	.short	0x0006
        /*0096*/ 	.short	0x0024
        /*0098*/ 	.byte	0x00, 0xf0, 0x11, 0x00


	//----- nvinfo : EIATTR_KPARAM_INFO
	.align		4
.L_25:
        /*009c*/ 	.byte	0x04, 0x17
        /*009e*/ 	.short	(.L_27 - .L_26)
.L_26:
        /*00a0*/ 	.word	0x00000000
        /*00a4*/ 	.short	0x0005
        /*00a6*/ 	.short	0x0020
        /*00a8*/ 	.byte	0x00, 0xf0, 0x11, 0x00


	//----- nvinfo : EIATTR_KPARAM_INFO
	.align		4
.L_27:
        /*00ac*/ 	.byte	0x04, 0x17
        /*00ae*/ 	.short	(.L_29 - .L_28)
.L_28:
        /*00b0*/ 	.word	0x00000000
        /*00b4*/ 	.short	0x0004
        /*00b6*/ 	.short	0x001c
        /*00b8*/ 	.byte	0x00, 0xf0, 0x11, 0x00


	//----- nvinfo : EIATTR_KPARAM_INFO
	.align		4
.L_29:
        /*00bc*/ 	.byte	0x04, 0x17
        /*00be*/ 	.short	(.L_31 - .L_30)
.L_30:
        /*00c0*/ 	.word	0x00000000
        /*00c4*/ 	.short	0x0003
        /*00c6*/ 	.short	0x0018
        /*00c8*/ 	.byte	0x00, 0xf0, 0x11, 0x00


	//----- nvinfo : EIATTR_KPARAM_INFO
	.align		4
.L_31:
        /*00cc*/ 	.byte	0x04, 0x17
        /*00ce*/ 	.short	(.L_33 - .L_32)
.L_32:
        /*00d0*/ 	.word	0x00000000
        /*00d4*/ 	.short	0x0002
        /*00d6*/ 	.short	0x0010
        /*00d8*/ 	.byte	0x00, 0xf4, 0x21, 0x00


	//----- nvinfo : EIATTR_KPARAM_INFO
	.align		4
.L_33:
        /*00dc*/ 	.byte	0x04, 0x17
        /*00de*/ 	.short	(.L_35 - .L_34)
.L_34:
        /*00e0*/ 	.word	0x00000000
        /*00e4*/ 	.short	0x0001
        /*00e6*/ 	.short	0x0008
        /*00e8*/ 	.byte	0x00, 0xf4, 0x21, 0x00


	//----- nvinfo : EIATTR_KPARAM_INFO
	.align		4
.L_35:
        /*00ec*/ 	.byte	0x04, 0x17
        /*00ee*/ 	.short	(.L_37 - .L_36)
.L_36:
        /*00f0*/ 	.word	0x00000000
        /*00f4*/ 	.short	0x0000
        /*00f6*/ 	.short	0x0000
        /*00f8*/ 	.byte	0x00, 0xf4, 0x21, 0x00


	//----- nvinfo : EIATTR_MAXREG_COUNT
	.align		4
.L_37:
        /*00fc*/ 	.byte	0x03, 0x1b
        /*00fe*/ 	.short	0x00ff


	//----- nvinfo : EIATTR_NUM_BARRIERS
	.align		4
        /*0100*/ 	.byte	0x02, 0x4c
        /*0102*/ 	.byte	0x01
	.zero		1


	//----- nvinfo : EIATTR_ANNOTATIONS
	.align		4
        /*0104*/ 	.byte	0x04, 0x55
        /*0106*/ 	.short	(.L_39 - .L_38)


	//   ....[0]....
.L_38:
        /*0108*/ 	.word	0x00000001
        /*010c*/ 	.byte	0x70, 0x00, 0x00, 0x00, 0x01, 0x00, 0x00, 0x00, 0xb0, 0x00, 0x00, 0x00, 0x01, 0x00, 0x00, 0x00
        /* <DEDUP_REMOVED lines=4061> */
        /*feec*/ 	.byte	0xd0, 0xeb, 0x03, 0x00


	//----- nvinfo : EIATTR_MERCURY_ISA_VERSION
	.align		4
.L_39:
        /*fef0*/ 	.byte	0x03, 0x5f
        /*fef2*/ 	.short	0x0000


	//----- nvinfo : EIATTR_EXIT_INSTR_OFFSETS
	.align		4
        /*fef4*/ 	.byte	0x04, 0x1c
        /*fef6*/ 	.short	(.L_41 - .L_40)


	//   ....[0]....
.L_40:
        /*fef8*/ 	.word	0x0003ed10


	//   ....[1]....
        /*fefc*/ 	.word	0x0003ed40


	//----- nvinfo : EIATTR_REQNTID
	.align		4
.L_41:
        /*ff00*/ 	.byte	0x04, 0x10
        /*ff02*/ 	.short	(.L_43 - .L_42)
.L_42:
        /*ff04*/ 	.word	0x00000040
        /*ff08*/ 	.word	0x00000001
        /*ff0c*/ 	.word	0x00000001
.L_43:


//--------------------- .nv.callgraph             --------------------------
	.section	.nv.callgraph,"",@"SHT_CUDA_CALLGRAPH"
	.align	4
	.sectionentsize	8
	.align		4
        /*0000*/ 	.word	0x00000000
	.align		4
        /*0004*/ 	.word	0xffffffff
	.align		4
        /*0008*/ 	.word	0x00000000
	.align		4
        /*000c*/ 	.word	0xfffffffe
	.align		4
        /*0010*/ 	.word	0x00000000
	.align		4
        /*0014*/ 	.word	0xfffffffd
	.align		4
        /*0018*/ 	.word	0x00000000
	.align		4
        /*001c*/ 	.word	0xfffffffc


//--------------------- .nv.rel.action            --------------------------
	.section	.nv.rel.action,"",@"SHT_CUDA_RELOCINFO"
	.align	8
	.sectionentsize	8
        /*0000*/ 	.byte	0x73, 0x00, 0x00, 0x00, 0x00, 0x00, 0x00, 0x00, 0x00, 0x00, 0x00, 0x11, 0x25, 0x00, 0x05, 0x36


//--------------------- .nv.constant0.matmul_kernel --------------------------
	.section	.nv.constant0.matmul_kernel,"a",@progbits
	.sectionflags	@""
	.align	4
.nv.constant0.matmul_kernel:
	.zero		432


//--------------------- .text.matmul_kernel       --------------------------
	.section	.text.matmul_kernel,"ax",@progbits
	.sectioninfo	@"SHI_REGISTERS=32"
	.align	128
        .global         matmul_kernel
        .type           matmul_kernel,@function
        .size           matmul_kernel,(.L_x_4 - matmul_kernel)
        .other          matmul_kernel,@"STO_CUDA_ENTRY STV_DEFAULT"
matmul_kernel:
.text.matmul_kernel:
[----:B------:R-:W-:-:S04]  /*0000*/  IMAD.MOV.U32 R1, RZ, RZ, c[0x0][0x28] ;  /* 0x00000a00ff017624 */ /* 0x000fc800078e00ff */
[----:B------:R-:W-:Y:S01]  /*0010*/  IMAD.MOV.U32 R0, RZ, RZ, c[0x0][0x17c] ;  /* 0x00005f00ff007624 */ /* 0x000fe200078e00ff */
[----:B------:R-:W-:Y:S01]  /*0020*/  IADD3 R1, R1, -0x2550, RZ ;  /* 0xffffdab001017810 */ /* 0x000fe20007ffe0ff */
[----:B------:R-:W0:Y:S01]  /*0030*/  S2R R29, SR_TID.X ;  /* 0x00000000001d7919 */ /* 0x000e220000002100 */
[----:B------:R-:W-:Y:S01]  /*0040*/  ULDC.64 UR6, c[0x0][0x118] ;  /* 0x0000460000067ab9 */ /* 0x000fe20000000a00 */
[----:B------:R-:W-:Y:S01]  /*0050*/  CS2R R24, SRZ ;  /* 0x0000000000187805 */ /* 0x000fe2000001ff00 */
[----:B------:R-:W-:Y:S01]  /*0060*/  IADD3 R0, R0, 0xff, RZ ;  /* 0x000000ff00007810 */ /* 0x000fe20007ffe0ff */
[----:B------:R1:W-:Y:S01]  /*0070*/  STL [R1], RZ ;  /* 0x000000ff01007387 */ /* 0x0003e20000100800 */
[----:B------:R-:W-:Y:S01]  /*0080*/  CS2R R26, SRZ ;  /* 0x00000000001a7805 */ /* 0x000fe2000001ff00 */
[----:B------:R-:W-:Y:S01]  /*0090*/  CS2R R20, SRZ ;  /* 0x0000000000147805 */ /* 0x000fe2000001ff00 */
[----:B------:R-:W-:Y:S01]  /*00a0*/  SHF.R.S32.HI R3, RZ, 0x1f, R0 ;  /* 0x0000001fff037819 */ /* 0x000fe20000011400 */
[----:B------:R1:W-:Y:S01]  /*00b0*/  STL [R1+0x4], RZ ;  /* 0x000004ff01007387 */ /* 0x0003e20000100800 */
[----:B------:R-:W-:Y:S01]  /*00c0*/  CS2R R22, SRZ ;  /* 0x0000000000167805 */ /* 0x000fe2000001ff00 */
[----:B------:R-:W-:Y:S01]  /*00d0*/  CS2R R16, SRZ ;  /* 0x0000000000107805 */ /* 0x000fe2000001ff00 */
[----:B------:R-:W-:Y:S01]  /*00e0*/  LEA.HI R3, R3, R0, RZ, 0x8 ;  /* 0x0000000003037211 */ /* 0x000fe200078f40ff */
[----:B------:R1:W-:Y:S01]  /*00f0*/  STL [R1+0x8], RZ ;  /* 0x000008ff01007387 */ /* 0x0003e20000100800 */
[----:B------:R-:W-:Y:S01]  /*0100*/  CS2R R18, SRZ ;  /* 0x0000000000127805 */ /* 0x000fe2000001ff00 */
[----:B------:R-:W-:Y:S01]  /*0110*/  CS2R R12, SRZ ;  /* 0x00000000000c7805 */ /* 0x000fe2000001ff00 */
[----:B------:R-:W-:Y:S01]  /*0120*/  SHF.R.S32.HI R0, RZ, 0x8, R3 ;  /* 0x00000008ff007819 */ /* 0x000fe20000011403 */
[----:B------:R1:W-:Y:S01]  /*0130*/  STL [R1+0xc], RZ ;  /* 0x00000cff01007387 */ /* 0x0003e20000100800 */
[----:B------:R-:W-:-:S03]  /*0140*/  CS2R R14, SRZ ;  /* 0x00000000000e7805 */ /* 0x000fc6000001ff00 */
[----:B------:R-:W-:Y:S01]  /*0150*/  IMAD.SHL.U32 R0, R0, 0x8, RZ ;  /* 0x0000000800007824 */ /* 0x000fe200078e00ff */
[----:B------:R-:W2:Y:S04]  /*0160*/  S2R R3, SR_CTAID.X ;  /* 0x0000000000037919 */ /* 0x000ea80000002500 */
[-C--:B------:R-:W-:Y:S01]  /*0170*/  IABS R7, R0.reuse ;  /* 0x0000000000077213 */ /* 0x080fe20000000000 */
[----:B------:R1:W-:Y:S01]  /*0180*/  STL [R1+0x10], RZ ;  /* 0x000010ff01007387 */ /* 0x0003e20000100800 */
[----:B------:R-:W-:Y:S02]  /*0190*/  IABS R10, R0 ;  /* 0x00000000000a7213 */ /* 0x000fe40000000000 */
[----:B------:R-:W3:Y:S01]  /*01a0*/  I2F.RP R2, R7 ;  /* 0x0000000700027306 */ /* 0x000ee20000209400 */
[----:B------:R1:W-:Y:S04]  /*01b0*/  STL [R1+0x14], RZ ;  /* 0x000014ff01007387 */ /* 0x0003e80000100800 */
[----:B------:R1:W-:Y:S04]  /*01c0*/  STL [R1+0x18], RZ ;  /* 0x000018ff01007387 */ /* 0x0003e80000100800 */
[----:B------:R1:W-:Y:S04]  /*01d0*/  STL [R1+0x1c], RZ ;  /* 0x00001cff01007387 */ /* 0x0003e80000100800 */
[----:B------:R1:W-:Y:S01]  /*01e0*/  STL [R1+0x20], RZ ;  /* 0x000020ff01007387 */ /* 0x0003e20000100800 */
[----:B---3--:R-:W3:Y:S01]  /*01f0*/  MUFU.RCP R2, R2 ;  /* 0x0000000200027308 */ /* 0x008ee20000001000 */
[----:B--2---:R-:W-:-:S02]  /*0200*/  IABS R8, R3 ;  /* 0x0000000300087213 */ /* 0x004fc40000000000 */
[----:B------:R1:W-:Y:S04]  /*0210*/  STL [R1+0x24], RZ ;  /* 0x000024ff01007387 */ /* 0x0003e80000100800 */
[----:B------:R1:W-:Y:S04]  /*0220*/  STL [R1+0x28], RZ ;  /* 0x000028ff01007387 */ /* 0x0003e80000100800 */
[----:B------:R1:W-:Y:S04]  /*0230*/  STL [R1+0x2c], RZ ;  /* 0x00002cff01007387 */ /* 0x0003e80000100800 */
[----:B------:R1:W-:Y:S01]  /*0240*/  STL [R1+0x30], RZ ;  /* 0x000030ff01007387 */ /* 0x0003e20000100800 */
[----:B---3--:R-:W-:Y:S01]  /*0250*/  IADD3 R4, R2, 0xffffffe, RZ ;  /* 0x0ffffffe02047810 */ /* 0x008fe20007ffe0ff */
[----:B------:R-:W-:-:S02]  /*0260*/  IMAD.MOV R2, RZ, RZ, -R10 ;  /* 0x000000ffff027224 */ /* 0x000fc400078e0a0a */
[----:B------:R1:W-:Y:S01]  /*0270*/  STL [R1+0x34], RZ ;  /* 0x000034ff01007387 */ /* 0x0003e20000100800 */
[----:B------:R2:W3:Y:S03]  /*0280*/  F2I.FTZ.U32.TRUNC.NTZ R5, R4 ;  /* 0x0000000400057305 */ /* 0x0004e6000021f000 */
[----:B------:R1:W-:Y:S04]  /*0290*/  STL [R1+0x38], RZ ;  /* 0x000038ff01007387 */ /* 0x0003e80000100800 */
[----:B------:R1:W-:Y:S01]  /*02a0*/  STL [R1+0x3c], RZ ;  /* 0x00003cff01007387 */ /* 0x0003e20000100800 */
[----:B--2---:R-:W-:-:S03]  /*02b0*/  IMAD.MOV.U32 R4, RZ, RZ, RZ ;  /* 0x000000ffff047224 */ /* 0x004fc600078e00ff */
[----:B------:R1:W-:Y:S04]  /*02c0*/  STL [R1+0x40], RZ ;  /* 0x000040ff01007387 */ /* 0x0003e80000100800 */
[----:B------:R1:W-:Y:S01]  /*02d0*/  STL [R1+0x44], RZ ;  /* 0x000044ff01007387 */ /* 0x0003e20000100800 */
[----:B---3--:R-:W-:-:S03]  /*02e0*/  IMAD.MOV R6, RZ, RZ, -R5 ;  /* 0x000000ffff067224 */ /* 0x008fc600078e0a05 */
[----:B------:R1:W-:Y:S01]  /*02f0*/  STL [R1+0x48], RZ ;  /* 0x000048ff01007387 */ /* 0x0003e20000100800 */
[----:B------:R-:W-:Y:S02]  /*0300*/  IMAD R9, R6, R7, RZ ;  /* 0x0000000706097224 */ /* 0x000fe400078e02ff */
[----:B------:R-:W-:Y:S01]  /*0310*/  IMAD.MOV.U32 R6, RZ, RZ, R8 ;  /* 0x000000ffff067224 */ /* 0x000fe200078e0008 */
[----:B------:R1:W-:Y:S01]  /*0320*/  STL [R1+0x4c], RZ ;  /* 0x00004cff01007387 */ /* 0x0003e20000100800 */
[----:B------:R-:W-:-:S03]  /*0330*/  IMAD.HI.U32 R5, R5, R9, R4 ;  /* 0x0000000905057227 */ /* 0x000fc600078e0004 */
[----:B------:R1:W-:Y:S03]  /*0340*/  STL [R1+0x50], RZ ;  /* 0x000050ff01007387 */ /* 0x0003e60000100800 */
[----:B------:R-:W-:Y:S01]  /*0350*/  IMAD.HI.U32 R5, R5, R6, RZ ;  /* 0x0000000605057227 */ /* 0x000fe200078e00ff */
[----:B------:R1:W-:Y:S03]  /*0360*/  STL [R1+0x54], RZ ;  /* 0x000054ff01007387 */ /* 0x0003e60000100800 */
[----:B------:R-:W-:Y:S01]  /*0370*/  IMAD R2, R5, R2, R6 ;  /* 0x0000000205027224 */ /* 0x000fe200078e0206 */
[----:B------:R1:W-:Y:S04]  /*0380*/  STL [R1+0x58], RZ ;  /* 0x000058ff01007387 */ /* 0x0003e80000100800 */
[----:B------:R-:W-:Y:S01]  /*0390*/  ISETP.GT.U32.AND P1, PT, R7, R2, PT ;  /* 0x000000020700720c */ /* 0x000fe20003f24070 */
[----:B------:R1:W-:Y:S04]  /*03a0*/  STL [R1+0x5c], RZ ;  /* 0x00005cff01007387 */ /* 0x0003e80000100800 */
[----:B------:R1:W-:Y:S04]  /*03b0*/  STL [R1+0x60], RZ ;  /* 0x000060ff01007387 */ /* 0x0003e80000100800 */
[----:B------:R1:W-:Y:S04]  /*03c0*/  STL [R1+0x64], RZ ;  /* 0x000064ff01007387 */ /* 0x0003e80000100800 */
[----:B------:R-:W-:Y:S01]  /*03d0*/  @!P1 IMAD.IADD R2, R2, 0x1, -R7 ;  /* 0x0000000102029824 */ /* 0x000fe200078e0a07 */
[----:B------:R1:W-:Y:S01]  /*03e0*/  STL [R1+0x68], RZ ;  /* 0x000068ff01007387 */ /* 0x0003e20000100800 */
[----:B------:R-:W-:-:S02]  /*03f0*/  @!P1 IADD3 R5, R5, 0x1, RZ ;  /* 0x0000000105059810 */ /* 0x000fc40007ffe0ff */
[----:B------:R-:W-:Y:S01]  /*0400*/  ISETP.NE.AND P1, PT, R0, RZ, PT ;  /* 0x000000ff0000720c */ /* 0x000fe20003f25270 */
[----:B------:R1:W-:Y:S01]  /*0410*/  STL [R1+0x6c], RZ ;  /* 0x00006cff01007387 */ /* 0x0003e20000100800 */
[----:B------:R-:W-:Y:S02]  /*0420*/  ISETP.GE.U32.AND P0, PT, R2, R7, PT ;  /* 0x000000070200720c */ /* 0x000fe40003f06070 */
[----:B------:R-:W-:Y:S01]  /*0430*/  LOP3.LUT R2, R3, R0, RZ, 0x3c, !PT ;  /* 0x0000000003027212 */ /* 0x000fe200078e3cff */
[----:B------:R1:W-:Y:S03]  /*0440*/  STL [R1+0x70], RZ ;  /* 0x000070ff01007387 */ /* 0x0003e60000100800 */
[----:B------:R-:W-:Y:S01]  /*0450*/  ISETP.GE.AND P2, PT, R2, RZ, PT ;  /* 0x000000ff0200720c */ /* 0x000fe20003f46270 */
[----:B------:R1:W-:Y:S01]  /*0460*/  STL [R1+0x74], RZ ;  /* 0x000074ff01007387 */ /* 0x0003e20000100800 */
[----:B------:R-:W-:-:S03]  /*0470*/  IMAD.MOV.U32 R2, RZ, RZ, c[0x0][0x178] ;  /* 0x00005e00ff027624 */ /* 0x000fc600078e00ff */
[----:B------:R1:W-:Y:S02]  /*0480*/  STL [R1+0x78], RZ ;  /* 0x000078ff01007387 */ /* 0x0003e40000100800 */
[----:B------:R-:W-:Y:S02]  /*0490*/  @P0 IADD3 R5, R5, 0x1, RZ ;  /* 0x0000000105050810 */ /* 0x000fe40007ffe0ff */
[----:B------:R1:W-:Y:S01]  /*04a0*/  STL [R1+0x7c], RZ ;  /* 0x00007cff01007387 */ /* 0x0003e20000100800 */
[----:B------:R-:W-:Y:S02]  /*04b0*/  IADD3 R2, R2, 0x7f, RZ ;  /* 0x0000007f02027810 */ /* 0x000fe40007ffe0ff */
[----:B------:R-:W-:Y:S01]  /*04c0*/  IMAD.MOV.U32 R6, RZ, RZ, R5 ;  /* 0x000000ffff067224 */ /* 0x000fe200078e0005 */
[----:B------:R1:W-:Y:S01]  /*04d0*/  STL [R1+0x80], RZ ;  /* 0x000080ff01007387 */ /* 0x0003e20000100800 */
[----:B------:R-:W-:Y:S02]  /*04e0*/  SHF.R.S32.HI R5, RZ, 0x1f, R2 ;  /* 0x0000001fff057819 */ /* 0x000fe40000011402 */
[----:B------:R-:W-:Y:S01]  /*04f0*/  @!P2 IMAD.MOV R6, RZ, RZ, -R6 ;  /* 0x000000ffff06a224 */ /* 0x000fe200078e0a06 */
[----:B------:R1:W-:Y:S01]  /*0500*/  STL [R1+0x84], RZ ;  /* 0x000084ff01007387 */ /* 0x0003e20000100800 */
[----:B------:R-:W-:-:S02]  /*0510*/  @!P1 LOP3.LUT R6, RZ, R0, RZ, 0x33, !PT ;  /* 0x00000000ff069212 */ /* 0x000fc400078e33ff */
[----:B------:R-:W-:Y:S01]  /*0520*/  LEA.HI R5, R5, R2, RZ, 0x7 ;  /* 0x0000000205057211 */ /* 0x000fe200078f38ff */
[----:B------:R1:W-:Y:S02]  /*0530*/  STL [R1+0x88], RZ ;  /* 0x000088ff01007387 */ /* 0x0003e40000100800 */
[----:B------:R-:W-:Y:S02]  /*0540*/  IMAD.SHL.U32 R4, R6, 0x8, RZ ;  /* 0x0000000806047824 */ /* 0x000fe400078e00ff */
[----:B------:R1:W-:Y:S01]  /*0550*/  STL [R1+0x8c], RZ ;  /* 0x00008cff01007387 */ /* 0x0003e20000100800 */
[----:B------:R-:W-:Y:S02]  /*0560*/  IMAD.MOV R6, RZ, RZ, -R6 ;  /* 0x000000ffff067224 */ /* 0x000fe400078e0a06 */
[----:B------:R-:W-:Y:S01]  /*0570*/  LEA.HI.SX32 R5, R5, -R4, 0x19 ;  /* 0x8000000405057211 */ /* 0x000fe200078fcaff */
[----:B------:R1:W-:Y:S01]  /*0580*/  STL [R1+0x90], RZ ;  /* 0x000090ff01007387 */ /* 0x0003e20000100800 */
[----:B------:R-:W-:-:S02]  /*0590*/  IMAD R11, R0, R6, R3 ;  /* 0x00000006000b7224 */ /* 0x000fc400078e0203 */
[----:B------:R-:W-:Y:S01]  /*05a0*/  IMNMX R8, R5, 0x8, PT ;  /* 0x0000000805087817 */ /* 0x000fe20003800200 */
[----:B------:R1:W-:Y:S01]  /*05b0*/  STL [R1+0x94], RZ ;  /* 0x000094ff01007387 */ /* 0x0003e20000100800 */
[----:B------:R-:W-:Y:S02]  /*05c0*/  IMAD.MOV.U32 R6, RZ, RZ, RZ ;  /* 0x000000ffff067224 */ /* 0x000fe400078e00ff */
[----:B------:R-:W-:Y:S01]  /*05d0*/  IABS R5, R8 ;  /* 0x0000000800057213 */ /* 0x000fe20000000000 */
[----:B------:R1:W-:Y:S03]  /*05e0*/  STL [R1+0x98], RZ ;  /* 0x000098ff01007387 */ /* 0x0003e60000100800 */
[----:B------:R-:W2:Y:S01]  /*05f0*/  I2F.RP R2, R5 ;  /* 0x0000000500027306 */ /* 0x000ea20000209400 */
[----:B------:R1:W-:Y:S04]  /*0600*/  STL [R1+0x9c], RZ ;  /* 0x00009cff01007387 */ /* 0x0003e80000100800 */
[----:B------:R1:W-:Y:S04]  /*0610*/  STL [R1+0xa0], RZ ;  /* 0x0000a0ff01007387 */ /* 0x0003e80000100800 */
[----:B------:R1:W-:Y:S04]  /*0620*/  STL [R1+0xa4], RZ ;  /* 0x0000a4ff01007387 */ /* 0x0003e80000100800 */
[----:B------:R1:W-:Y:S01]  /*0630*/  STL [R1+0xa8], RZ ;  /* 0x0000a8ff01007387 */ /* 0x0003e20000100800 */
[----:B--2---:R-:W2:Y:S03]  /*0640*/  MUFU.RCP R2, R2 ;  /* 0x0000000200027308 */ /* 0x004ea60000001000 */
[----:B------:R1:W-:Y:S04]  /*0650*/  STL [R1+0xac], RZ ;  /* 0x0000acff01007387 */ /* 0x0003e80000100800 */
[----:B------:R1:W-:Y:S04]  /*0660*/  STL [R1+0xb0], RZ ;  /* 0x0000b0ff01007387 */ /* 0x0003e80000100800 */
[----:B------:R1:W-:Y:S04]  /*0670*/  STL [R1+0xb4], RZ ;  /* 0x0000b4ff01007387 */ /* 0x0003e80000100800 */
[----:B------:R1:W-:Y:S01]  /*0680*/  STL [R1+0xb8], RZ ;  /* 0x0000b8ff01007387 */ /* 0x0003e20000100800 */
[----:B--2---:R-:W-:-:S03]  /*0690*/  IADD3 R7, R2, 0xffffffe, RZ ;  /* 0x0ffffffe02077810 */ /* 0x004fc60007ffe0ff */
[----:B------:R1:W-:Y:S01]  /*06a0*/  STL [R1+0xbc], RZ ;  /* 0x0000bcff01007387 */ /* 0x0003e20000100800 */
[----:B------:R-:W-:-:S03]  /*06b0*/  IMAD.MOV.U32 R2, RZ, RZ, c[0x0][0x180] ;  /* 0x00006000ff027624 */ /* 0x000fc600078e00ff */
[----:B------:R1:W-:Y:S01]  /*06c0*/  STL [R1+0xc0], RZ ;  /* 0x0000c0ff01007387 */ /* 0x0003e20000100800 */
[----:B------:R-:W2:Y:S01]  /*06d0*/  F2I.FTZ.U32.TRUNC.NTZ R7, R7 ;  /* 0x0000000700077305 */ /* 0x000ea2000021f000 */
[----:B------:R-:W-:Y:S02]  /*06e0*/  IADD3 R2, R2, 0x1f, RZ ;  /* 0x0000001f02027810 */ /* 0x000fe40007ffe0ff */
[----:B------:R1:W-:Y:S04]  /*06f0*/  STL [R1+0xc4], RZ ;  /* 0x0000c4ff01007387 */ /* 0x0003e80000100800 */
[----:B------:R1:W-:Y:S04]  /*0700*/  STL [R1+0xc8], RZ ;  /* 0x0000c8ff01007387 */ /* 0x0003e80000100800 */
[----:B------:R1:W-:Y:S04]  /*0710*/  STL [R1+0xcc], RZ ;  /* 0x0000ccff01007387 */ /* 0x0003e80000100800 */
[----:B------:R1:W-:Y:S01]  /*0720*/  STL [R1+0xd0], RZ ;  /* 0x0000d0ff01007387 */ /* 0x0003e20000100800 */
[----:B--2---:R-:W-:-:S03]  /*0730*/  IMAD.MOV R9, RZ, RZ, -R7 ;  /* 0x000000ffff097224 */ /* 0x004fc600078e0a07 */
[----:B------:R1:W-:Y:S01]  /*0740*/  STL [R1+0xd4], RZ ;  /* 0x0000d4ff01007387 */ /* 0x0003e20000100800 */
[----:B------:R-:W-:Y:S01]  /*0750*/  IMAD.MOV.U32 R0, RZ, RZ, R9 ;  /* 0x000000ffff007224 */ /* 0x000fe200078e0009 */
[----:B------:R-:W-:Y:S02]  /*0760*/  IABS R9, R11 ;  /* 0x0000000b00097213 */ /* 0x000fe40000000000 */
[----:B------:R1:W-:Y:S01]  /*0770*/  STL [R1+0xd8], RZ ;  /* 0x0000d8ff01007387 */ /* 0x0003e20000100800 */
[----:B------:R-:W-:Y:S01]  /*0780*/  IMAD R3, R0, R5, RZ ;  /* 0x0000000500037224 */ /* 0x000fe200078e02ff */
[----:B------:R-:W-:Y:S02]  /*0790*/  IABS R0, R8 ;  /* 0x0000000800007213 */ /* 0x000fe40000000000 */
[----:B------:R1:W-:Y:S01]  /*07a0*/  STL [R1+0xdc], RZ ;  /* 0x0000dcff01007387 */ /* 0x0003e20000100800 */
[----:B------:R-:W-:-:S03]  /*07b0*/  IMAD.HI.U32 R6, R7, R3, R6 ;  /* 0x0000000307067227 */ /* 0x000fc600078e0006 */
[----:B------:R1:W-:Y:S01]  /*07c0*/  STL [R1+0xe0], RZ ;  /* 0x0000e0ff01007387 */ /* 0x0003e20000100800 */
[----:B------:R-:W-:Y:S02]  /*07d0*/  IMAD.MOV R0, RZ, RZ, -R0 ;  /* 0x000000ffff007224 */ /* 0x000fe400078e0a00 */
[----:B------:R-:W-:Y:S01]  /*07e0*/  IMAD.HI.U32 R28, R6, R9, RZ ;  /* 0x00000009061c7227 */ /* 0x000fe200078e00ff */
[----:B------:R1:W-:Y:S01]  /*07f0*/  STL [R1+0xe4], RZ ;  /* 0x0000e4ff01007387 */ /* 0x0003e20000100800 */
[----:B------:R-:W-:Y:S02]  /*0800*/  CS2R R6, SRZ ;  /* 0x0000000000067805 */ /* 0x000fe4000001ff00 */
[----:B------:R-:W-:Y:S01]  /*0810*/  IMAD R0, R28, R0, R9 ;  /* 0x000000001c007224 */ /* 0x000fe200078e0209 */
[----:B------:R1:W-:Y:S04]  /*0820*/  STL [R1+0xe8], RZ ;  /* 0x0000e8ff01007387 */ /* 0x0003e80000100800 */
[----:B------:R1:W-:Y:S01]  /*0830*/  STL [R1+0xec], RZ ;  /* 0x0000ecff01007387 */ /* 0x0003e20000100800 */
[----:B------:R-:W-:-:S03]  /*0840*/  ISETP.GT.U32.AND P1, PT, R5, R0, PT ;  /* 0x000000000500720c */ /* 0x000fc60003f24070 */
[----:B------:R1:W-:Y:S04]  /*0850*/  STL [R1+0xf0], RZ ;  /* 0x0000f0ff01007387 */ /* 0x0003e80000100800 */
[----:B------:R1:W-:Y:S04]  /*0860*/  STL [R1+0xf4], RZ ;  /* 0x0000f4ff01007387 */ /* 0x0003e80000100800 */
[----:B------:R1:W-:Y:S02]  /*0870*/  STL [R1+0xf8], RZ ;  /* 0x0000f8ff01007387 */ /* 0x0003e40000100800 */
[----:B------:R-:W-:Y:S01]  /*0880*/  @!P1 IMAD.IADD R0, R0, 0x1, -R5 ;  /* 0x0000000100009824 */ /* 0x000fe200078e0a05 */
[----:B------:R-:W-:Y:S01]  /*0890*/  @!P1 IADD3 R28, R28, 0x1, RZ ;  /* 0x000000011c1c9810 */ /* 0x000fe20007ffe0ff */
[----:B------:R1:W-:Y:S01]  /*08a0*/  STL [R1+0xfc], RZ ;  /* 0x0000fcff01007387 */ /* 0x0003e20000100800 */
[----:B------:R-:W-:-:S02]  /*08b0*/  ISETP.NE.AND P1, PT, R8, RZ, PT ;  /* 0x000000ff0800720c */ /* 0x000fc40003f25270 */
[----:B------:R-:W-:Y:S01]  /*08c0*/  ISETP.GE.U32.AND P0, PT, R0, R5, PT ;  /* 0x000000050000720c */ /* 0x000fe20003f06070 */
[----:B------:R1:W-:Y:S01]  /*08d0*/  STL [R1+0x100], RZ ;  /* 0x000100ff01007387 */ /* 0x0003e20000100800 */
[----:B------:R-:W-:-:S03]  /*08e0*/  LOP3.LUT R0, R11, R8, RZ, 0x3c, !PT ;  /* 0x000000080b007212 */ /* 0x000fc600078e3cff */
[----:B------:R1:W-:Y:S01]  /*08f0*/  STL [R1+0x104], RZ ;  /* 0x000104ff01007387 */ /* 0x0003e20000100800 */
[----:B------:R-:W-:-:S03]  /*0900*/  ISETP.GE.AND P2, PT, R0, RZ, PT ;  /* 0x000000ff0000720c */ /* 0x000fc60003f46270 */
[----:B------:R1:W-:Y:S04]  /*0910*/  STL [R1+0x108], RZ ;  /* 0x000108ff01007387 */ /* 0x0003e80000100800 */
[----:B------:R1:W-:Y:S01]  /*0920*/  STL [R1+0x10c], RZ ;  /* 0x00010cff01007387 */ /* 0x0003e20000100800 */
[----:B------:R-:W-:Y:S02]  /*0930*/  @P0 IADD3 R28, R28, 0x1, RZ ;  /* 0x000000011c1c0810 */ /* 0x000fe40007ffe0ff */
[----:B------:R-:W-:Y:S01]  /*0940*/  ISETP.GE.AND P0, PT, R2, 0x20, PT ;  /* 0x000000200200780c */ /* 0x000fe20003f06270 */
[----:B------:R1:W-:Y:S02]  /*0950*/  STL [R1+0x110], RZ ;  /* 0x000110ff01007387 */ /* 0x0003e40000100800 */
[----:B------:R-:W-:Y:S01]  /*0960*/  @!P2 IMAD.MOV R28, RZ, RZ, -R28 ;  /* 0x000000ffff1ca224 */ /* 0x000fe200078e0a1c */
[----:B------:R-:W-:Y:S01]  /*0970*/  @!P1 LOP3.LUT R28, RZ, R8, RZ, 0x33, !PT ;  /* 0x00000008ff1c9212 */ /* 0x000fe200078e33ff */
[----:B------:R1:W-:Y:S04]  /*0980*/  STL [R1+0x114], RZ ;  /* 0x000114ff01007387 */ /* 0x0003e80000100800 */
[----:B------:R1:W-:Y:S01]  /*0990*/  STL [R1+0x118], RZ ;  /* 0x000118ff01007387 */ /* 0x0003e20000100800 */
[----:B------:R-:W-:-:S02]  /*09a0*/  IMAD.MOV R3, RZ, RZ, -R28 ;  /* 0x000000ffff037224 */ /* 0x000fc400078e0a1c */
[----:B------:R-:W-:Y:S01]  /*09b0*/  IMAD.SHL.U32 R28, R28, 0x100, RZ ;  /* 0x000001001c1c7824 */ /* 0x000fe200078e00ff */
[----:B------:R1:W-:Y:S01]  /*09c0*/  STL [R1+0x11c], RZ ;  /* 0x00011cff01007387 */ /* 0x0003e20000100800 */
[----:B------:R-:W-:Y:S02]  /*09d0*/  IMAD R3, R8, R3, R11 ;  /* 0x0000000308037224 */ /* 0x000fe400078e020b */
[----:B------:R-:W-:Y:S01]  /*09e0*/  CS2R R8, SRZ ;  /* 0x0000000000087805 */ /* 0x000fe2000001ff00 */
[----:B------:R1:W-:Y:S01]  /*09f0*/  STL [R1+0x120], RZ ;  /* 0x000120ff01007387 */ /* 0x0003e20000100800 */
[----:B------:R-:W-:Y:S01]  /*0a00*/  IMAD.IADD R0, R4, 0x1, R3 ;  /* 0x0000000104007824 */ /* 0x000fe200078e0203 */
[----:B0-----:R-:W-:Y:S01]  /*0a10*/  LOP3.LUT R3, R29, 0x3f, RZ, 0xc0, !PT ;  /* 0x0000003f1d037812 */ /* 0x001fe200078ec0ff */
[----:B------:R-:W-:Y:S01]  /*0a20*/  CS2R R10, SRZ ;  /* 0x00000000000a7805 */ /* 0x000fe2000001ff00 */
[----:B------:R1:W-:Y:S01]  /*0a30*/  STL [R1+0x124], RZ ;  /* 0x000124ff01007387 */ /* 0x0003e20000100800 */
[----:B------:R-:W-:-:S02]  /*0a40*/  CS2R R4, SRZ ;  /* 0x0000000000047805 */ /* 0x000fc4000001ff00 */
[----:B------:R-:W-:Y:S01]  /*0a50*/  IMAD R29, R0, 0x80, R3 ;  /* 0x00000080001d7824 */ /* 0x000fe200078e0203 */
[----:B------:R1:W-:Y:S04]  /*0a60*/  STL [R1+0x128], RZ ;  /* 0x000128ff01007387 */ /* 0x0003e80000100800 */
[----:B------:R1:W-:Y:S01]  /*0a70*/  STL [R1+0x12c], RZ ;  /* 0x00012cff01007387 */ /* 0x0003e20000100800 */
[----:B------:R-:W-:-:S03]  /*0a80*/  IADD3 R0, R29, 0x40, RZ ;  /* 0x000000401d007810 */ /* 0x000fc60007ffe0ff */
[----:B------:R1:W-:Y:S04]  /*0a90*/  STL [R1+0x130], RZ ;  /* 0x000130ff01007387 */ /* 0x0003e80000100800 */
        /* <DEDUP_REMOVED lines=139> */
[----:B------:R1:W-:Y:S04]  /*1350*/  STL [R1+0xc80], R29 ;  /* 0x000c801d01007387 */ /* 0x0003e80000100800 */
        /* <DEDUP_REMOVED lines=16> */
[----:B------:R1:W-:Y:S01]  /*1460*/  STL [R1+0xc84], R0 ;  /* 0x000c840001007387 */ /* 0x0003e20000100800 */
[----:B------:R-:W-:Y:S05]  /*1470*/  @!P0 BRA `(.L_x_0) ;  /* 0x0002fe0000008947 */ /* 0x000fea0003800000 */
[----:B------:R-:W-:Y:S01]  /*1480*/  IABS R4, c[0x0][0x178] ;  /* 0x00005e0000047a13 */ /* 0x000fe20000000000 */
[----:B------:R-:W-:Y:S01]  /*1490*/  IMAD.MOV.U32 R19, RZ, RZ, R0 ;  /* 0x000000ffff137224 */ /* 0x000fe200078e0000 */
[----:B-1----:R-:W-:Y:S01]  /*14a0*/  IABS R0, c[0x0][0x17c] ;  /* 0x00005f0000007a13 */ /* 0x002fe20000000000 */
[----:B------:R-:W0:Y:S01]  /*14b0*/  S2R R15, SR_TID.X ;  /* 0x00000000000f7919 */ /* 0x000e220000002100 */
[----:B------:R-:W1:Y:S02]  /*14c0*/  I2F.RP R8, R4 ;  /* 0x0000000400087306 */ /* 0x000e640000209400 */
[----:B------:R-:W-:Y:S01]  /*14d0*/  IABS R9, R19 ;  /* 0x0000001300097213 */ /* 0x000fe20000000000 */
[----:B------:R-:W-:Y:S05]  /*14e0*/  STL [R1+0x12c0], R28 ;  /* 0x0012c01c01007387 */ /* 0x000fea0000100800 */
[----:B------:R-:W2:Y:S08]  /*14f0*/  I2F.RP R5, R0 ;  /* 0x0000000000057306 */ /* 0x000eb00000209400 */
[----:B-1----:R-:W1:Y:S01]  /*1500*/  MUFU.RCP R8, R8 ;  /* 0x0000000800087308 */ /* 0x002e620000001000 */
[----:B0-----:R-:W-:-:S07]  /*1510*/  SHF.R.U32.HI R3, RZ, 0x5, R15 ;  /* 0x00000005ff037819 */ /* 0x001fce000001160f */
[----:B--2---:R-:W0:Y:S01]  /*1520*/  MUFU.RCP R5, R5 ;  /* 0x0000000500057308 */ /* 0x004e220000001000 */
[----:B------:R-:W-:Y:S01]  /*1530*/  IMAD.SHL.U32 R10, R15, 0x2, RZ ;  /* 0x000000020f0a7824 */ /* 0x000fe200078e00ff */
[----:B------:R-:W-:Y:S02]  /*1540*/  SGXT.U32 R3, R3, 0x1 ;  /* 0x000000010303781a */ /* 0x000fe40000000000 */
[----:B-1----:R-:W-:Y:S02]  /*1550*/  IADD3 R12, R8, 0xffffffe, RZ ;  /* 0x0ffffffe080c7810 */ /* 0x002fe40007ffe0ff */
[----:B------:R-:W-:Y:S02]  /*1560*/  LOP3.LUT R8, R28, R3, RZ, 0xfc, !PT ;  /* 0x000000031c087212 */ /* 0x000fe400078efcff */
[----:B------:R1:W2:Y:S02]  /*1570*/  F2I.FTZ.U32.TRUNC.NTZ R13, R12 ;  /* 0x0000000c000d7305 */ /* 0x0002a4000021f000 */
[----:B------:R-:W-:-:S02]  /*1580*/  IABS R22, R8 ;  /* 0x0000000800167213 */ /* 0x000fc40000000000 */
[----:B0-----:R-:W-:Y:S02]  /*1590*/  IADD3 R6, R5, 0xffffffe, RZ ;  /* 0x0ffffffe05067810 */ /* 0x001fe40007ffe0ff */
[C---:B------:R-:W-:Y:S02]  /*15a0*/  LOP3.LUT R14, R8.reuse, 0xfc, RZ, 0xfc, !PT ;  /* 0x000000fc080e7812 */ /* 0x040fe400078efcff */
[----:B------:R0:W3:Y:S01]  /*15b0*/  F2I.FTZ.U32.TRUNC.NTZ R7, R6 ;  /* 0x0000000600077305 */ /* 0x0000e2000021f000 */
[----:B-1----:R-:W-:Y:S01]  /*15c0*/  IMAD.MOV.U32 R12, RZ, RZ, RZ ;  /* 0x000000ffff0c7224 */ /* 0x002fe200078e00ff */
[----:B------:R-:W-:Y:S02]  /*15d0*/  LOP3.LUT R18, R8, 0xf2, RZ, 0xfc, !PT ;  /* 0x000000f208127812 */ /* 0x000fe400078efcff */
[----:B------:R-:W-:Y:S02]  /*15e0*/  ISETP.GE.AND P2, PT, R14, RZ, PT ;  /* 0x000000ff0e00720c */ /* 0x000fe40003f46270 */
[----:B------:R-:W-:Y:S01]  /*15f0*/  LOP3.LUT R25, R8, 0x1a, RZ, 0xfc, !PT ;  /* 0x0000001a08197812 */ /* 0x000fe200078efcff */
[----:B--2---:R-:W-:-:S02]  /*1600*/  IMAD.MOV R5, RZ, RZ, -R13 ;  /* 0x000000ffff057224 */ /* 0x004fc400078e0a0d */
[----:B0-----:R-:W-:Y:S02]  /*1610*/  IMAD.MOV.U32 R6, RZ, RZ, RZ ;  /* 0x000000ffff067224 */ /* 0x001fe400078e00ff */
[----:B------:R-:W-:Y:S01]  /*1620*/  IMAD R3, R5, R4, RZ ;  /* 0x0000000405037224 */ /* 0x000fe200078e02ff */
[----:B------:R-:W-:Y:S01]  /*1630*/  IABS R5, R29 ;  /* 0x0000001d00057213 */ /* 0x000fe20000000000 */
[----:B---3--:R-:W-:Y:S02]  /*1640*/  IMAD.MOV R11, RZ, RZ, -R7 ;  /* 0x000000ffff0b7224 */ /* 0x008fe400078e0a07 */
[----:B------:R-:W-:-:S04]  /*1650*/  IMAD.HI.U32 R12, R13, R3, R12 ;  /* 0x000000030d0c7227 */ /* 0x000fc800078e000c */
[----:B------:R-:W-:Y:S02]  /*1660*/  IMAD.MOV.U32 R13, RZ, RZ, R5 ;  /* 0x000000ffff0d7224 */ /* 0x000fe400078e0005 */
[----:B------:R-:W-:Y:S02]  /*1670*/  IMAD R11, R11, R0, RZ ;  /* 0x000000000b0b7224 */ /* 0x000fe400078e02ff */
[----:B------:R-:W-:-:S04]  /*1680*/  IMAD.HI.U32 R5, R12, R9, RZ ;  /* 0x000000090c057227 */ /* 0x000fc800078e00ff */
[----:B------:R-:W-:-:S04]  /*1690*/  IMAD.HI.U32 R12, R12, R13, RZ ;  /* 0x0000000d0c0c7227 */ /* 0x000fc800078e00ff */
[----:B------:R-:W-:Y:S01]  /*16a0*/  IMAD.HI.U32 R11, R7, R11, R6 ;  /* 0x0000000b070b7227 */ /* 0x000fe200078e0006 */
[----:B------:R-:W-:Y:S02]  /*16b0*/  SHF.R.S32.HI R7, RZ, 0x1f, R2 ;  /* 0x0000001fff077819 */ /* 0x000fe40000011402 */
[----:B------:R-:W-:Y:S01]  /*16c0*/  LOP3.LUT R6, R15, 0x7, RZ, 0xc0, !PT ;  /* 0x000000070f067812 */ /* 0x000fe200078ec0ff */
[----:B------:R-:W-:Y:S01]  /*16d0*/  IMAD.MOV R5, RZ, RZ, -R5 ;  /* 0x000000ffff057224 */ /* 0x000fe200078e0a05 */
[----:B------:R-:W-:Y:S01]  /*16e0*/  LEA.HI R2, R7, R2, RZ, 0x5 ;  /* 0x0000000207027211 */ /* 0x000fe200078f28ff */
[----:B------:R-:W-:Y:S02]  /*16f0*/  IMAD.MOV R12, RZ, RZ, -R12 ;  /* 0x000000ffff0c7224 */ /* 0x000fe400078e0a0c */
[C---:B------:R-:W-:Y:S02]  /*1700*/  IMAD R7, R4.reuse, R5, R9 ;  /* 0x0000000504077224 */ /* 0x040fe400078e0209 */
[C---:B------:R-:W-:Y:S01]  /*1710*/  IMAD R5, R4.reuse, R12, R13 ;  /* 0x0000000c04057224 */ /* 0x040fe200078e020d */
[----:B------:R0:W-:Y:S01]  /*1720*/  STL [R1+0x370], R2 ;  /* 0x0003700201007387 */ /* 0x0001e20000100800 */
[----:B------:R-:W-:Y:S01]  /*1730*/  IMAD.HI.U32 R3, R11, R22, RZ ;  /* 0x000000160b037227 */ /* 0x000fe200078e00ff */
[----:B------:R-:W-:-:S02]  /*1740*/  ISETP.GT.U32.AND P0, PT, R4, R7, PT ;  /* 0x000000070400720c */ /* 0x000fc40003f04070 */
[----:B------:R-:W-:Y:S01]  /*1750*/  ISETP.GT.U32.AND P1, PT, R4, R5, PT ;  /* 0x000000050400720c */ /* 0x000fe20003f24070 */
[----:B------:R-:W-:Y:S01]  /*1760*/  IMAD.MOV R3, RZ, RZ, -R3 ;  /* 0x000000ffff037224 */ /* 0x000fe200078e0a03 */
[----:B------:R-:W-:Y:S02]  /*1770*/  LOP3.LUT R12, R8, 0xfe, RZ, 0xfc, !PT ;  /* 0x000000fe080c7812 */ /* 0x000fe400078efcff */
[----:B------:R-:W-:Y:S01]  /*1780*/  IABS R13, R14 ;  /* 0x0000000e000d7213 */ /* 0x000fe20000000000 */
[----:B------:R-:W-:Y:S01]  /*1790*/  IMAD R22, R0, R3, R22 ;  /* 0x0000000300167224 */ /* 0x000fe200078e0216 */
[----:B------:R-:W-:Y:S01]  /*17a0*/  IABS R9, R12 ;  /* 0x0000000c00097213 */ /* 0x000fe20000000000 */
[----:B0-----:R-:W-:Y:S01]  /*17b0*/  IMAD.SHL.U32 R2, R15, 0x8, RZ ;  /* 0x000000080f027824 */ /* 0x001fe200078e00ff */
[----:B------:R-:W-:-:S03]  /*17c0*/  ISETP.GE.AND P4, PT, R12, RZ, PT ;  /* 0x000000ff0c00720c */ /* 0x000fc60003f86270 */
[--C-:B------:R-:W-:Y:S01]  /*17d0*/  @!P0 IMAD.IADD R7, R7, 0x1, -R4.reuse ;  /* 0x0000000107078824 */ /* 0x100fe200078e0a04 */
[----:B------:R-:W-:Y:S01]  /*17e0*/  LOP3.LUT R3, R2, 0x30, RZ, 0xc0, !PT ;  /* 0x0000003002037812 */ /* 0x000fe200078ec0ff */
[----:B------:R-:W-:Y:S01]  /*17f0*/  @!P1 IMAD.IADD R5, R5, 0x1, -R4 ;  /* 0x0000000105059824 */ /* 0x000fe200078e0a04 */
[----:B------:R-:W-:Y:S01]  /*1800*/  ISETP.GT.U32.AND P1, PT, R0, R22, PT ;  /* 0x000000160000720c */ /* 0x000fe20003f24070 */
[----:B------:R-:W-:Y:S01]  /*1810*/  IMAD.SHL.U32 R2, R15, 0x80, RZ ;  /* 0x000000800f027824 */ /* 0x000fe200078e00ff */
[----:B------:R-:W-:Y:S01]  /*1820*/  ISETP.GT.U32.AND P3, PT, R4, R7, PT ;  /* 0x000000070400720c */ /* 0x000fe20003f64070 */
[----:B------:R-:W-:Y:S01]  /*1830*/  IMAD R17, R6, 0x40, R3 ;  /* 0x0000004006117824 */ /* 0x000fe200078e0203 */
[----:B------:R-:W-:Y:S01]  /*1840*/  ISETP.GT.U32.AND P5, PT, R4, R5, PT ;  /* 0x000000050400720c */ /* 0x000fe20003fa4070 */
[----:B------:R-:W-:Y:S01]  /*1850*/  IMAD.MOV.U32 R3, RZ, RZ, R9 ;  /* 0x000000ffff037224 */ /* 0x000fe200078e0009 */
[----:B------:R-:W-:Y:S01]  /*1860*/  ISETP.GE.AND P0, PT, R19, RZ, PT ;  /* 0x000000ff1300720c */ /* 0x000fe20003f06270 */
[----:B------:R-:W-:-:S02]  /*1870*/  IMAD R15, R6, 0x110, RZ ;  /* 0x00000110060f7824 */ /* 0x000fc400078e02ff */
[----:B------:R-:W-:-:S03]  /*1880*/  IMAD.HI.U32 R6, R11, R3, RZ ;  /* 0x000000030b067227 */ /* 0x000fc600078e00ff */
[----:B------:R-:W-:Y:S01]  /*1890*/  LOP3.LUT R15, R15, 0x10, R10, 0x78, !PT ;  /* 0x000000100f0f7812 */ /* 0x000fe200078e780a */
[----:B------:R-:W-:Y:S01]  /*18a0*/  IMAD.MOV R6, RZ, RZ, -R6 ;  /* 0x000000ffff067224 */ /* 0x000fe200078e0a06 */
[----:B------:R-:W-:Y:S01]  /*18b0*/  LOP3.LUT R10, R17, 0x30, R10, 0x78, !PT ;  /* 0x00000030110a7812 */ /* 0x000fe200078e780a */
[----:B------:R-:W-:Y:S01]  /*18c0*/  @!P1 IMAD.IADD R22, R22, 0x1, -R0 ;  /* 0x0000000116169824 */ /* 0x000fe200078e0a00 */
[----:B------:R-:W-:Y:S01]  /*18d0*/  LOP3.LUT R28, R15, 0x800, R2, 0xf8, !PT ;  /* 0x000008000f1c7812 */ /* 0x000fe200078ef802 */
[--C-:B------:R-:W-:Y:S01]  /*18e0*/  @!P5 IMAD.IADD R5, R5, 0x1, -R4.reuse ;  /* 0x000000010505d824 */ /* 0x100fe200078e0a04 */
[----:B------:R-:W-:Y:S01]  /*18f0*/  ISETP.GE.AND P5, PT, R29, RZ, PT ;  /* 0x000000ff1d00720c */ /* 0x000fe20003fa6270 */
[C---:B------:R-:W-:Y:S01]  /*1900*/  IMAD R3, R0.reuse, R6, R3 ;  /* 0x0000000600037224 */ /* 0x040fe200078e0203 */
[----:B------:R-:W-:Y:S01]  /*1910*/  ISETP.GT.U32.AND P6, PT, R0, R22, PT ;  /* 0x000000160000720c */ /* 0x000fe20003fc4070 */
[----:B------:R-:W-:Y:S01]  /*1920*/  IMAD.HI.U32 R9, R11, R13, RZ ;  /* 0x0000000d0b097227 */ /* 0x000fe200078e00ff */
[C---:B------:R-:W-:Y:S01]  /*1930*/  LOP3.LUT R2, R8.reuse, 0xfa, RZ, 0xfc, !PT ;  /* 0x000000fa08027812 */ /* 0x040fe200078efcff */
[----:B------:R-:W-:Y:S01]  /*1940*/  STL [R1+0x1a8], R10 ;  /* 0x0001a80a01007387 */ /* 0x000fe20000100800 */
[----:B------:R-:W-:Y:S01]  /*1950*/  LOP3.LUT R29, R8, 0x1e, RZ, 0xfc, !PT ;  /* 0x0000001e081d7812 */ /* 0x000fe200078efcff */
[----:B------:R-:W-:Y:S01]  /*1960*/  IMAD.MOV R9, RZ, RZ, -R9 ;  /* 0x000000ffff097224 */ /* 0x000fe200078e0a09 */
[----:B------:R-:W-:Y:S01]  /*1970*/  ISETP.GE.AND P1, PT, R2, RZ, PT ;  /* 0x000000ff0200720c */ /* 0x000fe20003f26270 */
[----:B------:R-:W-:Y:S01]  /*1980*/  @!P3 IMAD.IADD R7, R7, 0x1, -R4 ;  /* 0x000000010707b824 */ /* 0x000fe200078e0a04 */
[----:B------:R-:W-:Y:S01]  /*1990*/  ISETP.NE.AND P3, PT, RZ, c[0x0][0x178], PT ;  /* 0x00005e00ff007a0c */ /* 0x000fe20003f65270 */
[C---:B------:R-:W-:Y:S01]  /*19a0*/  IMAD R13, R0.reuse, R9, R13 ;  /* 0x00000009000d7224 */ /* 0x040fe200078e020d */
[----:B------:R-:W-:Y:S01]  /*19b0*/  LOP3.LUT R4, RZ, c[0x0][0x178], RZ, 0x33, !PT ;  /* 0x00005e00ff047a12 */ /* 0x000fe200078e33ff */
[----:B------:R-:W-:Y:S01]  /*19c0*/  @!P5 IMAD.MOV R5, RZ, RZ, -R5 ;  /* 0x000000ffff05d224 */ /* 0x000fe200078e0a05 */
[----:B------:R-:W-:Y:S01]  /*19d0*/  ISETP.GT.U32.AND P5, PT, R0, R3, PT ;  /* 0x000000030000720c */ /* 0x000fe20003fa4070 */
[----:B------:R-:W-:Y:S01]  /*19e0*/  @!P0 IMAD.MOV R7, RZ, RZ, -R7 ;  /* 0x000000ffff078224 */ /* 0x000fe200078e0a07 */
[----:B------:R-:W-:Y:S01]  /*19f0*/  IABS R12, R2 ;  /* 0x00000002000c7213 */ /* 0x000fe20000000000 */
[----:B------:R-:W-:Y:S01]  /*1a00*/  @!P6 IMAD.IADD R22, R22, 0x1, -R0 ;  /* 0x000000011616e824 */ /* 0x000fe200078e0a00 */
[----:B------:R-:W-:Y:S01]  /*1a10*/  ISETP.GT.U32.AND P6, PT, R0, R13, PT ;  /* 0x0000000d0000720c */ /* 0x000fe20003fc4070 */
[----:B------:R-:W-:Y:S01]  /*1a20*/  STL [R1+0xc90], R28 ;  /* 0x000c901c01007387 */ /* 0x000fe20000100800 */
[----:B------:R-:W-:-:S02]  /*1a30*/  LOP3.LUT R2, R8, 0xf8, RZ, 0xfc, !PT ;  /* 0x000000f808027812 */ /* 0x000fc400078efcff */
[----:B------:R-:W-:Y:S01]  /*1a40*/  SEL R6, R4, R7, !P3 ;  /* 0x0000000704067207 */ /* 0x000fe20005800000 */
[----:B------:R0:W-:Y:S01]  /*1a50*/  STL [R1+0x12c4], R28 ;  /* 0x0012c41c01007387 */ /* 0x0001e20000100800 */
[----:B------:R-:W-:Y:S02]  /*1a60*/  IABS R7, R2 ;  /* 0x0000000200077213 */ /* 0x000fe40000000000 */
[----:B------:R-:W-:Y:S01]  /*1a70*/  ISETP.GE.AND P0, PT, R8, RZ, PT ;  /* 0x000000ff0800720c */ /* 0x000fe20003f06270 */
[----:B------:R-:W-:-:S04]  /*1a80*/  @!P5 IMAD.IADD R3, R3, 0x1, -R0 ;  /* 0x000000010303d824 */ /* 0x000fc800078e0a00 */
[----:B------:R-:W-:Y:S01]  /*1a90*/  @!P6 IMAD.IADD R13, R13, 0x1, -R0 ;  /* 0x000000010d0de824 */ /* 0x000fe200078e0a00 */
[----:B------:R-:W-:Y:S02]  /*1aa0*/  ISETP.GT.U32.AND P5, PT, R0, R3, PT ;  /* 0x000000030000720c */ /* 0x000fe40003fa4070 */
[----:B0-----:R-:W-:Y:S01]  /*1ab0*/  SEL R28, R4, R5, !P3 ;  /* 0x00000005041c7207 */ /* 0x001fe20005800000 */
[C---:B------:R-:W-:Y:S01]  /*1ac0*/  IMAD.HI.U32 R4, R11.reuse, R12, RZ ;  /* 0x0000000c0b047227 */ /* 0x040fe200078e00ff */
[----:B------:R-:W-:Y:S02]  /*1ad0*/  LOP3.LUT R5, R8, 0xf6, RZ, 0xfc, !PT ;  /* 0x000000f608057812 */ /* 0x000fe400078efcff */
[----:B------:R-:W-:Y:S01]  /*1ae0*/  ISETP.GE.AND P3, PT, R2, RZ, PT ;  /* 0x000000ff0200720c */ /* 0x000fe20003f66270 */
[----:B------:R-:W-:Y:S01]  /*1af0*/  IMAD.MOV R9, RZ, RZ, -R4 ;  /* 0x000000ffff097224 */ /* 0x000fe200078e0a04 */
[----:B------:R-:W-:Y:S01]  /*1b00*/  LOP3.LUT R2, R8, 0xf4, RZ, 0xfc, !PT ;  /* 0x000000f408027812 */ /* 0x000fe200078efcff */
[----:B------:R-:W-:Y:S01]  /*1b10*/  IMAD.HI.U32 R4, R11, R7, RZ ;  /* 0x000000070b047227 */ /* 0x000fe200078e00ff */
[----:B------:R-:W-:Y:S01]  /*1b20*/  IABS R10, R5 ;  /* 0x00000005000a7213 */ /* 0x000fe20000000000 */
[----:B------:R-:W-:Y:S01]  /*1b30*/  STL [R1+0x13b4], R28 ;  /* 0x0013b41c01007387 */ /* 0x000fe20000100800 */
[----:B------:R-:W-:Y:S01]  /*1b40*/  ISETP.GT.U32.AND P6, PT, R0, R13, PT ;  /* 0x0000000d0000720c */ /* 0x000fe20003fc4070 */
[----:B------:R-:W-:-:S02]  /*1b50*/  IMAD.MOV R4, RZ, RZ, -R4 ;  /* 0x000000ffff047224 */ /* 0x000fc400078e0a04 */
[C---:B------:R-:W-:Y:S01]  /*1b60*/  IMAD R12, R0.reuse, R9, R12 ;  /* 0x00000009000c7224 */ /* 0x040fe200078e020c */
[----:B------:R-:W-:Y:S01]  /*1b70*/  IABS R9, R2 ;  /* 0x0000000200097213 */ /* 0x000fe20000000000 */
[----:B------:R-:W-:Y:S01]  /*1b80*/  IMAD R7, R0, R4, R7 ;  /* 0x0000000400077224 */ /* 0x000fe200078e0207 */
[----:B------:R0:W-:Y:S01]  /*1b90*/  STL [R1+0x20c], R6 ;  /* 0x00020c0601007387 */ /* 0x0001e20000100800 */
[----:B------:R-:W-:-:S04]  /*1ba0*/  IMAD.HI.U32 R4, R11, R10, RZ ;  /* 0x0000000a0b047227 */ /* 0x000fc800078e00ff */
[----:B------:R-:W-:Y:S01]  /*1bb0*/  @!P0 IMAD.MOV R22, RZ, RZ, -R22 ;  /* 0x000000ffff168224 */ /* 0x000fe200078e0a16 */
[----:B------:R-:W-:Y:S01]  /*1bc0*/  ISETP.GE.AND P0, PT, R5, RZ, PT ;  /* 0x000000ff0500720c */ /* 0x000fe20003f06270 */
[----:B------:R-:W-:Y:S01]  /*1bd0*/  @!P5 IMAD.IADD R3, R3, 0x1, -R0 ;  /* 0x000000010303d824 */ /* 0x000fe200078e0a00 */
[----:B------:R-:W-:Y:S01]  /*1be0*/  ISETP.GT.U32.AND P5, PT, R0, R12, PT ;  /* 0x0000000c0000720c */ /* 0x000fe20003fa4070 */
[----:B------:R-:W-:Y:S01]  /*1bf0*/  IMAD.HI.U32 R5, R11, R9, RZ ;  /* 0x000000090b057227 */ /* 0x000fe200078e00ff */
[----:B0-----:R-:W-:Y:S01]  /*1c00*/  IABS R6, R18 ;  /* 0x0000001200067213 */ /* 0x001fe20000000000 */
[----:B------:R-:W-:Y:S02]  /*1c10*/  STL [R1+0x141c], R22 ;  /* 0x00141c1601007387 */ /* 0x000fe40000100800 */
[----:B------:R-:W-:Y:S02]  /*1c20*/  IMAD.MOV R15, RZ, RZ, -R4 ;  /* 0x000000ffff0f7224 */ /* 0x000fe400078e0a04 */
[----:B------:R-:W-:-:S02]  /*1c30*/  IMAD.MOV R5, RZ, RZ, -R5 ;  /* 0x000000ffff057224 */ /* 0x000fc400078e0a05 */
[----:B------:R-:W-:Y:S01]  /*1c40*/  IMAD R10, R0, R15, R10 ;  /* 0x0000000f000a7224 */ /* 0x000fe200078e020a */
[----:B------:R-:W-:Y:S01]  /*1c50*/  LOP3.LUT R15, R8, 0xf0, RZ, 0xfc, !PT ;  /* 0x000000f0080f7812 */ /* 0x000fe200078efcff */
[----:B------:R-:W-:Y:S02]  /*1c60*/  IMAD.MOV.U32 R14, RZ, RZ, R3 ;  /* 0x000000ffff0e7224 */ /* 0x000fe400078e0003 */
[----:B------:R-:W-:Y:S01]  /*1c70*/  IMAD R9, R0, R5, R9 ;  /* 0x0000000500097224 */ /* 0x000fe200078e0209 */
[----:B------:R-:W-:Y:S01]  /*1c80*/  LOP3.LUT R5, R8, 0xec, RZ, 0xfc, !PT ;  /* 0x000000ec08057812 */ /* 0x000fe200078efcff */
[----:B------:R-:W-:Y:S01]  /*1c90*/  @!P6 IMAD.IADD R13, R13, 0x1, -R0 ;  /* 0x000000010d0de824 */ /* 0x000fe200078e0a00 */
[C---:B------:R-:W-:Y:S01]  /*1ca0*/  ISETP.GT.U32.AND P6, PT, R0.reuse, R10, PT ;  /* 0x0000000a0000720c */ /* 0x040fe20003fc4070 */
[----:B------:R-:W-:Y:S01]  /*1cb0*/  @!P4 IMAD.MOV R14, RZ, RZ, -R14 ;  /* 0x000000ffff0ec224 */ /* 0x000fe200078e0a0e */
[----:B------:R-:W-:Y:S01]  /*1cc0*/  ISETP.GT.U32.AND P4, PT, R0, R7, PT ;  /* 0x000000070000720c */ /* 0x000fe20003f84070 */
[----:B------:R-:W-:Y:S01]  /*1cd0*/  @!P5 IMAD.IADD R12, R12, 0x1, -R0 ;  /* 0x000000010c0cd824 */ /* 0x000fe200078e0a00 */
[----:B------:R-:W-:Y:S01]  /*1ce0*/  ISETP.GT.U32.AND P5, PT, R0, R9, PT ;  /* 0x000000090000720c */ /* 0x000fe20003fa4070 */
[----:B------:R-:W-:Y:S01]  /*1cf0*/  IMAD.MOV.U32 R4, RZ, RZ, R6 ;  /* 0x000000ffff047224 */ /* 0x000fe200078e0006 */
[----:B------:R0:W-:Y:S01]  /*1d00*/  STL [R1+0x44], R14 ;  /* 0x0000440e01007387 */ /* 0x0001e20000100800 */
[----:B------:R-:W-:Y:S01]  /*1d10*/  IMAD.MOV.U32 R19, RZ, RZ, R13 ;  /* 0x000000ffff137224 */ /* 0x000fe200078e000d */
[----:B------:R-:W-:Y:S01]  /*1d20*/  LOP3.LUT R6, R8, 0xee, RZ, 0xfc, !PT ;  /* 0x000000ee08067812 */ /* 0x000fe200078efcff */
[----:B------:R-:W-:Y:S01]  /*1d30*/  IMAD.HI.U32 R3, R11, R4, RZ ;  /* 0x000000040b037227 */ /* 0x000fe200078e00ff */
[----:B------:R-:W-:-:S02]  /*1d40*/  IABS R16, R5 ;  /* 0x0000000500107213 */ /* 0x000fc40000000000 */
[----:B------:R-:W-:Y:S01]  /*1d50*/  IABS R17, R6 ;  /* 0x0000000600117213 */ /* 0x000fe20000000000 */
[--C-:B------:R-:W-:Y:S02]  /*1d60*/  @!P6 IMAD.IADD R10, R10, 0x1, -R0.reuse ;  /* 0x000000010a0ae824 */ /* 0x100fe400078e0a00 */
[----:B------:R-:W-:Y:S01]  /*1d70*/  IMAD.MOV R3, RZ, RZ, -R3 ;  /* 0x000000ffff037224 */ /* 0x000fe200078e0a03 */
[----:B0-----:R-:W-:Y:S01]  /*1d80*/  IABS R14, R15 ;  /* 0x0000000f000e7213 */ /* 0x001fe20000000000 */
[--C-:B------:R-:W-:Y:S01]  /*1d90*/  @!P4 IMAD.IADD R7, R7, 0x1, -R0.reuse ;  /* 0x000000010707c824 */ /* 0x100fe200078e0a00 */
[C---:B------:R-:W-:Y:S01]  /*1da0*/  ISETP.GT.U32.AND P4, PT, R0.reuse, R12, PT ;  /* 0x0000000c0000720c */ /* 0x040fe20003f84070 */
[----:B------:R-:W-:Y:S01]  /*1db0*/  @!P5 IMAD.IADD R9, R9, 0x1, -R0 ;  /* 0x000000010909d824 */ /* 0x000fe200078e0a00 */
[C---:B------:R-:W-:Y:S01]  /*1dc0*/  ISETP.GT.U32.AND P5, PT, R0.reuse, R10, PT ;  /* 0x0000000a0000720c */ /* 0x040fe20003fa4070 */
[C---:B------:R-:W-:Y:S01]  /*1dd0*/  IMAD R3, R0.reuse, R3, R4 ;  /* 0x0000000300037224 */ /* 0x040fe200078e0204 */
[----:B------:R-:W-:Y:S01]  /*1de0*/  ISETP.GT.U32.AND P6, PT, R0, R7, PT ;  /* 0x000000070000720c */ /* 0x000fe20003fc4070 */
[----:B------:R-:W-:-:S04]  /*1df0*/  IMAD.HI.U32 R4, R11, R14, RZ ;  /* 0x0000000e0b047227 */ /* 0x000fc800078e00ff */
[----:B------:R-:W-:Y:S02]  /*1e00*/  IMAD.MOV R4, RZ, RZ, -R4 ;  /* 0x000000ffff047224 */ /* 0x000fe400078e0a04 */
[----:B------:R-:W-:Y:S01]  /*1e10*/  @!P2 IMAD.MOV R19, RZ, RZ, -R19 ;  /* 0x000000ffff13a224 */ /* 0x000fe200078e0a13 */
[C---:B------:R-:W-:Y:S01]  /*1e20*/  ISETP.GT.U32.AND P2, PT, R0.reuse, R9, PT ;  /* 0x000000090000720c */ /* 0x040fe20003f44070 */
[----:B------:R-:W-:Y:S01]  /*1e30*/  IMAD R14, R0, R4, R14 ;  /* 0x00000004000e7224 */ /* 0x000fe200078e020e */
[----:B------:R-:W-:Y:S01]  /*1e40*/  LOP3.LUT R4, R8, 0xea, RZ, 0xfc, !PT ;  /* 0x000000ea08047812 */ /* 0x000fe200078efcff */
[--C-:B------:R-:W-:Y:S01]  /*1e50*/  @!P4 IMAD.IADD R12, R12, 0x1, -R0.reuse ;  /* 0x000000010c0cc824 */ /* 0x100fe200078e0a00 */
[----:B------:R-:W-:Y:S01]  /*1e60*/  ISETP.GT.U32.AND P4, PT, R0, R3, PT ;  /* 0x000000030000720c */ /* 0x000fe20003f84070 */
[--C-:B------:R-:W-:Y:S01]  /*1e70*/  @!P5 IMAD.IADD R10, R10, 0x1, -R0.reuse ;  /* 0x000000010a0ad824 */ /* 0x100fe200078e0a00 */
[----:B------:R-:W-:Y:S01]  /*1e80*/  ISETP.GT.U32.AND P5, PT, R0, R14, PT ;  /* 0x0000000e0000720c */ /* 0x000fe20003fa4070 */
[----:B------:R-:W-:Y:S01]  /*1e90*/  @!P6 IMAD.IADD R7, R7, 0x1, -R0 ;  /* 0x000000010707e824 */ /* 0x000fe200078e0a00 */
[----:B------:R0:W-:Y:S01]  /*1ea0*/  STL [R1+0x20], R19 ;  /* 0x0000201301007387 */ /* 0x0001e20000100800 */
[----:B------:R-:W-:Y:S01]  /*1eb0*/  IMAD.HI.U32 R13, R11, R17, RZ ;  /* 0x000000110b0d7227 */ /* 0x000fe200078e00ff */
[----:B------:R-:W-:-:S03]  /*1ec0*/  ISETP.GE.AND P6, PT, R2, RZ, PT ;  /* 0x000000ff0200720c */ /* 0x000fc60003fc6270 */
[----:B------:R-:W-:Y:S01]  /*1ed0*/  @!P2 IMAD.IADD R9, R9, 0x1, -R0 ;  /* 0x000000010909a824 */ /* 0x000fe200078e0a00 */
[----:B------:R-:W-:Y:S01]  /*1ee0*/  ISETP.GE.AND P2, PT, R18, RZ, PT ;  /* 0x000000ff1200720c */ /* 0x000fe20003f46270 */
[----:B------:R-:W-:Y:S01]  /*1ef0*/  IMAD.MOV.U32 R20, RZ, RZ, R12 ;  /* 0x000000ffff147224 */ /* 0x000fe200078e000c */
[----:B------:R-:W-:Y:S01]  /*1f00*/  IABS R18, R4 ;  /* 0x0000000400127213 */ /* 0x000fe20000000000 */
[--C-:B------:R-:W-:Y:S01]  /*1f10*/  @!P4 IMAD.IADD R3, R3, 0x1, -R0.reuse ;  /* 0x000000010303c824 */ /* 0x100fe200078e0a00 */
[----:B------:R-:W-:Y:S01]  /*1f20*/  ISETP.GE.AND P4, PT, R15, RZ, PT ;  /* 0x000000ff0f00720c */ /* 0x000fe20003f86270 */
[----:B------:R-:W-:Y:S02]  /*1f30*/  @!P5 IMAD.IADD R14, R14, 0x1, -R0 ;  /* 0x000000010e0ed824 */ /* 0x000fe400078e0a00 */
[----:B------:R-:W-:Y:S02]  /*1f40*/  IMAD.MOV.U32 R15, RZ, RZ, R18 ;  /* 0x000000ffff0f7224 */ /* 0x000fe400078e0012 */
[----:B------:R-:W-:Y:S01]  /*1f50*/  IMAD.MOV R13, RZ, RZ, -R13 ;  /* 0x000000ffff0d7224 */ /* 0x000fe200078e0a0d */
[----:B------:R-:W-:Y:S01]  /*1f60*/  ISETP.GT.U32.AND P5, PT, R0, R14, PT ;  /* 0x0000000e0000720c */ /* 0x000fe20003fa4070 */
[----:B------:R-:W-:-:S04]  /*1f70*/  IMAD.HI.U32 R12, R11, R15, RZ ;  /* 0x0000000f0b0c7227 */ /* 0x000fc800078e00ff */
[----:B0-----:R-:W-:Y:S02]  /*1f80*/  IMAD.MOV.U32 R19, RZ, RZ, R7 ;  /* 0x000000ffff137224 */ /* 0x001fe400078e0007 */
[----:B------:R-:W-:Y:S01]  /*1f90*/  @!P1 IMAD.MOV R20, RZ, RZ, -R20 ;  /* 0x000000ffff149224 */ /* 0x000fe200078e0a14 */
[C---:B------:R-:W-:Y:S01]  /*1fa0*/  ISETP.GT.U32.AND P1, PT, R0.reuse, R3, PT ;  /* 0x000000030000720c */ /* 0x040fe20003f24070 */
[----:B------:R-:W-:Y:S02]  /*1fb0*/  IMAD.MOV R7, RZ, RZ, -R12 ;  /* 0x000000ffff077224 */ /* 0x000fe400078e0a0c */
[C---:B------:R-:W-:Y:S01]  /*1fc0*/  IMAD R17, R0.reuse, R13, R17 ;  /* 0x0000000d00117224 */ /* 0x040fe200078e0211 */
[----:B------:R0:W-:Y:S01]  /*1fd0*/  STL [R1+0x18], R20 ;  /* 0x0000181401007387 */ /* 0x0001e20000100800 */
[----:B------:R-:W-:Y:S02]  /*1fe0*/  IMAD R15, R0, R7, R15 ;  /* 0x00000007000f7224 */ /* 0x000fe400078e020f */
[----:B------:R-:W-:-:S04]  /*1ff0*/  IMAD.HI.U32 R2, R11, R16, RZ ;  /* 0x000000100b027227 */ /* 0x000fc800078e00ff */
[----:B------:R-:W-:Y:S01]  /*2000*/  @!P3 IMAD.MOV R19, RZ, RZ, -R19 ;  /* 0x000000ffff13b224 */ /* 0x000fe200078e0a13 */
[----:B------:R-:W-:Y:S01]  /*2010*/  ISETP.GT.U32.AND P3, PT, R0, R17, PT ;  /* 0x000000110000720c */ /* 0x000fe20003f64070 */
[----:B------:R-:W-:Y:S01]  /*2020*/  @!P5 IMAD.IADD R14, R14, 0x1, -R0 ;  /* 0x000000010e0ed824 */ /* 0x000fe200078e0a00 */
[C---:B------:R-:W-:Y:S01]  /*2030*/  ISETP.GT.U32.AND P5, PT, R0.reuse, R15, PT ;  /* 0x0000000f0000720c */ /* 0x040fe20003fa4070 */
[----:B------:R-:W-:Y:S01]  /*2040*/  IMAD.MOV R2, RZ, RZ, -R2 ;  /* 0x000000ffff027224 */ /* 0x000fe200078e0a02 */
[----:B------:R-:W-:Y:S01]  /*2050*/  STL [R1+0x14], R19 ;  /* 0x0000141301007387 */ /* 0x000fe20000100800 */
[----:B------:R-:W-:Y:S01]  /*2060*/  @!P1 IMAD.IADD R3, R3, 0x1, -R0 ;  /* 0x0000000103039824 */ /* 0x000fe200078e0a00 */
[----:B------:R-:W-:Y:S01]  /*2070*/  ISETP.GE.AND P1, PT, R5, RZ, PT ;  /* 0x000000ff0500720c */ /* 0x000fe20003f26270 */
[----:B------:R-:W-:Y:S01]  /*2080*/  IMAD R16, R0, R2, R16 ;  /* 0x0000000200107224 */ /* 0x000fe200078e0210 */
[----:B------:R-:W-:Y:S01]  /*2090*/  LOP3.LUT R5, R8, 0xe6, RZ, 0xfc, !PT ;  /* 0x000000e608057812 */ /* 0x000fe200078efcff */
[----:B------:R-:W-:Y:S01]  /*20a0*/  @!P0 IMAD.MOV R10, RZ, RZ, -R10 ;  /* 0x000000ffff0a8224 */ /* 0x000fe200078e0a0a */
[----:B------:R-:W-:Y:S01]  /*20b0*/  ISETP.GE.AND P0, PT, R6, RZ, PT ;  /* 0x000000ff0600720c */ /* 0x000fe20003f06270 */
[----:B------:R-:W-:Y:S01]  /*20c0*/  @!P6 IMAD.MOV R9, RZ, RZ, -R9 ;  /* 0x000000ffff09e224 */ /* 0x000fe200078e0a09 */
[----:B------:R-:W-:Y:S01]  /*20d0*/  ISETP.GT.U32.AND P6, PT, R0, R16, PT ;  /* 0x000000100000720c */ /* 0x000fe20003fc4070 */
[----:B------:R-:W-:Y:S01]  /*20e0*/  IMAD.MOV.U32 R6, RZ, RZ, R3 ;  /* 0x000000ffff067224 */ /* 0x000fe200078e0003 */
[----:B------:R-:W-:Y:S01]  /*20f0*/  LOP3.LUT R2, R8, 0xe8, RZ, 0xfc, !PT ;  /* 0x000000e808027812 */ /* 0x000fe200078efcff */
[----:B------:R-:W-:Y:S01]  /*2100*/  @!P3 IMAD.IADD R17, R17, 0x1, -R0 ;  /* 0x000000011111b824 */ /* 0x000fe200078e0a00 */
[----:B------:R-:W-:Y:S01]  /*2110*/  ISETP.GE.AND P3, PT, R4, RZ, PT ;  /* 0x000000ff0400720c */ /* 0x000fe20003f66270 */
[----:B------:R-:W-:Y:S01]  /*2120*/  @!P2 IMAD.MOV R6, RZ, RZ, -R6 ;  /* 0x000000ffff06a224 */ /* 0x000fe200078e0a06 */
[----:B------:R-:W-:Y:S01]  /*2130*/  IABS R4, R5 ;  /* 0x0000000500047213 */ /* 0x000fe20000000000 */
[----:B------:R-:W-:Y:S01]  /*2140*/  @!P5 IMAD.IADD R15, R15, 0x1, -R0 ;  /* 0x000000010f0fd824 */ /* 0x000fe200078e0a00 */
[----:B------:R-:W-:Y:S01]  /*2150*/  STL [R1+0x120], R10 ;  /* 0x0001200a01007387 */ /* 0x000fe20000100800 */
[----:B------:R-:W-:Y:S01]  /*2160*/  IABS R12, R2 ;  /* 0x00000002000c7213 */ /* 0x000fe20000000000 */
[----:B0-----:R-:W-:Y:S01]  /*2170*/  IMAD.MOV.U32 R20, RZ, RZ, R14 ;  /* 0x000000ffff147224 */ /* 0x001fe200078e000e */
[----:B------:R-:W-:Y:S01]  /*2180*/  LOP3.LUT R3, R8, 0xe2, RZ, 0xfc, !PT ;  /* 0x000000e208037812 */ /* 0x000fe200078efcff */
[----:B------:R0:W-:Y:S01]  /*2190*/  STL [R1+0x124], R9 ;  /* 0x0001240901007387 */ /* 0x0001e20000100800 */
[----:B------:R-:W-:Y:S01]  /*21a0*/  ISETP.GT.U32.AND P5, PT, R0, R15, PT ;  /* 0x0000000f0000720c */ /* 0x000fe20003fa4070 */
[----:B------:R-:W-:Y:S01]  /*21b0*/  @!P6 IMAD.IADD R16, R16, 0x1, -R0 ;  /* 0x000000011010e824 */ /* 0x000fe200078e0a00 */
[----:B------:R-:W-:Y:S01]  /*21c0*/  ISETP.GT.U32.AND P6, PT, R0, R17, PT ;  /* 0x000000110000720c */ /* 0x000fe20003fc4070 */
[----:B------:R1:W-:Y:S01]  /*21d0*/  STL [R1+0x1a4], R6 ;  /* 0x0001a40601007387 */ /* 0x0003e20000100800 */
[----:B------:R-:W-:-:S02]  /*21e0*/  IMAD.HI.U32 R7, R11, R12, RZ ;  /* 0x0000000c0b077227 */ /* 0x000fc400078e00ff */
[----:B------:R-:W-:Y:S02]  /*21f0*/  ISETP.GT.U32.AND P2, PT, R0, R16, PT ;  /* 0x000000100000720c */ /* 0x000fe40003f44070 */
[----:B------:R-:W-:Y:S01]  /*2200*/  IMAD.MOV R7, RZ, RZ, -R7 ;  /* 0x000000ffff077224 */ /* 0x000fe200078e0a07 */
[----:B0-----:R-:W-:Y:S01]  /*2210*/  LOP3.LUT R9, R8, 0xe4, RZ, 0xfc, !PT ;  /* 0x000000e408097812 */ /* 0x001fe200078efcff */
[----:B------:R-:W-:Y:S02]  /*2220*/  @!P4 IMAD.MOV R20, RZ, RZ, -R20 ;  /* 0x000000ffff14c224 */ /* 0x000fe400078e0a14 */
[----:B------:R-:W-:Y:S01]  /*2230*/  IMAD R12, R0, R7, R12 ;  /* 0x00000007000c7224 */ /* 0x000fe200078e020c */
[----:B------:R-:W-:Y:S01]  /*2240*/  IABS R13, R9 ;  /* 0x00000009000d7213 */ /* 0x000fe20000000000 */
[----:B-1----:R-:W-:Y:S01]  /*2250*/  IMAD.HI.U32 R6, R11, R4, RZ ;  /* 0x000000040b067227 */ /* 0x002fe200078e00ff */
[----:B------:R-:W-:Y:S01]  /*2260*/  IABS R7, R3 ;  /* 0x0000000300077213 */ /* 0x000fe20000000000 */
[----:B------:R-:W-:Y:S02]  /*2270*/  STL [R1+0x128], R20 ;  /* 0x0001281401007387 */ /* 0x000fe40000100800 */
[----:B------:R-:W-:-:S02]  /*2280*/  IMAD.MOV R6, RZ, RZ, -R6 ;  /* 0x000000ffff067224 */ /* 0x000fc400078e0a06 */
[----:B------:R-:W-:Y:S02]  /*2290*/  @!P5 IMAD.IADD R15, R15, 0x1, -R0 ;  /* 0x000000010f0fd824 */ /* 0x000fe400078e0a00 */
[----:B------:R-:W-:Y:S01]  /*22a0*/  IMAD R4, R0, R6, R4 ;  /* 0x0000000600047224 */ /* 0x000fe200078e0204 */
[----:B------:R-:W-:Y:S01]  /*22b0*/  LOP3.LUT R6, R8, 0xe0, RZ, 0xfc, !PT ;  /* 0x000000e008067812 */ /* 0x000fe200078efcff */
[--C-:B------:R-:W-:Y:S01]  /*22c0*/  @!P6 IMAD.IADD R17, R17, 0x1, -R0.reuse ;  /* 0x000000011111e824 */ /* 0x100fe200078e0a00 */
[----:B------:R-:W-:Y:S01]  /*22d0*/  ISETP.GT.U32.AND P6, PT, R0, R12, PT ;  /* 0x0000000c0000720c */ /* 0x000fe20003fc4070 */
[----:B------:R-:W-:Y:S01]  /*22e0*/  @!P2 IMAD.IADD R16, R16, 0x1, -R0 ;  /* 0x000000011010a824 */ /* 0x000fe200078e0a00 */
[----:B------:R-:W-:Y:S01]  /*22f0*/  ISETP.GT.U32.AND P5, PT, R0, R4, PT ;  /* 0x000000040000720c */ /* 0x000fe20003fa4070 */
[C---:B------:R-:W-:Y:S01]  /*2300*/  IMAD.HI.U32 R18, R11.reuse, R13, RZ ;  /* 0x0000000d0b127227 */ /* 0x040fe200078e00ff */
[----:B------:R-:W-:Y:S02]  /*2310*/  IABS R10, R6 ;  /* 0x00000006000a7213 */ /* 0x000fe40000000000 */
[----:B------:R-:W-:Y:S01]  /*2320*/  ISETP.GE.AND P2, PT, R2, RZ, PT ;  /* 0x000000ff0200720c */ /* 0x000fe20003f46270 */
[----:B------:R-:W-:-:S04]  /*2330*/  IMAD.HI.U32 R2, R11, R7, RZ ;  /* 0x000000070b027227 */ /* 0x000fc800078e00ff */
[----:B------:R-:W-:-:S04]  /*2340*/  IMAD.HI.U32 R14, R11, R10, RZ ;  /* 0x0000000a0b0e7227 */ /* 0x000fc800078e00ff */
[--C-:B------:R-:W-:Y:S02]  /*2350*/  @!P5 IMAD.IADD R4, R4, 0x1, -R0.reuse ;  /* 0x000000010404d824 */ /* 0x100fe400078e0a00 */
[----:B------:R-:W-:Y:S01]  /*2360*/  @!P6 IMAD.IADD R12, R12, 0x1, -R0 ;  /* 0x000000010c0ce824 */ /* 0x000fe200078e0a00 */
[----:B------:R-:W-:Y:S01]  /*2370*/  ISETP.GE.AND P6, PT, R5, RZ, PT ;  /* 0x000000ff0500720c */ /* 0x000fe20003fc6270 */
[----:B------:R-:W-:Y:S01]  /*2380*/  IMAD.MOV R14, RZ, RZ, -R14 ;  /* 0x000000ffff0e7224 */ /* 0x000fe200078e0a0e */
[C---:B------:R-:W-:Y:S01]  /*2390*/  ISETP.GT.U32.AND P5, PT, R0.reuse, R4, PT ;  /* 0x000000040000720c */ /* 0x040fe20003fa4070 */
[----:B------:R-:W-:Y:S01]  /*23a0*/  IMAD.MOV R18, RZ, RZ, -R18 ;  /* 0x000000ffff127224 */ /* 0x000fe200078e0a12 */
[C---:B------:R-:W-:Y:S01]  /*23b0*/  ISETP.GT.U32.AND P4, PT, R0.reuse, R12, PT ;  /* 0x0000000c0000720c */ /* 0x040fe20003f84070 */
[----:B------:R-:W-:Y:S01]  /*23c0*/  @!P1 IMAD.MOV R16, RZ, RZ, -R16 ;  /* 0x000000ffff109224 */ /* 0x000fe200078e0a10 */
[----:B------:R-:W-:Y:S01]  /*23d0*/  ISETP.GE.AND P1, PT, R9, RZ, PT ;  /* 0x000000ff0900720c */ /* 0x000fe20003f26270 */
[----:B------:R-:W-:Y:S01]  /*23e0*/  IMAD R9, R0, R14, R10 ;  /* 0x0000000e00097224 */ /* 0x000fe200078e020a */
[----:B------:R-:W-:Y:S01]  /*23f0*/  LOP3.LUT R5, R8, 0xde, RZ, 0xfc, !PT ;  /* 0x000000de08057812 */ /* 0x000fe200078efcff */
[----:B------:R-:W-:-:S02]  /*2400*/  IMAD.MOV R2, RZ, RZ, -R2 ;  /* 0x000000ffff027224 */ /* 0x000fc400078e0a02 */
[----:B------:R-:W-:Y:S02]  /*2410*/  IMAD R13, R0, R18, R13 ;  /* 0x00000012000d7224 */ /* 0x000fe400078e020d */
[----:B------:R-:W-:Y:S02]  /*2420*/  IMAD.MOV.U32 R19, RZ, RZ, R17 ;  /* 0x000000ffff137224 */ /* 0x000fe400078e0011 */
[--C-:B------:R-:W-:Y:S01]  /*2430*/  @!P5 IMAD.IADD R4, R4, 0x1, -R0.reuse ;  /* 0x000000010404d824 */ /* 0x100fe200078e0a00 */
[C---:B------:R-:W-:Y:S01]  /*2440*/  ISETP.GT.U32.AND P5, PT, R0.reuse, R9, PT ;  /* 0x000000090000720c */ /* 0x040fe20003fa4070 */
[C---:B------:R-:W-:Y:S01]  /*2450*/  IMAD R7, R0.reuse, R2, R7 ;  /* 0x0000000200077224 */ /* 0x040fe200078e0207 */
[----:B------:R-:W-:Y:S01]  /*2460*/  IABS R2, R5 ;  /* 0x0000000500027213 */ /* 0x000fe20000000000 */
[----:B------:R-:W-:Y:S01]  /*2470*/  @!P0 IMAD.MOV R19, RZ, RZ, -R19 ;  /* 0x000000ffff138224 */ /* 0x000fe200078e0a13 */
[----:B------:R-:W-:Y:S01]  /*2480*/  ISETP.GT.U32.AND P0, PT, R0, R13, PT ;  /* 0x0000000d0000720c */ /* 0x000fe20003f04070 */
[----:B------:R-:W-:Y:S01]  /*2490*/  @!P4 IMAD.IADD R12, R12, 0x1, -R0 ;  /* 0x000000010c0cc824 */ /* 0x000fe200078e0a00 */
[----:B------:R-:W-:Y:S01]  /*24a0*/  ISETP.GE.AND P4, PT, R3, RZ, PT ;  /* 0x000000ff0300720c */ /* 0x000fe20003f86270 */
[----:B------:R-:W-:Y:S01]  /*24b0*/  @!P3 IMAD.MOV R15, RZ, RZ, -R15 ;  /* 0x000000ffff0fb224 */ /* 0x000fe200078e0a0f */
[----:B------:R-:W-:Y:S01]  /*24c0*/  ISETP.GT.U32.AND P3, PT, R0, R7, PT ;  /* 0x000000070000720c */ /* 0x000fe20003f64070 */
[----:B------:R-:W-:Y:S01]  /*24d0*/  IMAD.MOV.U32 R14, RZ, RZ, R12 ;  /* 0x000000ffff0e7224 */ /* 0x000fe200078e000c */
[----:B------:R-:W-:Y:S01]  /*24e0*/  LOP3.LUT R3, R8, 0xdc, RZ, 0xfc, !PT ;  /* 0x000000dc08037812 */ /* 0x000fe200078efcff */
[----:B------:R-:W-:Y:S01]  /*24f0*/  STL [R1+0x12c], R19 ;  /* 0x00012c1301007387 */ /* 0x000fe20000100800 */
[----:B------:R-:W-:-:S02]  /*2500*/  IMAD.HI.U32 R10, R11, R2, RZ ;  /* 0x000000020b0a7227 */ /* 0x000fc400078e00ff */
[----:B------:R-:W-:Y:S01]  /*2510*/  IABS R12, R3 ;  /* 0x00000003000c7213 */ /* 0x000fe20000000000 */
[----:B------:R-:W-:Y:S01]  /*2520*/  STL [R1+0x13c], R16 ;  /* 0x00013c1001007387 */ /* 0x000fe20000100800 */
[----:B------:R-:W-:Y:S02]  /*2530*/  @!P2 IMAD.MOV R14, RZ, RZ, -R14 ;  /* 0x000000ffff0ea224 */ /* 0x000fe400078e0a0e */
[--C-:B------:R-:W-:Y:S01]  /*2540*/  @!P5 IMAD.IADD R9, R9, 0x1, -R0.reuse ;  /* 0x000000010909d824 */ /* 0x100fe200078e0a00 */
[----:B------:R-:W-:Y:S01]  /*2550*/  STL [R1+0x194], R15 ;  /* 0x0001940f01007387 */ /* 0x000fe20000100800 */
[--C-:B------:R-:W-:Y:S01]  /*2560*/  @!P0 IMAD.IADD R13, R13, 0x1, -R0.reuse ;  /* 0x000000010d0d8824 */ /* 0x100fe200078e0a00 */
[----:B------:R-:W-:Y:S01]  /*2570*/  ISETP.GE.AND P0, PT, R6, RZ, PT ;  /* 0x000000ff0600720c */ /* 0x000fe20003f06270 */
[----:B------:R-:W-:Y:S01]  /*2580*/  @!P3 IMAD.IADD R7, R7, 0x1, -R0 ;  /* 0x000000010707b824 */ /* 0x000fe200078e0a00 */
[----:B------:R0:W-:Y:S01]  /*2590*/  STL [R1+0x198], R14 ;  /* 0x0001980e01007387 */ /* 0x0001e20000100800 */
[C---:B------:R-:W-:Y:S01]  /*25a0*/  ISETP.GT.U32.AND P5, PT, R0.reuse, R9, PT ;  /* 0x000000090000720c */ /* 0x040fe20003fa4070 */
[----:B------:R-:W-:Y:S01]  /*25b0*/  IMAD.MOV R10, RZ, RZ, -R10 ;  /* 0x000000ffff0a7224 */ /* 0x000fe200078e0a0a */
[----:B------:R-:W-:-:S02]  /*25c0*/  ISETP.GT.U32.AND P3, PT, R0, R13, PT ;  /* 0x0000000d0000720c */ /* 0x000fc40003f64070 */
[C---:B------:R-:W-:Y:S01]  /*25d0*/  ISETP.GT.U32.AND P2, PT, R0.reuse, R7, PT ;  /* 0x000000070000720c */ /* 0x040fe20003f44070 */
[----:B------:R-:W-:Y:S01]  /*25e0*/  IMAD R2, R0, R10, R2 ;  /* 0x0000000a00027224 */ /* 0x000fe200078e0202 */
[----:B------:R-:W-:Y:S01]  /*25f0*/  LOP3.LUT R6, R8, 0xda, RZ, 0xfc, !PT ;  /* 0x000000da08067812 */ /* 0x000fe200078efcff */
[----:B0-----:R-:W-:-:S03]  /*2600*/  IMAD.MOV.U32 R14, RZ, RZ, R4 ;  /* 0x000000ffff0e7224 */ /* 0x001fc600078e0004 */
[----:B------:R-:W-:Y:S01]  /*2610*/  IABS R10, R6 ;  /* 0x00000006000a7213 */ /* 0x000fe20000000000 */
[----:B------:R-:W-:-:S04]  /*2620*/  IMAD.HI.U32 R4, R11, R12, RZ ;  /* 0x0000000c0b047227 */ /* 0x000fc800078e00ff */
[----:B------:R-:W-:Y:S02]  /*2630*/  IMAD.MOV R4, RZ, RZ, -R4 ;  /* 0x000000ffff047224 */ /* 0x000fe400078e0a04 */
[----:B------:R-:W-:Y:S02]  /*2640*/  @!P5 IMAD.IADD R9, R9, 0x1, -R0 ;  /* 0x000000010909d824 */ /* 0x000fe400078e0a00 */
[----:B------:R-:W-:Y:S01]  /*2650*/  IMAD R12, R0, R4, R12 ;  /* 0x00000004000c7224 */ /* 0x000fe200078e020c */
[----:B------:R-:W-:Y:S01]  /*2660*/  LOP3.LUT R4, R8, 0xd6, RZ, 0xfc, !PT ;  /* 0x000000d608047812 */ /* 0x000fe200078efcff */
[--C-:B------:R-:W-:Y:S01]  /*2670*/  @!P3 IMAD.IADD R13, R13, 0x1, -R0.reuse ;  /* 0x000000010d0db824 */ /* 0x100fe200078e0a00 */
[C---:B------:R-:W-:Y:S01]  /*2680*/  ISETP.GT.U32.AND P3, PT, R0.reuse, R2, PT ;  /* 0x000000020000720c */ /* 0x040fe20003f64070 */
[----:B------:R-:W-:Y:S01]  /*2690*/  @!P2 IMAD.IADD R7, R7, 0x1, -R0 ;  /* 0x000000010707a824 */ /* 0x000fe200078e0a00 */
[----:B------:R-:W-:Y:S01]  /*26a0*/  ISETP.GT.U32.AND P5, PT, R0, R12, PT ;  /* 0x0000000c0000720c */ /* 0x000fe20003fa4070 */
[----:B------:R-:W-:Y:S01]  /*26b0*/  @!P6 IMAD.MOV R14, RZ, RZ, -R14 ;  /* 0x000000ffff0ee224 */ /* 0x000fe200078e0a0e */
[----:B------:R-:W-:Y:S01]  /*26c0*/  ISETP.GE.AND P2, PT, R3, RZ, PT ;  /* 0x000000ff0300720c */ /* 0x000fe20003f46270 */
[----:B------:R-:W-:Y:S01]  /*26d0*/  IMAD.HI.U32 R15, R11, R10, RZ ;  /* 0x0000000a0b0f7227 */ /* 0x000fe200078e00ff */
[----:B------:R-:W-:-:S02]  /*26e0*/  LOP3.LUT R3, R8, 0xd8, RZ, 0xfc, !PT ;  /* 0x000000d808037812 */ /* 0x000fc400078efcff */
[----:B------:R-:W-:Y:S01]  /*26f0*/  ISETP.GE.AND P6, PT, R5, RZ, PT ;  /* 0x000000ff0500720c */ /* 0x000fe20003fc6270 */
[----:B------:R-:W-:Y:S01]  /*2700*/  IMAD.MOV.U32 R16, RZ, RZ, R13 ;  /* 0x000000ffff107224 */ /* 0x000fe200078e000d */
[----:B------:R-:W-:Y:S01]  /*2710*/  IABS R5, R3 ;  /* 0x0000000300057213 */ /* 0x000fe20000000000 */
[----:B------:R-:W-:Y:S01]  /*2720*/  IMAD.MOV R15, RZ, RZ, -R15 ;  /* 0x000000ffff0f7224 */ /* 0x000fe200078e0a0f */
[----:B------:R0:W-:Y:S01]  /*2730*/  STL [R1+0x1a0], R14 ;  /* 0x0001a00e01007387 */ /* 0x0001e20000100800 */
[--C-:B------:R-:W-:Y:S01]  /*2740*/  @!P3 IMAD.IADD R2, R2, 0x1, -R0.reuse ;  /* 0x000000010202b824 */ /* 0x100fe200078e0a00 */
[----:B------:R-:W-:Y:S01]  /*2750*/  ISETP.GE.AND P3, PT, R6, RZ, PT ;  /* 0x000000ff0600720c */ /* 0x000fe20003f66270 */
[----:B------:R-:W-:Y:S02]  /*2760*/  @!P5 IMAD.IADD R12, R12, 0x1, -R0 ;  /* 0x000000010c0cd824 */ /* 0x000fe400078e0a00 */
[----:B------:R-:W-:Y:S01]  /*2770*/  @!P1 IMAD.MOV R16, RZ, RZ, -R16 ;  /* 0x000000ffff109224 */ /* 0x000fe200078e0a10 */
[C---:B------:R-:W-:Y:S01]  /*2780*/  ISETP.GT.U32.AND P1, PT, R0.reuse, R2, PT ;  /* 0x000000020000720c */ /* 0x040fe20003f24070 */
[----:B------:R-:W-:Y:S01]  /*2790*/  IMAD.HI.U32 R6, R11, R5, RZ ;  /* 0x000000050b067227 */ /* 0x000fe200078e00ff */
[----:B------:R-:W-:-:S02]  /*27a0*/  ISETP.GT.U32.AND P5, PT, R0, R12, PT ;  /* 0x0000000c0000720c */ /* 0x000fc40003fa4070 */
[----:B0-----:R-:W-:Y:S01]  /*27b0*/  IABS R14, R4 ;  /* 0x00000004000e7213 */ /* 0x001fe20000000000 */
[C---:B------:R-:W-:Y:S01]  /*27c0*/  IMAD R10, R0.reuse, R15, R10 ;  /* 0x0000000f000a7224 */ /* 0x040fe200078e020a */
[----:B------:R-:W-:Y:S01]  /*27d0*/  STL [R1+0x19c], R16 ;  /* 0x00019c1001007387 */ /* 0x000fe20000100800 */
[----:B------:R-:W-:Y:S02]  /*27e0*/  IMAD.MOV.U32 R13, RZ, RZ, R7 ;  /* 0x000000ffff0d7224 */ /* 0x000fe400078e0007 */
[----:B------:R-:W-:Y:S02]  /*27f0*/  IMAD.MOV R6, RZ, RZ, -R6 ;  /* 0x000000ffff067224 */ /* 0x000fe400078e0a06 */
[----:B------:R-:W-:Y:S01]  /*2800*/  @!P4 IMAD.MOV R13, RZ, RZ, -R13 ;  /* 0x000000ffff0dc224 */ /* 0x000fe200078e0a0d */
[C---:B------:R-:W-:Y:S01]  /*2810*/  ISETP.GT.U32.AND P4, PT, R0.reuse, R10, PT ;  /* 0x0000000a0000720c */ /* 0x040fe20003f84070 */
[----:B------:R-:W-:Y:S02]  /*2820*/  IMAD R5, R0, R6, R5 ;  /* 0x0000000600057224 */ /* 0x000fe400078e0205 */
[----:B------:R-:W-:Y:S01]  /*2830*/  IMAD.HI.U32 R7, R11, R14, RZ ;  /* 0x0000000e0b077227 */ /* 0x000fe200078e00ff */
[----:B------:R0:W-:Y:S03]  /*2840*/  STL [R1+0x16c], R13 ;  /* 0x00016c0d01007387 */ /* 0x0001e60000100800 */
[----:B------:R-:W-:Y:S01]  /*2850*/  @!P5 IMAD.IADD R12, R12, 0x1, -R0 ;  /* 0x000000010c0cd824 */ /* 0x000fe200078e0a00 */
[----:B------:R-:W-:Y:S01]  /*2860*/  ISETP.GT.U32.AND P5, PT, R0, R5, PT ;  /* 0x000000050000720c */ /* 0x000fe20003fa4070 */
[----:B------:R-:W-:-:S02]  /*2870*/  IMAD.MOV R7, RZ, RZ, -R7 ;  /* 0x000000ffff077224 */ /* 0x000fc400078e0a07 */
[----:B------:R-:W-:Y:S01]  /*2880*/  @!P1 IMAD.IADD R2, R2, 0x1, -R0 ;  /* 0x0000000102029824 */ /* 0x000fe200078e0a00 */
[----:B------:R-:W-:Y:S01]  /*2890*/  ISETP.GE.AND P1, PT, R4, RZ, PT ;  /* 0x000000ff0400720c */ /* 0x000fe20003f26270 */
[----:B------:R-:W-:Y:S01]  /*28a0*/  IMAD R14, R0, R7, R14 ;  /* 0x00000007000e7224 */ /* 0x000fe200078e020e */
[----:B------:R-:W-:Y:S01]  /*28b0*/  LOP3.LUT R7, R8, 0xd2, RZ, 0xfc, !PT ;  /* 0x000000d208077812 */ /* 0x000fe200078efcff */
[----:B------:R-:W-:Y:S02]  /*28c0*/  IMAD.MOV.U32 R15, RZ, RZ, R2 ;  /* 0x000000ffff0f7224 */ /* 0x000fe400078e0002 */
[--C-:B------:R-:W-:Y:S01]  /*28d0*/  @!P4 IMAD.IADD R10, R10, 0x1, -R0.reuse ;  /* 0x000000010a0ac824 */ /* 0x100fe200078e0a00 */
[----:B------:R-:W-:Y:S01]  /*28e0*/  IABS R6, R7 ;  /* 0x0000000700067213 */ /* 0x000fe20000000000 */
[----:B------:R-:W-:Y:S01]  /*28f0*/  @!P6 IMAD.MOV R15, RZ, RZ, -R15 ;  /* 0x000000ffff0fe224 */ /* 0x000fe200078e0a0f */
[C---:B------:R-:W-:Y:S01]  /*2900*/  ISETP.GT.U32.AND P6, PT, R0.reuse, R14, PT ;  /* 0x0000000e0000720c */ /* 0x040fe20003fc4070 */
[----:B------:R-:W-:Y:S01]  /*2910*/  @!P0 IMAD.MOV R9, RZ, RZ, -R9 ;  /* 0x000000ffff098224 */ /* 0x000fe200078e0a09 */
[----:B------:R-:W-:Y:S01]  /*2920*/  ISETP.GT.U32.AND P4, PT, R0, R10, PT ;  /* 0x0000000a0000720c */ /* 0x000fe20003f84070 */
[----:B------:R-:W-:Y:S01]  /*2930*/  @!P5 IMAD.IADD R5, R5, 0x1, -R0 ;  /* 0x000000010505d824 */ /* 0x000fe200078e0a00 */
[----:B------:R-:W-:Y:S01]  /*2940*/  ISETP.GE.AND P0, PT, R3, RZ, PT ;  /* 0x000000ff0300720c */ /* 0x000fe20003f06270 */
[----:B0-----:R-:W-:Y:S01]  /*2950*/  IMAD.MOV.U32 R13, RZ, RZ, R12 ;  /* 0x000000ffff0d7224 */ /* 0x001fe200078e000c */
[----:B------:R0:W-:Y:S01]  /*2960*/  STL [R1+0x174], R9 ;  /* 0x0001740901007387 */ /* 0x0001e20000100800 */
[----:B------:R-:W-:-:S02]  /*2970*/  LOP3.LUT R3, R8, 0xd0, RZ, 0xfc, !PT ;  /* 0x000000d008037812 */ /* 0x000fc400078efcff */
[----:B------:R-:W-:Y:S01]  /*2980*/  ISETP.GT.U32.AND P5, PT, R0, R5, PT ;  /* 0x000000050000720c */ /* 0x000fe20003fa4070 */
[----:B------:R-:W-:Y:S01]  /*2990*/  @!P2 IMAD.MOV R13, RZ, RZ, -R13 ;  /* 0x000000ffff0da224 */ /* 0x000fe200078e0a0d */
[----:B------:R-:W-:Y:S01]  /*29a0*/  STL [R1+0x18c], R15 ;  /* 0x00018c0f01007387 */ /* 0x000fe20000100800 */
[----:B------:R-:W-:Y:S01]  /*29b0*/  IABS R2, R3 ;  /* 0x0000000300027213 */ /* 0x000fe20000000000 */
[--C-:B------:R-:W-:Y:S02]  /*29c0*/  @!P6 IMAD.IADD R14, R14, 0x1, -R0.reuse ;  /* 0x000000010e0ee824 */ /* 0x100fe400078e0a00 */
[----:B------:R-:W-:Y:S01]  /*29d0*/  @!P4 IMAD.IADD R10, R10, 0x1, -R0 ;  /* 0x000000010a0ac824 */ /* 0x000fe200078e0a00 */
[----:B0-----:R-:W-:Y:S01]  /*29e0*/  LOP3.LUT R9, R8, 0xd4, RZ, 0xfc, !PT ;  /* 0x000000d408097812 */ /* 0x001fe200078efcff */
[----:B------:R0:W-:Y:S01]  /*29f0*/  STL [R1+0x184], R13 ;  /* 0x0001840d01007387 */ /* 0x0001e20000100800 */
[----:B------:R-:W-:Y:S01]  /*2a00*/  ISETP.GE.AND P4, PT, R7, RZ, PT ;  /* 0x000000ff0700720c */ /* 0x000fe20003f86270 */
[----:B------:R-:W-:Y:S01]  /*2a10*/  IMAD.HI.U32 R7, R11, R6, RZ ;  /* 0x000000060b077227 */ /* 0x000fe200078e00ff */
[----:B------:R-:W-:-:S02]  /*2a20*/  IABS R4, R9 ;  /* 0x0000000900047213 */ /* 0x000fc40000000000 */
[----:B------:R-:W-:Y:S01]  /*2a30*/  ISETP.GT.U32.AND P6, PT, R0, R14, PT ;  /* 0x0000000e0000720c */ /* 0x000fe20003fc4070 */
[----:B------:R-:W-:Y:S01]  /*2a40*/  IMAD.MOV R7, RZ, RZ, -R7 ;  /* 0x000000ffff077224 */ /* 0x000fe200078e0a07 */
[----:B------:R-:W-:Y:S01]  /*2a50*/  ISETP.GE.AND P2, PT, R9, RZ, PT ;  /* 0x000000ff0900720c */ /* 0x000fe20003f46270 */
[----:B------:R-:W-:-:S04]  /*2a60*/  IMAD.HI.U32 R12, R11, R4, RZ ;  /* 0x000000040b0c7227 */ /* 0x000fc800078e00ff */
[----:B0-----:R-:W-:Y:S02]  /*2a70*/  IMAD.MOV.U32 R13, RZ, RZ, R10 ;  /* 0x000000ffff0d7224 */ /* 0x001fe400078e000a */
[----:B------:R-:W-:Y:S02]  /*2a80*/  IMAD.MOV R12, RZ, RZ, -R12 ;  /* 0x000000ffff0c7224 */ /* 0x000fe400078e0a0c */
[----:B------:R-:W-:Y:S02]  /*2a90*/  @!P5 IMAD.IADD R5, R5, 0x1, -R0 ;  /* 0x000000010505d824 */ /* 0x000fe400078e0a00 */
[----:B------:R-:W-:Y:S01]  /*2aa0*/  @!P3 IMAD.MOV R13, RZ, RZ, -R13 ;  /* 0x000000ffff0db224 */ /* 0x000fe200078e0a0d */
[----:B------:R-:W-:Y:S01]  /*2ab0*/  ISETP.GE.AND P3, PT, R3, RZ, PT ;  /* 0x000000ff0300720c */ /* 0x000fe20003f66270 */
[C---:B------:R-:W-:Y:S02]  /*2ac0*/  IMAD R4, R0.reuse, R12, R4 ;  /* 0x0000000c00047224 */ /* 0x040fe400078e0204 */
[C---:B------:R-:W-:Y:S01]  /*2ad0*/  IMAD R3, R0.reuse, R7, R6 ;  /* 0x0000000700037224 */ /* 0x040fe200078e0206 */
[----:B------:R0:W-:Y:S01]  /*2ae0*/  STL [R1+0x17c], R13 ;  /* 0x00017c0d01007387 */ /* 0x0001e20000100800 */
[----:B------:R-:W-:Y:S01]  /*2af0*/  IMAD.MOV.U32 R10, RZ, RZ, R5 ;  /* 0x000000ffff0a7224 */ /* 0x000fe200078e0005 */
[----:B------:R-:W-:Y:S01]  /*2b00*/  ISETP.GT.U32.AND P5, PT, R0, R4, PT ;  /* 0x000000040000720c */ /* 0x000fe20003fa4070 */
[----:B------:R-:W-:Y:S01]  /*2b10*/  IMAD.HI.U32 R9, R11, R2, RZ ;  /* 0x000000020b097227 */ /* 0x000fe200078e00ff */
[----:B------:R-:W-:-:S02]  /*2b20*/  LOP3.LUT R5, R8, 0xcc, RZ, 0xfc, !PT ;  /* 0x000000cc08057812 */ /* 0x000fc400078efcff */
[----:B------:R-:W-:Y:S01]  /*2b30*/  LOP3.LUT R7, R8, 0xc8, RZ, 0xfc, !PT ;  /* 0x000000c808077812 */ /* 0x000fe200078efcff */
[----:B------:R-:W-:Y:S01]  /*2b40*/  @!P0 IMAD.MOV R10, RZ, RZ, -R10 ;  /* 0x000000ffff0a8224 */ /* 0x000fe200078e0a0a */
[----:B------:R-:W-:Y:S01]  /*2b50*/  ISETP.GT.U32.AND P0, PT, R0, R3, PT ;  /* 0x000000030000720c */ /* 0x000fe20003f04070 */
[----:B------:R-:W-:Y:S01]  /*2b60*/  IMAD.MOV R9, RZ, RZ, -R9 ;  /* 0x000000ffff097224 */ /* 0x000fe200078e0a09 */
[----:B0-----:R-:W-:Y:S01]  /*2b70*/  IABS R13, R7 ;  /* 0x00000007000d7213 */ /* 0x001fe20000000000 */
[----:B------:R-:W-:Y:S01]  /*2b80*/  @!P6 IMAD.IADD R14, R14, 0x1, -R0 ;  /* 0x000000010e0ee824 */ /* 0x000fe200078e0a00 */
[----:B------:R0:W-:Y:S01]  /*2b90*/  STL [R1+0x180], R10 ;  /* 0x0001800a01007387 */ /* 0x0001e20000100800 */
[----:B------:R-:W-:Y:S01]  /*2ba0*/  IMAD R2, R0, R9, R2 ;  /* 0x0000000900027224 */ /* 0x000fe200078e0202 */
[C---:B------:R-:W-:Y:S01]  /*2bb0*/  LOP3.LUT R9, R8.reuse, 0xce, RZ, 0xfc, !PT ;  /* 0x000000ce08097812 */ /* 0x040fe200078efcff */
[----:B------:R-:W-:Y:S01]  /*2bc0*/  IMAD.MOV.U32 R16, RZ, RZ, R14 ;  /* 0x000000ffff107224 */ /* 0x000fe200078e000e */
[----:B------:R-:W-:Y:S01]  /*2bd0*/  LOP3.LUT R6, R8, 0xca, RZ, 0xfc, !PT ;  /* 0x000000ca08067812 */ /* 0x000fe200078efcff */
[----:B------:R-:W-:Y:S01]  /*2be0*/  @!P5 IMAD.IADD R4, R4, 0x1, -R0 ;  /* 0x000000010404d824 */ /* 0x000fe200078e0a00 */
[----:B------:R-:W-:Y:S01]  /*2bf0*/  ISETP.GE.AND P6, PT, R9, RZ, PT ;  /* 0x000000ff0900720c */ /* 0x000fe20003fc6270 */
[----:B------:R-:W-:Y:S01]  /*2c00*/  @!P1 IMAD.MOV R16, RZ, RZ, -R16 ;  /* 0x000000ffff109224 */ /* 0x000fe200078e0a10 */
[C---:B------:R-:W-:Y:S01]  /*2c10*/  ISETP.GT.U32.AND P1, PT, R0.reuse, R2, PT ;  /* 0x000000020000720c */ /* 0x040fe20003f24070 */
[----:B------:R-:W-:Y:S01]  /*2c20*/  @!P0 IMAD.IADD R3, R3, 0x1, -R0 ;  /* 0x0000000103038824 */ /* 0x000fe200078e0a00 */
[----:B------:R-:W-:-:S02]  /*2c30*/  ISETP.GT.U32.AND P5, PT, R0, R4, PT ;  /* 0x000000040000720c */ /* 0x000fc40003fa4070 */
[----:B------:R-:W-:Y:S01]  /*2c40*/  IABS R9, R9 ;  /* 0x0000000900097213 */ /* 0x000fe20000000000 */
[----:B------:R1:W-:Y:S01]  /*2c50*/  STL [R1+0x178], R16 ;  /* 0x0001781001007387 */ /* 0x0003e20000100800 */
[----:B------:R-:W-:Y:S02]  /*2c60*/  ISETP.GT.U32.AND P0, PT, R0, R3, PT ;  /* 0x000000030000720c */ /* 0x000fe40003f04070 */
[----:B0-----:R-:W-:Y:S01]  /*2c70*/  IABS R10, R5 ;  /* 0x00000005000a7213 */ /* 0x001fe20000000000 */
[----:B------:R-:W-:Y:S01]  /*2c80*/  IMAD.HI.U32 R14, R11, R9, RZ ;  /* 0x000000090b0e7227 */ /* 0x000fe200078e00ff */
[----:B------:R-:W-:-:S03]  /*2c90*/  IABS R12, R6 ;  /* 0x00000006000c7213 */ /* 0x000fc60000000000 */
[----:B------:R-:W-:Y:S02]  /*2ca0*/  @!P1 IMAD.IADD R2, R2, 0x1, -R0 ;  /* 0x0000000102029824 */ /* 0x000fe400078e0a00 */
[----:B------:R-:W-:Y:S02]  /*2cb0*/  IMAD.MOV R14, RZ, RZ, -R14 ;  /* 0x000000ffff0e7224 */ /* 0x000fe400078e0a0e */
[--C-:B------:R-:W-:Y:S01]  /*2cc0*/  @!P5 IMAD.IADD R4, R4, 0x1, -R0.reuse ;  /* 0x000000010404d824 */ /* 0x100fe200078e0a00 */
[C---:B------:R-:W-:Y:S01]  /*2cd0*/  ISETP.GT.U32.AND P1, PT, R0.reuse, R2, PT ;  /* 0x000000020000720c */ /* 0x040fe20003f24070 */
[C---:B------:R-:W-:Y:S01]  /*2ce0*/  IMAD R9, R0.reuse, R14, R9 ;  /* 0x0000000e00097224 */ /* 0x040fe200078e0209 */
[----:B------:R-:W-:Y:S01]  /*2cf0*/  ISETP.GE.AND P5, PT, R5, RZ, PT ;  /* 0x000000ff0500720c */ /* 0x000fe20003fa6270 */
[----:B------:R-:W-:Y:S02]  /*2d00*/  @!P0 IMAD.IADD R3, R3, 0x1, -R0 ;  /* 0x0000000103038824 */ /* 0x000fe400078e0a00 */
[----:B------:R-:W-:Y:S01]  /*2d10*/  IMAD.HI.U32 R15, R11, R10, RZ ;  /* 0x0000000a0b0f7227 */ /* 0x000fe200078e00ff */
[----:B------:R-:W-:-:S03]  /*2d20*/  ISETP.GT.U32.AND P0, PT, R0, R9, PT ;  /* 0x000000090000720c */ /* 0x000fc60003f04070 */
[----:B------:R-:W-:Y:S01]  /*2d30*/  IMAD.MOV.U32 R18, RZ, RZ, R4 ;  /* 0x000000ffff127224 */ /* 0x000fe200078e0004 */
[----:B------:R-:W-:Y:S01]  /*2d40*/  LOP3.LUT R4, R8, 0xc6, RZ, 0xfc, !PT ;  /* 0x000000c608047812 */ /* 0x000fe200078efcff */
[----:B------:R-:W-:Y:S02]  /*2d50*/  IMAD.MOV.U32 R17, RZ, RZ, R3 ;  /* 0x000000ffff117224 */ /* 0x000fe400078e0003 */
[----:B------:R-:W-:Y:S01]  /*2d60*/  IMAD.MOV R15, RZ, RZ, -R15 ;  /* 0x000000ffff0f7224 */ /* 0x000fe200078e0a0f */
[----:B------:R-:W-:Y:S01]  /*2d70*/  IABS R14, R4 ;  /* 0x00000004000e7213 */ /* 0x000fe20000000000 */
[----:B------:R-:W-:-:S04]  /*2d80*/  IMAD.HI.U32 R5, R11, R13, RZ ;  /* 0x0000000d0b057227 */ /* 0x000fc800078e00ff */
[----:B------:R-:W-:Y:S02]  /*2d90*/  @!P2 IMAD.MOV R18, RZ, RZ, -R18 ;  /* 0x000000ffff12a224 */ /* 0x000fe400078e0a12 */
[----:B------:R-:W-:Y:S01]  /*2da0*/  @!P4 IMAD.MOV R17, RZ, RZ, -R17 ;  /* 0x000000ffff11c224 */ /* 0x000fe200078e0a11 */
[----:B------:R-:W-:Y:S01]  /*2db0*/  ISETP.GE.AND P4, PT, R6, RZ, PT ;  /* 0x000000ff0600720c */ /* 0x000fe20003f86270 */
[----:B------:R-:W-:Y:S01]  /*2dc0*/  IMAD R10, R0, R15, R10 ;  /* 0x0000000f000a7224 */ /* 0x000fe200078e020a */
[----:B------:R0:W-:Y:S01]  /*2dd0*/  STL [R1+0x168], R18 ;  /* 0x0001681201007387 */ /* 0x0001e20000100800 */
[----:B------:R-:W-:Y:S01]  /*2de0*/  IMAD.MOV R5, RZ, RZ, -R5 ;  /* 0x000000ffff057224 */ /* 0x000fe200078e0a05 */
[----:B------:R-:W-:Y:S01]  /*2df0*/  LOP3.LUT R6, R8, 0xc2, RZ, 0xfc, !PT ;  /* 0x000000c208067812 */ /* 0x000fe200078efcff */
[--C-:B------:R-:W-:Y:S01]  /*2e00*/  @!P1 IMAD.IADD R2, R2, 0x1, -R0.reuse ;  /* 0x0000000102029824 */ /* 0x100fe200078e0a00 */
[----:B------:R2:W-:Y:S01]  /*2e10*/  STL [R1+0x164], R17 ;  /* 0x0001641101007387 */ /* 0x0005e20000100800 */
[C---:B------:R-:W-:Y:S01]  /*2e20*/  IMAD R3, R0.reuse, R5, R13 ;  /* 0x0000000500037224 */ /* 0x040fe200078e020d */
[----:B------:R-:W-:Y:S01]  /*2e30*/  ISETP.GT.U32.AND P2, PT, R0, R10, PT ;  /* 0x0000000a0000720c */ /* 0x000fe20003f44070 */
[----:B------:R-:W-:Y:S01]  /*2e40*/  @!P0 IMAD.IADD R9, R9, 0x1, -R0 ;  /* 0x0000000109098824 */ /* 0x000fe200078e0a00 */
[C---:B------:R-:W-:Y:S01]  /*2e50*/  LOP3.LUT R5, R8.reuse, 0xc4, RZ, 0xfc, !PT ;  /* 0x000000c408057812 */ /* 0x040fe200078efcff */
[----:B-1----:R-:W-:Y:S01]  /*2e60*/  IMAD.HI.U32 R16, R11, R12, RZ ;  /* 0x0000000c0b107227 */ /* 0x002fe200078e00ff */
[----:B0-----:R-:W-:-:S02]  /*2e70*/  LOP3.LUT R18, R8, 0xb4, RZ, 0xfc, !PT ;  /* 0x000000b408127812 */ /* 0x001fc400078efcff */
[C---:B------:R-:W-:Y:S01]  /*2e80*/  ISETP.GT.U32.AND P0, PT, R0.reuse, R9, PT ;  /* 0x000000090000720c */ /* 0x040fe20003f04070 */
[----:B------:R-:W-:Y:S01]  /*2e90*/  IMAD.MOV R16, RZ, RZ, -R16 ;  /* 0x000000ffff107224 */ /* 0x000fe200078e0a10 */
[----:B------:R-:W-:Y:S01]  /*2ea0*/  IABS R13, R5 ;  /* 0x00000005000d7213 */ /* 0x000fe20000000000 */
[----:B--2---:R-:W-:Y:S01]  /*2eb0*/  IMAD.MOV.U32 R17, RZ, RZ, R2 ;  /* 0x000000ffff117224 */ /* 0x004fe200078e0002 */
[----:B------:R-:W-:Y:S01]  /*2ec0*/  IABS R2, R6 ;  /* 0x0000000600027213 */ /* 0x000fe20000000000 */
[C---:B------:R-:W-:Y:S01]  /*2ed0*/  IMAD R12, R0.reuse, R16, R12 ;  /* 0x00000010000c7224 */ /* 0x040fe200078e020c */
[----:B------:R-:W-:Y:S01]  /*2ee0*/  IABS R19, R18 ;  /* 0x0000001200137213 */ /* 0x000fe20000000000 */
[----:B------:R-:W-:Y:S01]  /*2ef0*/  @!P3 IMAD.MOV R17, RZ, RZ, -R17 ;  /* 0x000000ffff11b224 */ /* 0x000fe200078e0a11 */
[----:B------:R-:W-:Y:S01]  /*2f00*/  ISETP.GT.U32.AND P3, PT, R0, R3, PT ;  /* 0x000000030000720c */ /* 0x000fe20003f64070 */
[--C-:B------:R-:W-:Y:S01]  /*2f10*/  @!P2 IMAD.IADD R10, R10, 0x1, -R0.reuse ;  /* 0x000000010a0aa824 */ /* 0x100fe200078e0a00 */
[C---:B------:R-:W-:Y:S01]  /*2f20*/  ISETP.GT.U32.AND P1, PT, R0.reuse, R12, PT ;  /* 0x0000000c0000720c */ /* 0x040fe20003f24070 */
[----:B------:R-:W-:Y:S01]  /*2f30*/  IMAD.HI.U32 R15, R11, R14, RZ ;  /* 0x0000000e0b0f7227 */ /* 0x000fe200078e00ff */
[----:B------:R0:W-:Y:S02]  /*2f40*/  STL [R1+0x15c], R17 ;  /* 0x00015c1101007387 */ /* 0x0001e40000100800 */
[----:B------:R-:W-:Y:S01]  /*2f50*/  ISETP.GT.U32.AND P2, PT, R0, R10, PT ;  /* 0x0000000a0000720c */ /* 0x000fe20003f44070 */
[----:B------:R-:W-:Y:S01]  /*2f60*/  @!P0 IMAD.IADD R9, R9, 0x1, -R0 ;  /* 0x0000000109098824 */ /* 0x000fe200078e0a00 */
[----:B------:R-:W-:Y:S01]  /*2f70*/  ISETP.GE.AND P0, PT, R7, RZ, PT ;  /* 0x000000ff0700720c */ /* 0x000fe20003f06270 */
[----:B------:R-:W-:-:S02]  /*2f80*/  IMAD.MOV R15, RZ, RZ, -R15 ;  /* 0x000000ffff0f7224 */ /* 0x000fc400078e0a0f */
[----:B------:R-:W-:-:S04]  /*2f90*/  IMAD.HI.U32 R7, R11, R13, RZ ;  /* 0x0000000d0b077227 */ /* 0x000fc800078e00ff */
[----:B------:R-:W-:Y:S02]  /*2fa0*/  @!P3 IMAD.IADD R3, R3, 0x1, -R0 ;  /* 0x000000010303b824 */ /* 0x000fe400078e0a00 */
[C---:B------:R-:W-:Y:S02]  /*2fb0*/  IMAD R14, R0.reuse, R15, R14 ;  /* 0x0000000f000e7224 */ /* 0x040fe400078e020e */
[----:B------:R-:W-:Y:S01]  /*2fc0*/  IMAD.MOV R7, RZ, RZ, -R7 ;  /* 0x000000ffff077224 */ /* 0x000fe200078e0a07 */
[----:B------:R-:W-:Y:S01]  /*2fd0*/  ISETP.GT.U32.AND P3, PT, R0, R3, PT ;  /* 0x000000030000720c */ /* 0x000fe20003f64070 */
[--C-:B------:R-:W-:Y:S01]  /*2fe0*/  @!P2 IMAD.IADD R10, R10, 0x1, -R0.reuse ;  /* 0x000000010a0aa824 */ /* 0x100fe200078e0a00 */
[C---:B------:R-:W-:Y:S01]  /*2ff0*/  ISETP.GT.U32.AND P2, PT, R0.reuse, R14, PT ;  /* 0x0000000e0000720c */ /* 0x040fe20003f44070 */
[----:B------:R-:W-:Y:S01]  /*3000*/  IMAD R13, R0, R7, R13 ;  /* 0x00000007000d7224 */ /* 0x000fe200078e020d */
[----:B------:R-:W-:Y:S01]  /*3010*/  LOP3.LUT R7, R8, 0xba, RZ, 0xfc, !PT ;  /* 0x000000ba08077812 */ /* 0x000fe200078efcff */
[----:B------:R-:W-:-:S02]  /*3020*/  @!P1 IMAD.IADD R12, R12, 0x1, -R0 ;  /* 0x000000010c0c9824 */ /* 0x000fc400078e0a00 */
[----:B0-----:R-:W-:Y:S02]  /*3030*/  IMAD.MOV.U32 R17, RZ, RZ, R9 ;  /* 0x000000ffff117224 */ /* 0x001fe400078e0009 */
[----:B------:R-:W-:Y:S01]  /*3040*/  IMAD.HI.U32 R9, R11, R2, RZ ;  /* 0x000000020b097227 */ /* 0x000fe200078e00ff */
[----:B------:R-:W-:-:S03]  /*3050*/  ISETP.GT.U32.AND P1, PT, R0, R12, PT ;  /* 0x0000000c0000720c */ /* 0x000fc60003f24070 */
[----:B------:R-:W-:Y:S01]  /*3060*/  @!P3 IMAD.IADD R3, R3, 0x1, -R0 ;  /* 0x000000010303b824 */ /* 0x000fe200078e0a00 */
[----:B------:R-:W-:Y:S01]  /*3070*/  ISETP.GT.U32.AND P3, PT, R0, R13, PT ;  /* 0x0000000d0000720c */ /* 0x000fe20003f64070 */
[----:B------:R-:W-:Y:S02]  /*3080*/  IMAD.MOV R9, RZ, RZ, -R9 ;  /* 0x000000ffff097224 */ /* 0x000fe400078e0a09 */
[----:B------:R-:W-:Y:S02]  /*3090*/  IMAD.MOV.U32 R16, RZ, RZ, R10 ;  /* 0x000000ffff107224 */ /* 0x000fe400078e000a */
[----:B------:R-:W-:Y:S02]  /*30a0*/  @!P2 IMAD.IADD R14, R14, 0x1, -R0 ;  /* 0x000000010e0ea824 */ /* 0x000fe400078e0a00 */
        /* <DEDUP_REMOVED lines=8> */
[--C-:B------:R-:W-:Y:S01]  /*3130*/  @!P3 IMAD.IADD R13, R13, 0x1, -R0.reuse ;  /* 0x000000010d0db824 */ /* 0x100fe200078e0a00 */
[----:B------:R-:W-:Y:S01]  /*3140*/  IABS R3, R2 ;  /* 0x0000000200037213 */ /* 0x000fe20000000000 */
[----:B------:R-:W-:Y:S01]  /*3150*/  @!P1 IMAD.IADD R12, R12, 0x1, -R0 ;  /* 0x000000010c0c9824 */ /* 0x000fe200078e0a00 */
[----:B------:R-:W-:Y:S01]  /*3160*/  STL [R1+0x158], R17 ;  /* 0x0001581101007387 */ /* 0x000fe20000100800 */
[----:B------:R-:W-:Y:S01]  /*3170*/  IABS R9, R4 ;  /* 0x0000000400097213 */ /* 0x000fe20000000000 */
[----:B------:R-:W-:Y:S01]  /*3180*/  @!P0 IMAD.MOV R15, RZ, RZ, -R15 ;  /* 0x000000ffff0f8224 */ /* 0x000fe200078e0a0f */
[----:B------:R-:W-:Y:S01]  /*3190*/  ISETP.GT.U32.AND P3, PT, R0, R13, PT ;  /* 0x0000000d0000720c */ /* 0x000fe20003f64070 */
[----:B------:R0:W-:Y:S01]  /*31a0*/  STL [R1+0x140], R16 ;  /* 0x0001401001007387 */ /* 0x0001e20000100800 */
[----:B------:R-:W-:Y:S01]  /*31b0*/  ISETP.GE.AND P5, PT, R5, RZ, PT ;  /* 0x000000ff0500720c */ /* 0x000fe20003fa6270 */
[----:B------:R-:W-:Y:S01]  /*31c0*/  IMAD.HI.U32 R5, R11, R9, RZ ;  /* 0x000000090b057227 */ /* 0x000fe200078e00ff */
[----:B------:R-:W-:-:S02]  /*31d0*/  ISETP.GE.AND P1, PT, R6, RZ, PT ;  /* 0x000000ff0600720c */ /* 0x000fc40003f26270 */
[----:B------:R-:W-:Y:S01]  /*31e0*/  ISETP.GE.AND P0, PT, R4, RZ, PT ;  /* 0x000000ff0400720c */ /* 0x000fe20003f06270 */
[----:B------:R-:W-:Y:S01]  /*31f0*/  @!P2 IMAD.IADD R14, R14, 0x1, -R0 ;  /* 0x000000010e0ea824 */ /* 0x000fe200078e0a00 */
[----:B------:R-:W-:Y:S01]  /*3200*/  IABS R4, R7 ;  /* 0x0000000700047213 */ /* 0x000fe20000000000 */
[----:B------:R-:W-:Y:S01]  /*3210*/  IMAD.MOV R5, RZ, RZ, -R5 ;  /* 0x000000ffff057224 */ /* 0x000fe200078e0a05 */
[----:B------:R-:W-:Y:S01]  /*3220*/  ISETP.GT.U32.AND P2, PT, R0, R10, PT ;  /* 0x0000000a0000720c */ /* 0x000fe20003f44070 */
[----:B0-----:R-:W-:Y:S02]  /*3230*/  IMAD.MOV.U32 R16, RZ, RZ, R12 ;  /* 0x000000ffff107224 */ /* 0x001fe400078e000c */
[----:B------:R-:W-:-:S04]  /*3240*/  IMAD.HI.U32 R12, R11, R3, RZ ;  /* 0x000000030b0c7227 */ /* 0x000fc800078e00ff */
[----:B------:R-:W-:Y:S02]  /*3250*/  IMAD.MOV R12, RZ, RZ, -R12 ;  /* 0x000000ffff0c7224 */ /* 0x000fe400078e0a0c */
[----:B------:R-:W-:Y:S01]  /*3260*/  @!P4 IMAD.MOV R16, RZ, RZ, -R16 ;  /* 0x000000ffff10c224 */ /* 0x000fe200078e0a10 */
[----:B------:R-:W-:Y:S01]  /*3270*/  ISETP.GE.AND P4, PT, R2, RZ, PT ;  /* 0x000000ff0200720c */ /* 0x000fe20003f86270 */
[----:B------:R-:W-:Y:S01]  /*3280*/  IMAD R3, R0, R12, R3 ;  /* 0x0000000c00037224 */ /* 0x000fe200078e0203 */
[----:B------:R-:W-:Y:S01]  /*3290*/  LOP3.LUT R2, R8, 0xbc, RZ, 0xfc, !PT ;  /* 0x000000bc08027812 */ /* 0x000fe200078efcff */
[C---:B------:R-:W-:Y:S01]  /*32a0*/  IMAD R9, R0.reuse, R5, R9 ;  /* 0x0000000500097224 */ /* 0x040fe200078e0209 */
[----:B------:R0:W-:Y:S01]  /*32b0*/  STL [R1+0x14c], R16 ;  /* 0x00014c1001007387 */ /* 0x0001e20000100800 */
[----:B------:R-:W-:Y:S01]  /*32c0*/  @!P3 IMAD.IADD R13, R13, 0x1, -R0 ;  /* 0x000000010d0db824 */ /* 0x000fe200078e0a00 */
[----:B------:R-:W-:Y:S01]  /*32d0*/  ISETP.GT.U32.AND P3, PT, R0, R3, PT ;  /* 0x000000030000720c */ /* 0x000fe20003f64070 */
[----:B------:R-:W-:Y:S01]  /*32e0*/  IMAD.HI.U32 R5, R11, R4, RZ ;  /* 0x000000040b057227 */ /* 0x000fe200078e00ff */
[----:B------:R-:W-:Y:S01]  /*32f0*/  IABS R6, R2 ;  /* 0x0000000200067213 */ /* 0x000fe20000000000 */
[----:B------:R1:W-:Y:S02]  /*3300*/  STL [R1+0x154], R15 ;  /* 0x0001540f01007387 */ /* 0x0003e40000100800 */
[----:B------:R-:W-:-:S02]  /*3310*/  IMAD.MOV R5, RZ, RZ, -R5 ;  /* 0x000000ffff057224 */ /* 0x000fc400078e0a05 */
[----:B------:R-:W-:-:S04]  /*3320*/  IMAD.HI.U32 R12, R11, R6, RZ ;  /* 0x000000060b0c7227 */ /* 0x000fc800078e00ff */
[----:B0-----:R-:W-:Y:S02]  /*3330*/  IMAD.MOV.U32 R16, RZ, RZ, R14 ;  /* 0x000000ffff107224 */ /* 0x001fe400078e000e */
[----:B------:R-:W-:Y:S02]  /*3340*/  @!P3 IMAD.IADD R3, R3, 0x1, -R0 ;  /* 0x000000010303b824 */ /* 0x000fe400078e0a00 */
[----:B------:R-:W-:Y:S01]  /*3350*/  @!P6 IMAD.MOV R16, RZ, RZ, -R16 ;  /* 0x000000ffff10e224 */ /* 0x000fe200078e0a10 */
[C---:B------:R-:W-:Y:S01]  /*3360*/  ISETP.GT.U32.AND P6, PT, R0.reuse, R9, PT ;  /* 0x000000090000720c */ /* 0x040fe20003fc4070 */
[----:B-1----:R-:W-:Y:S01]  /*3370*/  IMAD.MOV.U32 R15, RZ, RZ, R13 ;  /* 0x000000ffff0f7224 */ /* 0x002fe200078e000d */
[----:B------:R-:W-:Y:S01]  /*3380*/  ISETP.GT.U32.AND P3, PT, R0, R3, PT ;  /* 0x000000030000720c */ /* 0x000fe20003f64070 */
[----:B------:R-:W-:Y:S01]  /*3390*/  IMAD.MOV R12, RZ, RZ, -R12 ;  /* 0x000000ffff0c7224 */ /* 0x000fe200078e0a0c */
[----:B------:R0:W-:Y:S01]  /*33a0*/  STL [R1+0x144], R16 ;  /* 0x0001441001007387 */ /* 0x0001e20000100800 */
[----:B------:R-:W-:Y:S01]  /*33b0*/  @!P5 IMAD.MOV R15, RZ, RZ, -R15 ;  /* 0x000000ffff0fd224 */ /* 0x000fe200078e0a0f */
[----:B------:R-:W-:Y:S01]  /*33c0*/  ISETP.GE.AND P5, PT, R2, RZ, PT ;  /* 0x000000ff0200720c */ /* 0x000fe20003fa6270 */
[----:B------:R-:W-:Y:S01]  /*33d0*/  IMAD R2, R0, R12, R6 ;  /* 0x0000000c00027224 */ /* 0x000fe200078e0206 */
[----:B------:R-:W-:Y:S01]  /*33e0*/  LOP3.LUT R12, R8, 0xb6, RZ, 0xfc, !PT ;  /* 0x000000b6080c7812 */ /* 0x000fe200078efcff */
[----:B------:R-:W-:Y:S01]  /*33f0*/  IMAD R4, R0, R5, R4 ;  /* 0x0000000500047224 */ /* 0x000fe200078e0204 */
[----:B------:R-:W-:Y:S01]  /*3400*/  LOP3.LUT R13, R8, 0xb2, RZ, 0xfc, !PT ;  /* 0x000000b2080d7812 */ /* 0x000fe200078efcff */
[--C-:B------:R-:W-:Y:S01]  /*3410*/  @!P2 IMAD.IADD R10, R10, 0x1, -R0.reuse ;  /* 0x000000010a0aa824 */ /* 0x100fe200078e0a00 */
[----:B------:R-:W-:Y:S01]  /*3420*/  IABS R21, R12 ;  /* 0x0000000c00157213 */ /* 0x000fe20000000000 */
[--C-:B------:R-:W-:Y:S01]  /*3430*/  @!P6 IMAD.IADD R9, R9, 0x1, -R0.reuse ;  /* 0x000000010909e824 */ /* 0x100fe200078e0a00 */
[----:B0-----:R-:W-:Y:S01]  /*3440*/  LOP3.LUT R16, R8, 0xb8, RZ, 0xfc, !PT ;  /* 0x000000b808107812 */ /* 0x001fe200078efcff */
[----:B------:R-:W-:Y:S01]  /*3450*/  @!P3 IMAD.IADD R3, R3, 0x1, -R0 ;  /* 0x000000010303b824 */ /* 0x000fe200078e0a00 */
[C---:B------:R-:W-:Y:S01]  /*3460*/  ISETP.GT.U32.AND P3, PT, R0.reuse, R2, PT ;  /* 0x000000020000720c */ /* 0x040fe20003f64070 */
[C---:B------:R-:W-:Y:S01]  /*3470*/  IMAD.HI.U32 R20, R11.reuse, R21, RZ ;  /* 0x000000150b147227 */ /* 0x040fe200078e00ff */
[C---:B------:R-:W-:Y:S01]  /*3480*/  ISETP.GT.U32.AND P6, PT, R0.reuse, R9, PT ;  /* 0x000000090000720c */ /* 0x040fe20003fc4070 */
[----:B------:R0:W-:Y:S01]  /*3490*/  STL [R1+0x148], R15 ;  /* 0x0001480f01007387 */ /* 0x0001e20000100800 */
[----:B------:R-:W-:Y:S01]  /*34a0*/  IABS R14, R16 ;  /* 0x00000010000e7213 */ /* 0x000fe20000000000 */
[----:B------:R-:W-:Y:S01]  /*34b0*/  IMAD.MOV R20, RZ, RZ, -R20 ;  /* 0x000000ffff147224 */ /* 0x000fe200078e0a14 */
[----:B------:R-:W-:Y:S01]  /*34c0*/  ISETP.GT.U32.AND P2, PT, R0, R10, PT ;  /* 0x0000000a0000720c */ /* 0x000fe20003f44070 */
[----:B------:R-:W-:-:S04]  /*34d0*/  IMAD.HI.U32 R23, R11, R19, RZ ;  /* 0x000000130b177227 */ /* 0x000fc800078e00ff */
[----:B------:R-:W-:Y:S01]  /*34e0*/  IMAD.HI.U32 R6, R11, R14, RZ ;  /* 0x0000000e0b067227 */ /* 0x000fe200078e00ff */
[----:B0-----:R-:W-:-:S03]  /*34f0*/  IABS R15, R13 ;  /* 0x0000000d000f7213 */ /* 0x001fc60000000000 */
[----:B------:R-:W-:Y:S01]  /*3500*/  @!P6 IMAD.IADD R9, R9, 0x1, -R0 ;  /* 0x000000010909e824 */ /* 0x000fe200078e0a00 */
[----:B------:R-:W-:Y:S01]  /*3510*/  ISETP.GT.U32.AND P6, PT, R0, R4, PT ;  /* 0x000000040000720c */ /* 0x000fe20003fc4070 */
[----:B------:R-:W-:Y:S02]  /*3520*/  IMAD.MOV R6, RZ, RZ, -R6 ;  /* 0x000000ffff067224 */ /* 0x000fe400078e0a06 */
[----:B------:R-:W-:Y:S02]  /*3530*/  @!P3 IMAD.IADD R2, R2, 0x1, -R0 ;  /* 0x000000010202b824 */ /* 0x000fe400078e0a00 */
[C---:B------:R-:W-:Y:S02]  /*3540*/  IMAD R14, R0.reuse, R6, R14 ;  /* 0x00000006000e7224 */ /* 0x040fe400078e020e */
[----:B------:R-:W-:Y:S02]  /*3550*/  IMAD R20, R0, R20, R21 ;  /* 0x0000001400147224 */ /* 0x000fe400078e0215 */
[--C-:B------:R-:W-:Y:S01]  /*3560*/  @!P2 IMAD.IADD R10, R10, 0x1, -R0.reuse ;  /* 0x000000010a0aa824 */ /* 0x100fe200078e0a00 */
[----:B------:R-:W-:Y:S01]  /*3570*/  ISETP.GT.U32.AND P3, PT, R0, R14, PT ;  /* 0x0000000e0000720c */ /* 0x000fe20003f64070 */
[----:B------:R-:W-:Y:S01]  /*3580*/  IMAD.MOV R23, RZ, RZ, -R23 ;  /* 0x000000ffff177224 */ /* 0x000fe200078e0a17 */
[----:B------:R-:W-:Y:S01]  /*3590*/  ISETP.GE.AND P2, PT, R7, RZ, PT ;  /* 0x000000ff0700720c */ /* 0x000fe20003f46270 */
[----:B------:R-:W-:Y:S01]  /*35a0*/  @!P6 IMAD.IADD R4, R4, 0x1, -R0 ;  /* 0x000000010404e824 */ /* 0x000fe200078e0a00 */
[C---:B------:R-:W-:Y:S01]  /*35b0*/  ISETP.GT.U32.AND P6, PT, R0.reuse, R20, PT ;  /* 0x000000140000720c */ /* 0x040fe20003fc4070 */
[----:B------:R-:W-:Y:S01]  /*35c0*/  IMAD R19, R0, R23, R19 ;  /* 0x0000001700137224 */ /* 0x000fe200078e0213 */
[C---:B------:R-:W-:Y:S01]  /*35d0*/  LOP3.LUT R7, R8.reuse, 0xb0, RZ, 0xfc, !PT ;  /* 0x000000b008077812 */ /* 0x040fe200078efcff */
[----:B------:R-:W-:Y:S01]  /*35e0*/  IMAD.MOV.U32 R22, RZ, RZ, R10 ;  /* 0x000000ffff167224 */ /* 0x000fe200078e000a */
[----:B------:R-:W-:Y:S01]  /*35f0*/  LOP3.LUT R23, R8, 0x20, RZ, 0xfc, !PT ;  /* 0x0000002008177812 */ /* 0x000fe200078efcff */
[----:B------:R-:W-:Y:S01]  /*3600*/  @!P0 IMAD.MOV R9, RZ, RZ, -R9 ;  /* 0x000000ffff098224 */ /* 0x000fe200078e0a09 */
[----:B------:R-:W-:Y:S01]  /*3610*/  IABS R5, R7 ;  /* 0x0000000700057213 */ /* 0x000fe20000000000 */
[----:B------:R-:W-:Y:S01]  /*3620*/  IMAD.HI.U32 R17, R11, R15, RZ ;  /* 0x0000000f0b117227 */ /* 0x000fe200078e00ff */
[----:B------:R-:W-:-:S03]  /*3630*/  ISETP.GT.U32.AND P0, PT, R0, R19, PT ;  /* 0x000000130000720c */ /* 0x000fc60003f04070 */
[--C-:B------:R-:W-:Y:S01]  /*3640*/  @!P3 IMAD.IADD R14, R14, 0x1, -R0.reuse ;  /* 0x000000010e0eb824 */ /* 0x100fe200078e0a00 */
[----:B------:R-:W-:Y:S01]  /*3650*/  ISETP.GT.U32.AND P3, PT, R0, R2, PT ;  /* 0x000000020000720c */ /* 0x000fe20003f64070 */
[----:B------:R-:W-:Y:S02]  /*3660*/  @!P6 IMAD.IADD R20, R20, 0x1, -R0 ;  /* 0x000000011414e824 */ /* 0x000fe400078e0a00 */
[----:B------:R-:W-:Y:S01]  /*3670*/  IMAD.HI.U32 R6, R11, R5, RZ ;  /* 0x000000050b067227 */ /* 0x000fe200078e00ff */
[----:B------:R-:W-:-:S03]  /*3680*/  ISETP.GT.U32.AND P6, PT, R0, R14, PT ;  /* 0x0000000e0000720c */ /* 0x000fc60003fc4070 */
[----:B------:R-:W-:Y:S02]  /*3690*/  IMAD.MOV R6, RZ, RZ, -R6 ;  /* 0x000000ffff067224 */ /* 0x000fe400078e0a06 */
[----:B------:R-:W-:Y:S02]  /*36a0*/  IMAD.MOV.U32 R21, RZ, RZ, R3 ;  /* 0x000000ffff157224 */ /* 0x000fe400078e0003 */
[----:B------:R-:W-:Y:S01]  /*36b0*/  IMAD R5, R0, R6, R5 ;  /* 0x0000000600057224 */ /* 0x000fe200078e0205 */
[----:B------:R-:W-:Y:S01]  /*36c0*/  LOP3.LUT R6, R8, 0xac, RZ, 0xfc, !PT ;  /* 0x000000ac08067812 */ /* 0x000fe200078efcff */
[----:B------:R-:W-:Y:S01]  /*36d0*/  @!P1 IMAD.MOV R22, RZ, RZ, -R22 ;  /* 0x000000ffff169224 */ /* 0x000fe200078e0a16 */
[C---:B------:R-:W-:Y:S01]  /*36e0*/  ISETP.GT.U32.AND P1, PT, R0.reuse, R4, PT ;  /* 0x000000040000720c */ /* 0x040fe20003f24070 */
[----:B------:R-:W-:Y:S01]  /*36f0*/  IMAD.MOV R17, RZ, RZ, -R17 ;  /* 0x000000ffff117224 */ /* 0x000fe200078e0a11 */
[----:B------:R-:W-:Y:S01]  /*3700*/  IABS R3, R6 ;  /* 0x0000000600037213 */ /* 0x000fe20000000000 */
[----:B------:R-:W-:Y:S01]  /*3710*/  @!P4 IMAD.MOV R21, RZ, RZ, -R21 ;  /* 0x000000ffff15c224 */ /* 0x000fe200078e0a15 */
[----:B------:R-:W-:Y:S01]  /*3720*/  ISETP.GT.U32.AND P4, PT, R0, R20, PT ;  /* 0x000000140000720c */ /* 0x000fe20003f84070 */
[--C-:B------:R-:W-:Y:S01]  /*3730*/  @!P6 IMAD.IADD R14, R14, 0x1, -R0.reuse ;  /* 0x000000010e0ee824 */ /* 0x100fe200078e0a00 */
[C---:B------:R-:W-:Y:S01]  /*3740*/  ISETP.GT.U32.AND P6, PT, R0.reuse, R5, PT ;  /* 0x000000050000720c */ /* 0x040fe20003fc4070 */
[----:B------:R-:W-:Y:S01]  /*3750*/  IMAD R15, R0, R17, R15 ;  /* 0x00000011000f7224 */ /* 0x000fe200078e020f */
[----:B------:R-:W-:Y:S01]  /*3760*/  LOP3.LUT R17, R8, 0xae, RZ, 0xfc, !PT ;  /* 0x000000ae08117812 */ /* 0x000fe200078efcff */
[--C-:B------:R-:W-:Y:S01]  /*3770*/  @!P3 IMAD.IADD R2, R2, 0x1, -R0.reuse ;  /* 0x000000010202b824 */ /* 0x100fe200078e0a00 */
[----:B------:R0:W-:Y:S01]  /*3780*/  STL [R1+0x138], R22 ;  /* 0x0001381601007387 */ /* 0x0001e20000100800 */
[--C-:B------:R-:W-:Y:S01]  /*3790*/  @!P0 IMAD.IADD R19, R19, 0x1, -R0.reuse ;  /* 0x0000000113138824 */ /* 0x100fe200078e0a00 */
[----:B------:R-:W-:Y:S01]  /*37a0*/  IABS R10, R17 ;  /* 0x00000011000a7213 */ /* 0x000fe20000000000 */
[----:B------:R-:W-:Y:S01]  /*37b0*/  @!P1 IMAD.IADD R4, R4, 0x1, -R0 ;  /* 0x0000000104049824 */ /* 0x000fe200078e0a00 */
[----:B------:R-:W-:Y:S01]  /*37c0*/  STL [R1+0x134], R21 ;  /* 0x0001341501007387 */ /* 0x000fe20000100800 */
[----:B------:R-:W-:-:S02]  /*37d0*/  ISETP.GE.AND P1, PT, R16, RZ, PT ;  /* 0x000000ff1000720c */ /* 0x000fc40003f26270 */
[----:B------:R-:W-:Y:S01]  /*37e0*/  IMAD.HI.U32 R16, R11, R10, RZ ;  /* 0x0000000a0b107227 */ /* 0x000fe200078e00ff */
[----:B------:R1:W-:Y:S01]  /*37f0*/  STL [R1+0x130], R9 ;  /* 0x0001300901007387 */ /* 0x0003e20000100800 */
[----:B------:R-:W-:Y:S02]  /*3800*/  ISETP.GT.U32.AND P3, PT, R0, R15, PT ;  /* 0x0000000f0000720c */ /* 0x000fe40003f64070 */
[----:B0-----:R-:W-:Y:S01]  /*3810*/  IMAD.MOV.U32 R22, RZ, RZ, R2 ;  /* 0x000000ffff167224 */ /* 0x001fe200078e0002 */
[----:B------:R-:W-:Y:S01]  /*3820*/  LOP3.LUT R2, R8, 0xaa, RZ, 0xfc, !PT ;  /* 0x000000aa08027812 */ /* 0x000fe200078efcff */
[----:B------:R-:W-:Y:S01]  /*3830*/  @!P4 IMAD.IADD R20, R20, 0x1, -R0 ;  /* 0x000000011414c824 */ /* 0x000fe200078e0a00 */
[----:B------:R-:W-:Y:S01]  /*3840*/  ISETP.GE.AND P4, PT, R12, RZ, PT ;  /* 0x000000ff0c00720c */ /* 0x000fe20003f86270 */
[----:B------:R-:W-:Y:S01]  /*3850*/  @!P5 IMAD.MOV R22, RZ, RZ, -R22 ;  /* 0x000000ffff16d224 */ /* 0x000fe200078e0a16 */
[----:B------:R-:W-:Y:S01]  /*3860*/  ISETP.GT.U32.AND P5, PT, R0, R19, PT ;  /* 0x000000130000720c */ /* 0x000fe20003fa4070 */
[----:B------:R-:W-:Y:S01]  /*3870*/  @!P6 IMAD.IADD R5, R5, 0x1, -R0 ;  /* 0x000000010505e824 */ /* 0x000fe200078e0a00 */
[----:B------:R-:W-:Y:S01]  /*3880*/  ISETP.GE.AND P0, PT, R18, RZ, PT ;  /* 0x000000ff1200720c */ /* 0x000fe20003f06270 */
[----:B-1----:R-:W-:Y:S01]  /*3890*/  IMAD.HI.U32 R9, R11, R3, RZ ;  /* 0x000000030b097227 */ /* 0x002fe200078e00ff */
[----:B------:R0:W-:Y:S02]  /*38a0*/  STL [R1+0x11c], R22 ;  /* 0x00011c1601007387 */ /* 0x0001e40000100800 */
[----:B------:R-:W-:Y:S01]  /*38b0*/  ISETP.GT.U32.AND P6, PT, R0, R5, PT ;  /* 0x000000050000720c */ /* 0x000fe20003fc4070 */
[----:B------:R-:W-:-:S02]  /*38c0*/  IMAD.MOV R12, RZ, RZ, -R9 ;  /* 0x000000ffff0c7224 */ /* 0x000fc400078e0a09 */
[----:B------:R-:W-:Y:S02]  /*38d0*/  IMAD.MOV R16, RZ, RZ, -R16 ;  /* 0x000000ffff107224 */ /* 0x000fe400078e0a10 */
[C---:B------:R-:W-:Y:S02]  /*38e0*/  IMAD R3, R0.reuse, R12, R3 ;  /* 0x0000000c00037224 */ /* 0x040fe400078e0203 */
[----:B------:R-:W-:Y:S01]  /*38f0*/  IMAD R9, R0, R16, R10 ;  /* 0x0000001000097224 */ /* 0x000fe200078e020a */
[C---:B0-----:R-:W-:Y:S01]  /*3900*/  LOP3.LUT R22, R8.reuse, 0x18, RZ, 0xfc, !PT ;  /* 0x0000001808167812 */ /* 0x041fe200078efcff */
[----:B------:R-:W-:Y:S01]  /*3910*/  IMAD.MOV.U32 R12, RZ, RZ, R14 ;  /* 0x000000ffff0c7224 */ /* 0x000fe200078e000e */
[----:B------:R-:W-:Y:S01]  /*3920*/  LOP3.LUT R14, R8, 0xa6, RZ, 0xfc, !PT ;  /* 0x000000a6080e7812 */ /* 0x000fe200078efcff */
[----:B------:R-:W-:Y:S01]  /*3930*/  @!P5 IMAD.IADD R19, R19, 0x1, -R0 ;  /* 0x000000011313d824 */ /* 0x000fe200078e0a00 */
[C---:B------:R-:W-:Y:S01]  /*3940*/  ISETP.GT.U32.AND P5, PT, R0.reuse, R3, PT ;  /* 0x000000030000720c */ /* 0x040fe20003fa4070 */
[----:B------:R-:W-:Y:S01]  /*3950*/  @!P1 IMAD.MOV R12, RZ, RZ, -R12 ;  /* 0x000000ffff0c9224 */ /* 0x000fe200078e0a0c */
[----:B------:R-:W-:Y:S01]  /*3960*/  ISETP.GT.U32.AND P1, PT, R0, R9, PT ;  /* 0x000000090000720c */ /* 0x000fe20003f24070 */
[----:B------:R-:W-:Y:S01]  /*3970*/  @!P3 IMAD.IADD R15, R15, 0x1, -R0 ;  /* 0x000000010f0fb824 */ /* 0x000fe200078e0a00 */
[----:B------:R-:W-:Y:S01]  /*3980*/  ISETP.GE.AND P3, PT, R13, RZ, PT ;  /* 0x000000ff0d00720c */ /* 0x000fe20003f66270 */
[----:B------:R-:W-:Y:S01]  /*3990*/  IMAD.MOV.U32 R21, RZ, RZ, R4 ;  /* 0x000000ffff157224 */ /* 0x000fe200078e0004 */
[----:B------:R-:W-:Y:S01]  /*39a0*/  IABS R13, R2 ;  /* 0x00000002000d7213 */ /* 0x000fe20000000000 */
[----:B------:R-:W-:Y:S01]  /*39b0*/  IMAD.MOV.U32 R10, RZ, RZ, R20 ;  /* 0x000000ffff0a7224 */ /* 0x000fe200078e0014 */
[----:B------:R-:W-:Y:S01]  /*39c0*/  LOP3.LUT R4, R8, 0xa8, RZ, 0xfc, !PT ;  /* 0x000000a808047812 */ /* 0x000fe200078efcff */
[----:B------:R-:W-:Y:S01]  /*39d0*/  @!P2 IMAD.MOV R21, RZ, RZ, -R21 ;  /* 0x000000ffff15a224 */ /* 0x000fe200078e0a15 */
[----:B------:R-:W-:Y:S01]  /*39e0*/  ISETP.GT.U32.AND P2, PT, R0, R15, PT ;  /* 0x0000000f0000720c */ /* 0x000fe20003f44070 */
[----:B------:R-:W-:Y:S01]  /*39f0*/  @!P4 IMAD.MOV R10, RZ, RZ, -R10 ;  /* 0x000000ffff0ac224 */ /* 0x000fe200078e0a0a */
[----:B------:R-:W-:Y:S01]  /*3a00*/  ISETP.GE.AND P4, PT, R7, RZ, PT ;  /* 0x000000ff0700720c */ /* 0x000fe20003f86270 */
[----:B------:R-:W-:Y:S01]  /*3a10*/  @!P6 IMAD.IADD R5, R5, 0x1, -R0 ;  /* 0x000000010505e824 */ /* 0x000fe200078e0a00 */
[----:B------:R-:W-:Y:S01]  /*3a20*/  ISETP.GE.AND P6, PT, R6, RZ, PT ;  /* 0x000000ff0600720c */ /* 0x000fe20003fc6270 */
[----:B------:R-:W-:Y:S01]  /*3a30*/  IMAD.HI.U32 R6, R11, R13, RZ ;  /* 0x0000000d0b067227 */ /* 0x000fe200078e00ff */
[----:B------:R0:W-:Y:S01]  /*3a40*/  STL [R1+0x118], R21 ;  /* 0x0001181501007387 */ /* 0x0001e20000100800 */
[----:B------:R-:W-:-:S02]  /*3a50*/  IABS R16, R4 ;  /* 0x0000000400107213 */ /* 0x000fc40000000000 */
[----:B------:R-:W-:Y:S01]  /*3a60*/  @!P1 IMAD.IADD R9, R9, 0x1, -R0 ;  /* 0x0000000109099824 */ /* 0x000fe200078e0a00 */
[----:B------:R1:W-:Y:S01]  /*3a70*/  STL [R1+0x114], R12 ;  /* 0x0001140c01007387 */ /* 0x0003e20000100800 */
[----:B------:R-:W-:Y:S01]  /*3a80*/  IMAD.MOV R6, RZ, RZ, -R6 ;  /* 0x000000ffff067224 */ /* 0x000fe200078e0a06 */
[----:B------:R-:W-:Y:S01]  /*3a90*/  ISETP.GE.AND P1, PT, R2, RZ, PT ;  /* 0x000000ff0200720c */ /* 0x000fe20003f26270 */
[----:B------:R-:W-:Y:S01]  /*3aa0*/  @!P5 IMAD.IADD R3, R3, 0x1, -R0 ;  /* 0x000000010303d824 */ /* 0x000fe200078e0a00 */
[----:B------:R2:W-:Y:S01]  /*3ab0*/  STL [R1+0x110], R10 ;  /* 0x0001100a01007387 */ /* 0x0005e20000100800 */
[----:B------:R-:W-:Y:S01]  /*3ac0*/  IMAD R13, R0, R6, R13 ;  /* 0x00000006000d7224 */ /* 0x000fe200078e020d */
[----:B0-----:R-:W-:Y:S01]  /*3ad0*/  LOP3.LUT R21, R8, 0x16, RZ, 0xfc, !PT ;  /* 0x0000001608157812 */ /* 0x001fe200078efcff */
[----:B------:R-:W-:Y:S01]  /*3ae0*/  IMAD.MOV.U32 R7, RZ, RZ, R5 ;  /* 0x000000ffff077224 */ /* 0x000fe200078e0005 */
[----:B------:R-:W-:Y:S01]  /*3af0*/  ISETP.GT.U32.AND P5, PT, R0, R3, PT ;  /* 0x000000030000720c */ /* 0x000fe20003fa4070 */
[----:B------:R-:W-:Y:S01]  /*3b00*/  IMAD.HI.U32 R2, R11, R16, RZ ;  /* 0x000000100b027227 */ /* 0x000fe200078e00ff */
[----:B------:R-:W-:-:S03]  /*3b10*/  LOP3.LUT R5, R8, 0xa4, RZ, 0xfc, !PT ;  /* 0x000000a408057812 */ /* 0x000fc600078efcff */
[----:B-1----:R-:W-:Y:S02]  /*3b20*/  IMAD.MOV.U32 R12, RZ, RZ, R19 ;  /* 0x000000ffff0c7224 */ /* 0x002fe400078e0013 */
[----:B------:R-:W-:Y:S01]  /*3b30*/  @!P4 IMAD.MOV R7, RZ, RZ, -R7 ;  /* 0x000000ffff07c224 */ /* 0x000fe200078e0a07 */
[C---:B------:R-:W-:Y:S01]  /*3b40*/  ISETP.GT.U32.AND P4, PT, R0.reuse, R13, PT ;  /* 0x0000000d0000720c */ /* 0x040fe20003f84070 */
[----:B------:R-:W-:Y:S01]  /*3b50*/  @!P0 IMAD.MOV R12, RZ, RZ, -R12 ;  /* 0x000000ffff0c8224 */ /* 0x000fe200078e0a0c */
[C---:B------:R-:W-:Y:S01]  /*3b60*/  ISETP.GT.U32.AND P0, PT, R0.reuse, R9, PT ;  /* 0x000000090000720c */ /* 0x040fe20003f04070 */
[----:B------:R-:W-:Y:S02]  /*3b70*/  IMAD.MOV R2, RZ, RZ, -R2 ;  /* 0x000000ffff027224 */ /* 0x000fe400078e0a02 */
[----:B------:R-:W-:Y:S01]  /*3b80*/  @!P2 IMAD.IADD R15, R15, 0x1, -R0 ;  /* 0x000000010f0fa824 */ /* 0x000fe200078e0a00 */
[----:B------:R-:W-:Y:S01]  /*3b90*/  ISETP.GE.AND P2, PT, R17, RZ, PT ;  /* 0x000000ff1100720c */ /* 0x000fe20003f46270 */
[----:B------:R-:W-:Y:S01]  /*3ba0*/  IMAD R16, R0, R2, R16 ;  /* 0x0000000200107224 */ /* 0x000fe200078e0210 */
[----:B------:R-:W-:Y:S01]  /*3bb0*/  STL [R1+0xa8], R12 ;  /* 0x0000a80c01007387 */ /* 0x000fe20000100800 */
[----:B--2---:R-:W-:Y:S01]  /*3bc0*/  IMAD.MOV.U32 R10, RZ, RZ, R15 ;  /* 0x000000ffff0a7224 */ /* 0x004fe200078e000f */
[----:B------:R-:W-:Y:S01]  /*3bd0*/  LOP3.LUT R2, R8, 0xa2, RZ, 0xfc, !PT ;  /* 0x000000a208027812 */ /* 0x000fe200078efcff */
[----:B------:R-:W-:Y:S01]  /*3be0*/  @!P5 IMAD.IADD R3, R3, 0x1, -R0 ;  /* 0x000000010303d824 */ /* 0x000fe200078e0a00 */
[----:B------:R-:W-:Y:S01]  /*3bf0*/  ISETP.GT.U32.AND P5, PT, R0, R16, PT ;  /* 0x000000100000720c */ /* 0x000fe20003fa4070 */
[----:B------:R-:W-:Y:S01]  /*3c00*/  @!P3 IMAD.MOV R10, RZ, RZ, -R10 ;  /* 0x000000ffff0ab224 */ /* 0x000fe200078e0a0a */
[----:B------:R-:W-:Y:S01]  /*3c10*/  ISETP.GE.AND P3, PT, R4, RZ, PT ;  /* 0x000000ff0400720c */ /* 0x000fe20003f66270 */
[--C-:B------:R-:W-:Y:S01]  /*3c20*/  @!P0 IMAD.IADD R9, R9, 0x1, -R0.reuse ;  /* 0x0000000109098824 */ /* 0x100fe200078e0a00 */
[----:B------:R-:W-:Y:S01]  /*3c30*/  ISETP.GE.AND P0, PT, R14, RZ, PT ;  /* 0x000000ff0e00720c */ /* 0x000fe20003f06270 */
[----:B------:R-:W-:Y:S01]  /*3c40*/  @!P4 IMAD.IADD R13, R13, 0x1, -R0 ;  /* 0x000000010d0dc824 */ /* 0x000fe200078e0a00 */
[----:B------:R-:W-:Y:S01]  /*3c50*/  IABS R14, R14 ;  /* 0x0000000e000e7213 */ /* 0x000fe20000000000 */
[----:B------:R-:W-:Y:S01]  /*3c60*/  IMAD.MOV.U32 R6, RZ, RZ, R9 ;  /* 0x000000ffff067224 */ /* 0x000fe200078e0009 */
[----:B------:R0:W-:Y:S01]  /*3c70*/  STL [R1+0x10], R10 ;  /* 0x0000100a01007387 */ /* 0x0001e20000100800 */
[----:B------:R-:W-:Y:S01]  /*3c80*/  IABS R4, R5 ;  /* 0x0000000500047213 */ /* 0x000fe20000000000 */
[----:B------:R-:W-:Y:S01]  /*3c90*/  @!P6 IMAD.MOV R3, RZ, RZ, -R3 ;  /* 0x000000ffff03e224 */ /* 0x000fe200078e0a03 */
[----:B------:R-:W-:Y:S01]  /*3ca0*/  ISETP.GE.AND P4, PT, R5, RZ, PT ;  /* 0x000000ff0500720c */ /* 0x000fe20003f86270 */
[----:B------:R-:W-:Y:S01]  /*3cb0*/  @!P2 IMAD.MOV R6, RZ, RZ, -R6 ;  /* 0x000000ffff06a224 */ /* 0x000fe200078e0a06 */
[----:B------:R1:W-:Y:S01]  /*3cc0*/  STL [R1], R7 ;  /* 0x0000000701007387 */ /* 0x0003e20000100800 */
[----:B------:R-:W-:Y:S01]  /*3cd0*/  ISETP.GT.U32.AND P2, PT, R0, R13, PT ;  /* 0x0000000d0000720c */ /* 0x000fe20003f44070 */
[----:B------:R-:W-:Y:S01]  /*3ce0*/  @!P5 IMAD.IADD R16, R16, 0x1, -R0 ;  /* 0x000000011010d824 */ /* 0x000fe200078e0a00 */
[----:B------:R-:W-:Y:S01]  /*3cf0*/  ISETP.GE.AND P6, PT, R2, RZ, PT ;  /* 0x000000ff0200720c */ /* 0x000fe20003fc6270 */
[----:B------:R-:W-:Y:S01]  /*3d00*/  STL [R1+0xcc], R6 ;  /* 0x0000cc0601007387 */ /* 0x000fe20000100800 */
[----:B0-----:R-:W-:-:S02]  /*3d10*/  IABS R10, R2 ;  /* 0x00000002000a7213 */ /* 0x001fc40000000000 */
[----:B------:R-:W-:Y:S01]  /*3d20*/  ISETP.GT.U32.AND P5, PT, R0, R16, PT ;  /* 0x000000100000720c */ /* 0x000fe20003fa4070 */
[----:B------:R0:W-:Y:S01]  /*3d30*/  STL [R1+0x10c], R3 ;  /* 0x00010c0301007387 */ /* 0x0001e20000100800 */
[C---:B------:R-:W-:Y:S01]  /*3d40*/  LOP3.LUT R2, R8.reuse, 0xa0, RZ, 0xfc, !PT ;  /* 0x000000a008027812 */ /* 0x040fe200078efcff */
[----:B-1----:R-:W-:Y:S01]  /*3d50*/  IMAD.HI.U32 R7, R11, R14, RZ ;  /* 0x0000000e0b077227 */ /* 0x002fe200078e00ff */
[----:B------:R-:W-:-:S03]  /*3d60*/  LOP3.LUT R9, R8, 0x9c, RZ, 0xfc, !PT ;  /* 0x0000009c08097812 */ /* 0x000fc600078efcff */
[----:B------:R-:W-:Y:S01]  /*3d70*/  IMAD.MOV R7, RZ, RZ, -R7 ;  /* 0x000000ffff077224 */ /* 0x000fe200078e0a07 */
[----:B------:R-:W-:Y:S01]  /*3d80*/  IABS R12, R9 ;  /* 0x00000009000c7213 */ /* 0x000fe20000000000 */
[----:B------:R-:W-:Y:S01]  /*3d90*/  IMAD.HI.U32 R5, R11, R10, RZ ;  /* 0x0000000a0b057227 */ /* 0x000fe200078e00ff */
[----:B0-----:R-:W-:-:S03]  /*3da0*/  LOP3.LUT R3, R8, 0x9a, RZ, 0xfc, !PT ;  /* 0x0000009a08037812 */ /* 0x001fc600078efcff */
[----:B------:R-:W-:Y:S01]  /*3db0*/  IMAD R14, R0, R7, R14 ;  /* 0x00000007000e7224 */ /* 0x000fe200078e020e */
[----:B------:R-:W-:Y:S01]  /*3dc0*/  LOP3.LUT R7, R8, 0x9e, RZ, 0xfc, !PT ;  /* 0x0000009e08077812 */ /* 0x000fe200078efcff */
[----:B------:R-:W-:-:S03]  /*3dd0*/  IMAD.HI.U32 R6, R11, R4, RZ ;  /* 0x000000040b067227 */ /* 0x000fc600078e00ff */
[----:B------:R-:W-:Y:S01]  /*3de0*/  IABS R15, R7 ;  /* 0x00000007000f7213 */ /* 0x000fe20000000000 */
[----:B------:R-:W-:Y:S01]  /*3df0*/  @!P2 IMAD.IADD R13, R13, 0x1, -R0 ;  /* 0x000000010d0da824 */ /* 0x000fe200078e0a00 */
[C---:B------:R-:W-:Y:S01]  /*3e00*/  ISETP.GT.U32.AND P2, PT, R0.reuse, R14, PT ;  /* 0x0000000e0000720c */ /* 0x040fe20003f44070 */
[----:B------:R-:W-:Y:S02]  /*3e10*/  IMAD.MOV R5, RZ, RZ, -R5 ;  /* 0x000000ffff057224 */ /* 0x000fe400078e0a05 */
[----:B------:R-:W-:Y:S02]  /*3e20*/  IMAD.MOV R6, RZ, RZ, -R6 ;  /* 0x000000ffff067224 */ /* 0x000fe400078e0a06 */
[C---:B------:R-:W-:Y:S01]  /*3e30*/  IMAD R10, R0.reuse, R5, R10 ;  /* 0x00000005000a7224 */ /* 0x040fe200078e020a */
[----:B------:R-:W-:Y:S01]  /*3e40*/  IABS R5, R3 ;  /* 0x0000000300057213 */ /* 0x000fe20000000000 */
[----:B------:R-:W-:Y:S02]  /*3e50*/  IMAD.MOV.U32 R17, RZ, RZ, R13 ;  /* 0x000000ffff117224 */ /* 0x000fe400078e000d */
[C---:B------:R-:W-:Y:S01]  /*3e60*/  IMAD R4, R0.reuse, R6, R4 ;  /* 0x0000000600047224 */ /* 0x040fe200078e0204 */
[----:B------:R-:W-:Y:S01]  /*3e70*/  IABS R6, R2 ;  /* 0x0000000200067213 */ /* 0x000fe20000000000 */
[----:B------:R-:W-:Y:S01]  /*3e80*/  @!P1 IMAD.MOV R17, RZ, RZ, -R17 ;  /* 0x000000ffff119224 */ /* 0x000fe200078e0a11 */
[----:B------:R-:W-:Y:S01]  /*3e90*/  ISETP.GT.U32.AND P1, PT, R0, R10, PT ;  /* 0x0000000a0000720c */ /* 0x000fe20003f24070 */
[--C-:B------:R-:W-:Y:S01]  /*3ea0*/  @!P5 IMAD.IADD R16, R16, 0x1, -R0.reuse ;  /* 0x000000011010d824 */ /* 0x100fe200078e0a00 */
[----:B------:R-:W-:Y:S01]  /*3eb0*/  ISETP.GT.U32.AND P5, PT, R0, R4, PT ;  /* 0x000000040000720c */ /* 0x000fe20003fa4070 */
[----:B------:R-:W-:Y:S01]  /*3ec0*/  @!P2 IMAD.IADD R14, R14, 0x1, -R0 ;  /* 0x000000010e0ea824 */ /* 0x000fe200078e0a00 */
[----:B------:R-:W-:Y:S01]  /*3ed0*/  STL [R1+0x104], R17 ;  /* 0x0001041101007387 */ /* 0x000fe20000100800 */
[----:B------:R-:W-:-:S03]  /*3ee0*/  IMAD.HI.U32 R13, R11, R6, RZ ;  /* 0x000000060b0d7227 */ /* 0x000fc600078e00ff */
[----:B------:R-:W-:Y:S01]  /*3ef0*/  ISETP.GT.U32.AND P2, PT, R0, R14, PT ;  /* 0x0000000e0000720c */ /* 0x000fe20003f44070 */
[----:B------:R-:W-:Y:S02]  /*3f00*/  IMAD.MOV R13, RZ, RZ, -R13 ;  /* 0x000000ffff0d7224 */ /* 0x000fe400078e0a0d */
[----:B------:R-:W-:Y:S01]  /*3f10*/  @!P3 IMAD.MOV R16, RZ, RZ, -R16 ;  /* 0x000000ffff10b224 */ /* 0x000fe200078e0a10 */
[----:B------:R-:W-:Y:S01]  /*3f20*/  ISETP.GE.AND P3, PT, R2, RZ, PT ;  /* 0x000000ff0200720c */ /* 0x000fe20003f66270 */
[--C-:B------:R-:W-:Y:S02]  /*3f30*/  @!P1 IMAD.IADD R10, R10, 0x1, -R0.reuse ;  /* 0x000000010a0a9824 */ /* 0x100fe400078e0a00 */
[----:B------:R-:W-:Y:S01]  /*3f40*/  @!P5 IMAD.IADD R4, R4, 0x1, -R0 ;  /* 0x000000010404d824 */ /* 0x000fe200078e0a00 */
[----:B------:R0:W-:Y:S01]  /*3f50*/  STL [R1+0x100], R16 ;  /* 0x0001001001007387 */ /* 0x0001e20000100800 */
[C---:B------:R-:W-:Y:S01]  /*3f60*/  IMAD R2, R0.reuse, R13, R6 ;  /* 0x0000000d00027224 */ /* 0x040fe200078e0206 */
[C---:B------:R-:W-:Y:S01]  /*3f70*/  ISETP.GT.U32.AND P1, PT, R0.reuse, R10, PT ;  /* 0x0000000a0000720c */ /* 0x040fe20003f24070 */
[----:B------:R-:W-:Y:S01]  /*3f80*/  IMAD.HI.U32 R6, R11, R12, RZ ;  /* 0x0000000c0b067227 */ /* 0x000fe200078e00ff */
[----:B------:R-:W-:-:S03]  /*3f90*/  ISETP.GT.U32.AND P5, PT, R0, R4, PT ;  /* 0x000000040000720c */ /* 0x000fc60003fa4070 */
[----:B------:R-:W-:Y:S01]  /*3fa0*/  @!P2 IMAD.IADD R14, R14, 0x1, -R0 ;  /* 0x000000010e0ea824 */ /* 0x000fe200078e0a00 */
[----:B------:R-:W-:Y:S01]  /*3fb0*/  ISETP.GT.U32.AND P2, PT, R0, R2, PT ;  /* 0x000000020000720c */ /* 0x000fe20003f44070 */
[----:B------:R-:W-:-:S04]  /*3fc0*/  IMAD.HI.U32 R13, R11, R5, RZ ;  /* 0x000000050b0d7227 */ /* 0x000fc800078e00ff */
[----:B0-----:R-:W-:-:S04]  /*3fd0*/  IMAD.HI.U32 R16, R11, R15, RZ ;  /* 0x0000000f0b107227 */ /* 0x001fc800078e00ff */
[----:B------:R-:W-:Y:S02]  /*3fe0*/  IMAD.MOV R6, RZ, RZ, -R6 ;  /* 0x000000ffff067224 */ /* 0x000fe400078e0a06 */
[----:B------:R-:W-:Y:S02]  /*3ff0*/  IMAD.MOV R16, RZ, RZ, -R16 ;  /* 0x000000ffff107224 */ /* 0x000fe400078e0a10 */
[----:B------:R-:W-:Y:S02]  /*4000*/  IMAD.MOV R13, RZ, RZ, -R13 ;  /* 0x000000ffff0d7224 */ /* 0x000fe400078e0a0d */
[----:B------:R-:W-:Y:S01]  /*4010*/  IMAD R12, R0, R6, R12 ;  /* 0x00000006000c7224 */ /* 0x000fe200078e020c */
[----:B------:R-:W-:Y:S01]  /*4020*/  LOP3.LUT R6, R8, 0x98, RZ, 0xfc, !PT ;  /* 0x0000009808067812 */ /* 0x000fe200078efcff */
[--C-:B------:R-:W-:Y:S02]  /*4030*/  @!P1 IMAD.IADD R10, R10, 0x1, -R0.reuse ;  /* 0x000000010a0a9824 */ /* 0x100fe400078e0a00 */
[----:B------:R-:W-:Y:S01]  /*4040*/  @!P5 IMAD.IADD R4, R4, 0x1, -R0 ;  /* 0x000000010404d824 */ /* 0x000fe200078e0a00 */
[----:B------:R-:W-:Y:S01]  /*4050*/  ISETP.GE.AND P5, PT, R7, RZ, PT ;  /* 0x000000ff0700720c */ /* 0x000fe20003fa6270 */
[----:B------:R-:W-:Y:S01]  /*4060*/  IMAD.MOV.U32 R17, RZ, RZ, R14 ;  /* 0x000000ffff117224 */ /* 0x000fe200078e000e */
[C---:B------:R-:W-:Y:S01]  /*4070*/  ISETP.GT.U32.AND P1, PT, R0.reuse, R12, PT ;  /* 0x0000000c0000720c */ /* 0x040fe20003f24070 */
[----:B------:R-:W-:-:S02]  /*4080*/  IMAD R7, R0, R16, R15 ;  /* 0x0000001000077224 */ /* 0x000fc400078e020f */
[----:B------:R-:W-:Y:S01]  /*4090*/  IMAD R5, R0, R13, R5 ;  /* 0x0000000d00057224 */ /* 0x000fe200078e0205 */
[----:B------:R-:W-:Y:S01]  /*40a0*/  IABS R13, R6 ;  /* 0x00000006000d7213 */ /* 0x000fe20000000000 */
[----:B------:R-:W-:Y:S01]  /*40b0*/  IMAD.MOV.U32 R14, RZ, RZ, R10 ;  /* 0x000000ffff0e7224 */ /* 0x000fe200078e000a */
[----:B------:R-:W-:Y:S01]  /*40c0*/  LOP3.LUT R10, R8, 0x96, RZ, 0xfc, !PT ;  /* 0x00000096080a7812 */ /* 0x000fe200078efcff */
[----:B------:R-:W-:Y:S02]  /*40d0*/  @!P2 IMAD.IADD R2, R2, 0x1, -R0 ;  /* 0x000000010202a824 */ /* 0x000fe400078e0a00 */
[----:B------:R-:W-:Y:S01]  /*40e0*/  @!P0 IMAD.MOV R17, RZ, RZ, -R17 ;  /* 0x000000ffff118224 */ /* 0x000fe200078e0a11 */
[C---:B------:R-:W-:Y:S01]  /*40f0*/  ISETP.GT.U32.AND P0, PT, R0.reuse, R7, PT ;  /* 0x000000070000720c */ /* 0x040fe20003f04070 */
[----:B------:R-:W-:Y:S01]  /*4100*/  @!P6 IMAD.MOV R14, RZ, RZ, -R14 ;  /* 0x000000ffff0ee224 */ /* 0x000fe200078e0a0e */
[C---:B------:R-:W-:Y:S01]  /*4110*/  ISETP.GT.U32.AND P6, PT, R0.reuse, R5, PT ;  /* 0x000000050000720c */ /* 0x040fe20003fc4070 */
[----:B------:R-:W-:Y:S01]  /*4120*/  IMAD.MOV.U32 R15, RZ, RZ, R4 ;  /* 0x000000ffff0f7224 */ /* 0x000fe200078e0004 */
[----:B------:R-:W-:Y:S01]  /*4130*/  ISETP.GT.U32.AND P2, PT, R0, R2, PT ;  /* 0x000000020000720c */ /* 0x000fe20003f44070 */
[----:B------:R-:W-:Y:S01]  /*4140*/  IMAD.MOV.U32 R4, RZ, RZ, R13 ;  /* 0x000000ffff047224 */ /* 0x000fe200078e000d */
[----:B------:R-:W-:Y:S01]  /*4150*/  IABS R13, R10 ;  /* 0x0000000a000d7213 */ /* 0x000fe20000000000 */
[----:B------:R-:W-:Y:S01]  /*4160*/  @!P4 IMAD.MOV R15, RZ, RZ, -R15 ;  /* 0x000000ffff0fc224 */ /* 0x000fe200078e0a0f */
[----:B------:R-:W-:Y:S01]  /*4170*/  ISETP.GE.AND P4, PT, R9, RZ, PT ;  /* 0x000000ff0900720c */ /* 0x000fe20003f86270 */
[----:B------:R-:W-:Y:S01]  /*4180*/  IMAD.HI.U32 R9, R11, R4, RZ ;  /* 0x000000040b097227 */ /* 0x000fe200078e00ff */
[----:B------:R-:W-:Y:S03]  /*4190*/  STL [R1+0xec], R17 ;  /* 0x0000ec1101007387 */ /* 0x000fe60000100800 */
[----:B------:R-:W-:Y:S01]  /*41a0*/  @!P1 IMAD.IADD R12, R12, 0x1, -R0 ;  /* 0x000000010c0c9824 */ /* 0x000fe200078e0a00 */
[----:B------:R-:W-:Y:S01]  /*41b0*/  STL [R1+0xf4], R15 ;  /* 0x0000f40f01007387 */ /* 0x000fe20000100800 */
[----:B------:R-:W-:-:S02]  /*41c0*/  IMAD.MOV R9, RZ, RZ, -R9 ;  /* 0x000000ffff097224 */ /* 0x000fc400078e0a09 */
[--C-:B------:R-:W-:Y:S01]  /*41d0*/  @!P0 IMAD.IADD R7, R7, 0x1, -R0.reuse ;  /* 0x0000000107078824 */ /* 0x100fe200078e0a00 */
[----:B------:R0:W-:Y:S01]  /*41e0*/  STL [R1+0xf8], R14 ;  /* 0x0000f80e01007387 */ /* 0x0001e20000100800 */
[--C-:B------:R-:W-:Y:S01]  /*41f0*/  @!P6 IMAD.IADD R5, R5, 0x1, -R0.reuse ;  /* 0x000000010505e824 */ /* 0x100fe200078e0a00 */
[----:B------:R-:W-:Y:S01]  /*4200*/  ISETP.GT.U32.AND P6, PT, R0, R12, PT ;  /* 0x0000000c0000720c */ /* 0x000fe20003fc4070 */
[----:B------:R-:W-:Y:S01]  /*4210*/  @!P2 IMAD.IADD R2, R2, 0x1, -R0 ;  /* 0x000000010202a824 */ /* 0x000fe200078e0a00 */
[C---:B------:R-:W-:Y:S01]  /*4220*/  ISETP.GT.U32.AND P1, PT, R0.reuse, R7, PT ;  /* 0x000000070000720c */ /* 0x040fe20003f24070 */
[----:B------:R-:W-:Y:S01]  /*4230*/  IMAD R4, R0, R9, R4 ;  /* 0x0000000900047224 */ /* 0x000fe200078e0204 */
[----:B------:R-:W-:Y:S01]  /*4240*/  ISETP.GE.AND P0, PT, R6, RZ, PT ;  /* 0x000000ff0600720c */ /* 0x000fe20003f06270 */
[----:B------:R-:W-:Y:S01]  /*4250*/  IMAD.HI.U32 R9, R11, R13, RZ ;  /* 0x0000000d0b097227 */ /* 0x000fe200078e00ff */
[----:B------:R-:W-:Y:S02]  /*4260*/  ISETP.GE.AND P2, PT, R3, RZ, PT ;  /* 0x000000ff0300720c */ /* 0x000fe40003f46270 */
[C---:B------:R-:W-:Y:S01]  /*4270*/  LOP3.LUT R6, R8.reuse, 0x90, RZ, 0xfc, !PT ;  /* 0x0000009008067812 */ /* 0x040fe200078efcff */
[----:B0-----:R-:W-:Y:S01]  /*4280*/  IMAD.MOV.U32 R14, RZ, RZ, R2 ;  /* 0x000000ffff0e7224 */ /* 0x001fe200078e0002 */
[----:B------:R-:W-:Y:S01]  /*4290*/  LOP3.LUT R3, R8, 0x94, RZ, 0xfc, !PT ;  /* 0x0000009408037812 */ /* 0x000fe200078efcff */
[----:B------:R-:W-:Y:S01]  /*42a0*/  IMAD.MOV R9, RZ, RZ, -R9 ;  /* 0x000000ffff097224 */ /* 0x000fe200078e0a09 */
[----:B------:R-:W-:Y:S01]  /*42b0*/  IABS R15, R6 ;  /* 0x00000006000f7213 */ /* 0x000fe20000000000 */
[----:B------:R-:W-:Y:S01]  /*42c0*/  @!P3 IMAD.MOV R14, RZ, RZ, -R14 ;  /* 0x000000ffff0eb224 */ /* 0x000fe200078e0a0e */
[C---:B------:R-:W-:Y:S01]  /*42d0*/  ISETP.GT.U32.AND P3, PT, R0.reuse, R5, PT ;  /* 0x000000050000720c */ /* 0x040fe20003f64070 */
[----:B------:R-:W-:Y:S01]  /*42e0*/  IMAD R13, R0, R9, R13 ;  /* 0x00000009000d7224 */ /* 0x000fe200078e020d */
[----:B------:R-:W-:Y:S01]  /*42f0*/  LOP3.LUT R2, R8, 0x92, RZ, 0xfc, !PT ;  /* 0x0000009208027812 */ /* 0x000fe200078efcff */
[--C-:B------:R-:W-:Y:S01]  /*4300*/  @!P6 IMAD.IADD R12, R12, 0x1, -R0.reuse ;  /* 0x000000010c0ce824 */ /* 0x100fe200078e0a00 */
[----:B------:R0:W-:Y:S01]  /*4310*/  STL [R1+0xfc], R14 ;  /* 0x0000fc0e01007387 */ /* 0x0001e20000100800 */
[----:B------:R-:W-:Y:S01]  /*4320*/  @!P1 IMAD.IADD R7, R7, 0x1, -R0 ;  /* 0x0000000107079824 */ /* 0x000fe200078e0a00 */
[C---:B------:R-:W-:Y:S01]  /*4330*/  ISETP.GT.U32.AND P6, PT, R0.reuse, R13, PT ;  /* 0x0000000d0000720c */ /* 0x040fe20003fc4070 */
[----:B------:R-:W-:Y:S01]  /*4340*/  @!P4 IMAD.MOV R12, RZ, RZ, -R12 ;  /* 0x000000ffff0cc224 */ /* 0x000fe200078e0a0c */
[----:B------:R-:W-:Y:S01]  /*4350*/  ISETP.GT.U32.AND P1, PT, R0, R4, PT ;  /* 0x000000040000720c */ /* 0x000fe20003f24070 */
[----:B------:R-:W-:Y:S01]  /*4360*/  IMAD.MOV.U32 R17, RZ, RZ, R7 ;  /* 0x000000ffff117224 */ /* 0x000fe200078e0007 */
[----:B------:R-:W-:-:S03]  /*4370*/  IABS R9, R2 ;  /* 0x0000000200097213 */ /* 0x000fc60000000000 */
[----:B------:R-:W-:Y:S01]  /*4380*/  @!P3 IMAD.IADD R5, R5, 0x1, -R0 ;  /* 0x000000010505b824 */ /* 0x000fe200078e0a00 */
[----:B0-----:R-:W-:Y:S01]  /*4390*/  IABS R14, R3 ;  /* 0x00000003000e7213 */ /* 0x001fe20000000000 */
[----:B------:R-:W-:Y:S01]  /*43a0*/  IMAD.HI.U32 R16, R11, R9, RZ ;  /* 0x000000090b107227 */ /* 0x000fe200078e00ff */
[----:B------:R-:W-:-:S03]  /*43b0*/  ISETP.GE.AND P3, PT, R10, RZ, PT ;  /* 0x000000ff0a00720c */ /* 0x000fc60003f66270 */
[----:B------:R-:W-:Y:S02]  /*43c0*/  IMAD.MOV.U32 R10, RZ, RZ, R15 ;  /* 0x000000ffff0a7224 */ /* 0x000fe400078e000f */
[----:B------:R-:W-:-:S04]  /*43d0*/  IMAD.HI.U32 R15, R11, R14, RZ ;  /* 0x0000000e0b0f7227 */ /* 0x000fc800078e00ff */
[--C-:B------:R-:W-:Y:S02]  /*43e0*/  @!P6 IMAD.IADD R13, R13, 0x1, -R0.reuse ;  /* 0x000000010d0de824 */ /* 0x100fe400078e0a00 */
[----:B------:R-:W-:Y:S02]  /*43f0*/  IMAD.MOV R15, RZ, RZ, -R15 ;  /* 0x000000ffff0f7224 */ /* 0x000fe400078e0a0f */
[----:B------:R-:W-:Y:S01]  /*4400*/  @!P1 IMAD.IADD R4, R4, 0x1, -R0 ;  /* 0x0000000104049824 */ /* 0x000fe200078e0a00 */
[----:B------:R-:W-:Y:S01]  /*4410*/  ISETP.GE.AND P1, PT, R3, RZ, PT ;  /* 0x000000ff0300720c */ /* 0x000fe20003f26270 */
[----:B------:R-:W-:Y:S01]  /*4420*/  IMAD.HI.U32 R3, R11, R10, RZ ;  /* 0x0000000a0b037227 */ /* 0x000fe200078e00ff */
[----:B------:R-:W-:-:S03]  /*4430*/  ISETP.GT.U32.AND P6, PT, R0, R13, PT ;  /* 0x0000000d0000720c */ /* 0x000fc60003fc4070 */
[----:B------:R-:W-:Y:S02]  /*4440*/  IMAD.MOV R7, RZ, RZ, -R16 ;  /* 0x000000ffff077224 */ /* 0x000fe400078e0a10 */
[----:B------:R-:W-:Y:S01]  /*4450*/  IMAD R14, R0, R15, R14 ;  /* 0x0000000f000e7224 */ /* 0x000fe200078e020e */
[----:B------:R-:W-:Y:S01]  /*4460*/  LOP3.LUT R15, R8, 0x8e, RZ, 0xfc, !PT ;  /* 0x0000008e080f7812 */ /* 0x000fe200078efcff */
[----:B------:R-:W-:Y:S01]  /*4470*/  @!P5 IMAD.MOV R17, RZ, RZ, -R17 ;  /* 0x000000ffff11d224 */ /* 0x000fe200078e0a11 */
[C---:B------:R-:W-:Y:S01]  /*4480*/  ISETP.GT.U32.AND P5, PT, R0.reuse, R4, PT ;  /* 0x000000040000720c */ /* 0x040fe20003fa4070 */
[----:B------:R-:W-:Y:S01]  /*4490*/  IMAD.MOV R3, RZ, RZ, -R3 ;  /* 0x000000ffff037224 */ /* 0x000fe200078e0a03 */
[C---:B------:R-:W-:Y:S01]  /*44a0*/  ISETP.GT.U32.AND P4, PT, R0.reuse, R14, PT ;  /* 0x0000000e0000720c */ /* 0x040fe20003f84070 */
[C---:B------:R-:W-:Y:S01]  /*44b0*/  IMAD R9, R0.reuse, R7, R9 ;  /* 0x0000000700097224 */ /* 0x040fe200078e0209 */
[----:B------:R-:W-:Y:S01]  /*44c0*/  STL [R1+0xf0], R17 ;  /* 0x0000f01101007387 */ /* 0x000fe20000100800 */
[C---:B------:R-:W-:Y:S01]  /*44d0*/  IMAD R10, R0.reuse, R3, R10 ;  /* 0x00000003000a7224 */ /* 0x040fe200078e020a */
[----:B------:R-:W-:Y:S01]  /*44e0*/  IABS R3, R15 ;  /* 0x0000000f00037213 */ /* 0x000fe20000000000 */
[----:B------:R-:W-:Y:S01]  /*44f0*/  @!P2 IMAD.MOV R5, RZ, RZ, -R5 ;  /* 0x000000ffff05a224 */ /* 0x000fe200078e0a05 */
[C---:B------:R-:W-:Y:S01]  /*4500*/  ISETP.GT.U32.AND P2, PT, R0.reuse, R9, PT ;  /* 0x000000090000720c */ /* 0x040fe20003f44070 */
[----:B------:R-:W-:Y:S01]  /*4510*/  @!P6 IMAD.IADD R13, R13, 0x1, -R0 ;  /* 0x000000010d0de824 */ /* 0x000fe200078e0a00 */
[----:B------:R-:W-:Y:S01]  /*4520*/  ISETP.GT.U32.AND P6, PT, R0, R10, PT ;  /* 0x0000000a0000720c */ /* 0x000fe20003fc4070 */
[----:B------:R-:W-:Y:S01]  /*4530*/  STL [R1+0xe0], R12 ;  /* 0x0000e00c01007387 */ /* 0x000fe20000100800 */
[----:B------:R-:W-:-:S03]  /*4540*/  IMAD.HI.U32 R7, R11, R3, RZ ;  /* 0x000000030b077227 */ /* 0x000fc600078e00ff */
[----:B------:R0:W-:Y:S01]  /*4550*/  STL [R1+0xe4], R5 ;  /* 0x0000e40501007387 */ /* 0x0001e20000100800 */
[--C-:B------:R-:W-:Y:S01]  /*4560*/  @!P5 IMAD.IADD R4, R4, 0x1, -R0.reuse ;  /* 0x000000010404d824 */ /* 0x100fe200078e0a00 */
[----:B------:R-:W-:Y:S01]  /*4570*/  ISETP.GE.AND P5, PT, R2, RZ, PT ;  /* 0x000000ff0200720c */ /* 0x000fe20003fa6270 */
[--C-:B------:R-:W-:Y:S01]  /*4580*/  @!P4 IMAD.IADD R14, R14, 0x1, -R0.reuse ;  /* 0x000000010e0ec824 */ /* 0x100fe200078e0a00 */
[----:B------:R-:W-:Y:S01]  /*4590*/  LOP3.LUT R2, R8, 0x8c, RZ, 0xfc, !PT ;  /* 0x0000008c08027812 */ /* 0x000fe200078efcff */
[----:B------:R-:W-:Y:S01]  /*45a0*/  IMAD.MOV R7, RZ, RZ, -R7 ;  /* 0x000000ffff077224 */ /* 0x000fe200078e0a07 */
[----:B------:R-:W-:Y:S01]  /*45b0*/  ISETP.GE.AND P4, PT, R6, RZ, PT ;  /* 0x000000ff0600720c */ /* 0x000fe20003f86270 */
[--C-:B------:R-:W-:Y:S01]  /*45c0*/  @!P2 IMAD.IADD R9, R9, 0x1, -R0.reuse ;  /* 0x000000010909a824 */ /* 0x100fe200078e0a00 */
[----:B------:R-:W-:Y:S01]  /*45d0*/  ISETP.GT.U32.AND P2, PT, R0, R14, PT ;  /* 0x0000000e0000720c */ /* 0x000fe20003f44070 */
[----:B------:R-:W-:Y:S01]  /*45e0*/  @!P6 IMAD.IADD R10, R10, 0x1, -R0 ;  /* 0x000000010a0ae824 */ /* 0x000fe200078e0a00 */
[----:B0-----:R-:W-:Y:S01]  /*45f0*/  IABS R5, R2 ;  /* 0x0000000200057213 */ /* 0x001fe20000000000 */
[----:B------:R-:W-:Y:S01]  /*4600*/  IMAD.MOV.U32 R12, RZ, RZ, R4 ;  /* 0x000000ffff0c7224 */ /* 0x000fe200078e0004 */
[C---:B------:R-:W-:Y:S01]  /*4610*/  ISETP.GT.U32.AND P6, PT, R0.reuse, R9, PT ;  /* 0x000000090000720c */ /* 0x040fe20003fc4070 */
[----:B------:R-:W-:Y:S01]  /*4620*/  IMAD R3, R0, R7, R3 ;  /* 0x0000000700037224 */ /* 0x000fe200078e0203 */
[C---:B------:R-:W-:Y:S01]  /*4630*/  LOP3.LUT R6, R8.reuse, 0x8a, RZ, 0xfc, !PT ;  /* 0x0000008a08067812 */ /* 0x040fe200078efcff */
[----:B------:R-:W-:Y:S01]  /*4640*/  IMAD.HI.U32 R4, R11, R5, RZ ;  /* 0x000000050b047227 */ /* 0x000fe200078e00ff */
[----:B------:R-:W-:-:S02]  /*4650*/  LOP3.LUT R7, R8, 0x88, RZ, 0xfc, !PT ;  /* 0x0000008808077812 */ /* 0x000fc400078efcff */
[----:B------:R-:W-:Y:S01]  /*4660*/  IABS R17, R6 ;  /* 0x0000000600117213 */ /* 0x000fe20000000000 */
[----:B------:R-:W-:Y:S02]  /*4670*/  IMAD.MOV R4, RZ, RZ, -R4 ;  /* 0x000000ffff047224 */ /* 0x000fe400078e0a04 */
[--C-:B------:R-:W-:Y:S01]  /*4680*/  @!P2 IMAD.IADD R14, R14, 0x1, -R0.reuse ;  /* 0x000000010e0ea824 */ /* 0x100fe200078e0a00 */
[C---:B------:R-:W-:Y:S01]  /*4690*/  ISETP.GT.U32.AND P2, PT, R0.reuse, R3, PT ;  /* 0x000000030000720c */ /* 0x040fe20003f44070 */
[C---:B------:R-:W-:Y:S01]  /*46a0*/  IMAD R5, R0.reuse, R4, R5 ;  /* 0x0000000400057224 */ /* 0x040fe200078e0205 */
[----:B------:R-:W-:Y:S01]  /*46b0*/  IABS R4, R7 ;  /* 0x0000000700047213 */ /* 0x000fe20000000000 */
[----:B------:R-:W-:Y:S02]  /*46c0*/  @!P6 IMAD.IADD R9, R9, 0x1, -R0 ;  /* 0x000000010909e824 */ /* 0x000fe400078e0a00 */
[----:B------:R-:W-:Y:S01]  /*46d0*/  IMAD.HI.U32 R18, R11, R17, RZ ;  /* 0x000000110b127227 */ /* 0x000fe200078e00ff */
[----:B------:R-:W-:-:S03]  /*46e0*/  ISETP.GT.U32.AND P6, PT, R0, R5, PT ;  /* 0x000000050000720c */ /* 0x000fc60003fc4070 */
[----:B------:R-:W-:Y:S02]  /*46f0*/  IMAD.MOV R18, RZ, RZ, -R18 ;  /* 0x000000ffff127224 */ /* 0x000fe400078e0a12 */
[----:B------:R-:W-:-:S04]  /*4700*/  IMAD.HI.U32 R16, R11, R4, RZ ;  /* 0x000000040b107227 */ /* 0x000fc800078e00ff */
[----:B------:R-:W-:Y:S01]  /*4710*/  @!P2 IMAD.IADD R3, R3, 0x1, -R0 ;  /* 0x000000010303a824 */ /* 0x000fe200078e0a00 */
[----:B------:R-:W-:Y:S01]  /*4720*/  ISETP.GE.AND P2, PT, R2, RZ, PT ;  /* 0x000000ff0200720c */ /* 0x000fe20003f46270 */
[----:B------:R-:W-:Y:S01]  /*4730*/  @!P0 IMAD.MOV R12, RZ, RZ, -R12 ;  /* 0x000000ffff0c8224 */ /* 0x000fe200078e0a0c */
[C---:B------:R-:W-:Y:S01]  /*4740*/  ISETP.GT.U32.AND P0, PT, R0.reuse, R10, PT ;  /* 0x0000000a0000720c */ /* 0x040fe20003f04070 */
[----:B------:R-:W-:Y:S01]  /*4750*/  @!P6 IMAD.IADD R5, R5, 0x1, -R0 ;  /* 0x000000010505e824 */ /* 0x000fe200078e0a00 */
[C---:B------:R-:W-:Y:S01]  /*4760*/  ISETP.GT.U32.AND P6, PT, R0.reuse, R3, PT ;  /* 0x000000030000720c */ /* 0x040fe20003fc4070 */
[----:B------:R-:W-:Y:S01]  /*4770*/  IMAD R2, R0, R18, R17 ;  /* 0x0000001200027224 */ /* 0x000fe200078e0211 */
[----:B------:R0:W-:Y:S01]  /*4780*/  STL [R1+0xe8], R12 ;  /* 0x0000e80c01007387 */ /* 0x0001e20000100800 */
[----:B------:R-:W-:Y:S02]  /*4790*/  IMAD.MOV R16, RZ, RZ, -R16 ;  /* 0x000000ffff107224 */ /* 0x000fe400078e0a10 */
[----:B------:R-:W-:-:S02]  /*47a0*/  IMAD.MOV.U32 R19, RZ, RZ, R14 ;  /* 0x000000ffff137224 */ /* 0x000fc400078e000e */
[----:B------:R-:W-:Y:S01]  /*47b0*/  @!P5 IMAD.MOV R9, RZ, RZ, -R9 ;  /* 0x000000ffff09d224 */ /* 0x000fe200078e0a09 */
[----:B------:R-:W-:Y:S01]  /*47c0*/  ISETP.GE.AND P5, PT, R6, RZ, PT ;  /* 0x000000ff0600720c */ /* 0x000fe20003fa6270 */
[----:B------:R-:W-:Y:S01]  /*47d0*/  @!P1 IMAD.MOV R19, RZ, RZ, -R19 ;  /* 0x000000ffff139224 */ /* 0x000fe200078e0a13 */
[C---:B------:R-:W-:Y:S01]  /*47e0*/  ISETP.GT.U32.AND P1, PT, R0.reuse, R2, PT ;  /* 0x000000020000720c */ /* 0x040fe20003f24070 */
[----:B------:R-:W-:Y:S01]  /*47f0*/  IMAD R6, R0, R16, R4 ;  /* 0x0000001000067224 */ /* 0x000fe200078e0204 */
[C---:B0-----:R-:W-:Y:S01]  /*4800*/  LOP3.LUT R12, R8.reuse, 0x86, RZ, 0xfc, !PT ;  /* 0x00000086080c7812 */ /* 0x041fe200078efcff */
[--C-:B------:R-:W-:Y:S01]  /*4810*/  @!P6 IMAD.IADD R3, R3, 0x1, -R0.reuse ;  /* 0x000000010303e824 */ /* 0x100fe200078e0a00 */
[----:B------:R-:W-:Y:S01]  /*4820*/  LOP3.LUT R4, R8, 0x84, RZ, 0xfc, !PT ;  /* 0x0000008408047812 */ /* 0x000fe200078efcff */
[----:B------:R-:W-:Y:S01]  /*4830*/  @!P3 IMAD.MOV R13, RZ, RZ, -R13 ;  /* 0x000000ffff0db224 */ /* 0x000fe200078e0a0d */
[----:B------:R-:W-:Y:S01]  /*4840*/  ISETP.GT.U32.AND P6, PT, R0, R6, PT ;  /* 0x000000060000720c */ /* 0x000fe20003fc4070 */
[----:B------:R-:W-:Y:S01]  /*4850*/  @!P0 IMAD.IADD R10, R10, 0x1, -R0 ;  /* 0x000000010a0a8824 */ /* 0x000fe200078e0a00 */
[----:B------:R-:W-:-:S02]  /*4860*/  ISETP.GE.AND P0, PT, R15, RZ, PT ;  /* 0x000000ff0f00720c */ /* 0x000fc40003f06270 */
[----:B------:R-:W-:Y:S01]  /*4870*/  IABS R15, R12 ;  /* 0x0000000c000f7213 */ /* 0x000fe20000000000 */
[----:B------:R-:W-:Y:S01]  /*4880*/  STL [R1+0xdc], R13 ;  /* 0x0000dc0d01007387 */ /* 0x000fe20000100800 */
[----:B------:R-:W-:Y:S01]  /*4890*/  ISETP.GT.U32.AND P3, PT, R0, R5, PT ;  /* 0x000000050000720c */ /* 0x000fe20003f64070 */
[----:B------:R-:W-:Y:S01]  /*48a0*/  @!P4 IMAD.MOV R10, RZ, RZ, -R10 ;  /* 0x000000ffff0ac224 */ /* 0x000fe200078e0a0a */
[----:B------:R-:W-:Y:S01]  /*48b0*/  IABS R17, R4 ;  /* 0x0000000400117213 */ /* 0x000fe20000000000 */
[----:B------:R-:W-:Y:S01]  /*48c0*/  STL [R1+0xd8], R19 ;  /* 0x0000d81301007387 */ /* 0x000fe20000100800 */
[--C-:B------:R-:W-:Y:S01]  /*48d0*/  @!P1 IMAD.IADD R2, R2, 0x1, -R0.reuse ;  /* 0x0000000102029824 */ /* 0x100fe200078e0a00 */
[----:B------:R-:W-:Y:S02]  /*48e0*/  ISETP.GE.AND P4, PT, R7, RZ, PT ;  /* 0x000000ff0700720c */ /* 0x000fe40003f86270 */
[----:B------:R0:W-:Y:S01]  /*48f0*/  STL [R1+0xd4], R9 ;  /* 0x0000d40901007387 */ /* 0x0001e20000100800 */
[----:B------:R-:W-:Y:S01]  /*4900*/  @!P6 IMAD.IADD R6, R6, 0x1, -R0 ;  /* 0x000000010606e824 */ /* 0x000fe200078e0a00 */
[----:B------:R-:W-:-:S02]  /*4910*/  ISETP.GT.U32.AND P6, PT, R0, R2, PT ;  /* 0x000000020000720c */ /* 0x000fc40003fc4070 */
[----:B------:R1:W-:Y:S01]  /*4920*/  STL [R1+0xd0], R10 ;  /* 0x0000d00a01007387 */ /* 0x0003e20000100800 */
[----:B------:R-:W-:Y:S01]  /*4930*/  LOP3.LUT R7, R8, 0x80, RZ, 0xfc, !PT ;  /* 0x0000008008077812 */ /* 0x000fe200078efcff */
[----:B------:R-:W-:Y:S01]  /*4940*/  @!P3 IMAD.IADD R5, R5, 0x1, -R0 ;  /* 0x000000010505b824 */ /* 0x000fe200078e0a00 */
[----:B------:R-:W-:Y:S02]  /*4950*/  ISETP.GE.AND P1, PT, R4, RZ, PT ;  /* 0x000000ff0400720c */ /* 0x000fe40003f26270 */
[----:B------:R-:W-:Y:S01]  /*4960*/  IABS R16, R7 ;  /* 0x0000000700107213 */ /* 0x000fe20000000000 */
[----:B0-----:R-:W-:Y:S01]  /*4970*/  IMAD.HI.U32 R9, R11, R15, RZ ;  /* 0x0000000f0b097227 */ /* 0x001fe200078e00ff */
[----:B------:R-:W-:Y:S02]  /*4980*/  LOP3.LUT R4, R8, 0x7e, RZ, 0xfc, !PT ;  /* 0x0000007e08047812 */ /* 0x000fe400078efcff */
[----:B------:R-:W-:Y:S01]  /*4990*/  ISETP.GE.AND P3, PT, R12, RZ, PT ;  /* 0x000000ff0c00720c */ /* 0x000fe20003f66270 */
[----:B-1----:R-:W-:Y:S01]  /*49a0*/  IMAD.MOV.U32 R10, RZ, RZ, R3 ;  /* 0x000000ffff0a7224 */ /* 0x002fe200078e0003 */
[----:B------:R-:W-:Y:S01]  /*49b0*/  LOP3.LUT R12, R8, 0x76, RZ, 0xfc, !PT ;  /* 0x00000076080c7812 */ /* 0x000fe200078efcff */
[----:B------:R-:W-:-:S02]  /*49c0*/  IMAD.MOV R9, RZ, RZ, -R9 ;  /* 0x000000ffff097224 */ /* 0x000fc400078e0a09 */
[----:B------:R-:W-:-:S04]  /*49d0*/  IMAD.HI.U32 R3, R11, R17, RZ ;  /* 0x000000110b037227 */ /* 0x000fc800078e00ff */
[----:B------:R-:W-:Y:S01]  /*49e0*/  IMAD R18, R0, R9, R15 ;  /* 0x0000000900127224 */ /* 0x000fe200078e020f */
[----:B------:R-:W-:Y:S01]  /*49f0*/  LOP3.LUT R9, R8, 0x82, RZ, 0xfc, !PT ;  /* 0x0000008208097812 */ /* 0x000fe200078efcff */
[----:B------:R-:W-:Y:S01]  /*4a00*/  IMAD.MOV R3, RZ, RZ, -R3 ;  /* 0x000000ffff037224 */ /* 0x000fe200078e0a03 */
[----:B------:R-:W-:Y:S01]  /*4a10*/  IABS R15, R4 ;  /* 0x00000004000f7213 */ /* 0x000fe20000000000 */
[----:B------:R-:W-:Y:S01]  /*4a20*/  @!P2 IMAD.MOV R5, RZ, RZ, -R5 ;  /* 0x000000ffff05a224 */ /* 0x000fe200078e0a05 */
[C---:B------:R-:W-:Y:S01]  /*4a30*/  ISETP.GT.U32.AND P2, PT, R0.reuse, R18, PT ;  /* 0x000000120000720c */ /* 0x040fe20003f44070 */
[----:B------:R-:W-:Y:S01]  /*4a40*/  IMAD R17, R0, R3, R17 ;  /* 0x0000000300117224 */ /* 0x000fe200078e0211 */
[----:B------:R-:W-:Y:S01]  /*4a50*/  IABS R13, R9 ;  /* 0x00000009000d7213 */ /* 0x000fe20000000000 */
[----:B------:R-:W-:Y:S02]  /*4a60*/  @!P6 IMAD.IADD R2, R2, 0x1, -R0 ;  /* 0x000000010202e824 */ /* 0x000fe400078e0a00 */
[----:B------:R-:W-:Y:S01]  /*4a70*/  @!P0 IMAD.MOV R10, RZ, RZ, -R10 ;  /* 0x000000ffff0a8224 */ /* 0x000fe200078e0a0a */
[C---:B------:R-:W-:Y:S01]  /*4a80*/  ISETP.GT.U32.AND P6, PT, R0.reuse, R17, PT ;  /* 0x000000110000720c */ /* 0x040fe20003fc4070 */
[----:B------:R-:W-:Y:S01]  /*4a90*/  IMAD.HI.U32 R3, R11, R13, RZ ;  /* 0x0000000d0b037227 */ /* 0x000fe200078e00ff */
[----:B------:R-:W-:-:S02]  /*4aa0*/  ISETP.GT.U32.AND P0, PT, R0, R6, PT ;  /* 0x000000060000720c */ /* 0x000fc40003f04070 */
[----:B------:R-:W-:Y:S03]  /*4ab0*/  STL [R1+0xc8], R10 ;  /* 0x0000c80a01007387 */ /* 0x000fe60000100800 */
[--C-:B------:R-:W-:Y:S01]  /*4ac0*/  @!P2 IMAD.IADD R18, R18, 0x1, -R0.reuse ;  /* 0x000000011212a824 */ /* 0x100fe200078e0a00 */
[----:B------:R0:W-:Y:S01]  /*4ad0*/  STL [R1+0xc4], R5 ;  /* 0x0000c40501007387 */ /* 0x0001e20000100800 */
[----:B------:R-:W-:Y:S02]  /*4ae0*/  ISETP.GE.AND P2, PT, R7, RZ, PT ;  /* 0x000000ff0700720c */ /* 0x000fe40003f46270 */
[----:B------:R-:W-:Y:S02]  /*4af0*/  LOP3.LUT R7, R8, 0x7c, RZ, 0xfc, !PT ;  /* 0x0000007c08077812 */ /* 0x000fe400078efcff */
[--C-:B------:R-:W-:Y:S01]  /*4b00*/  @!P6 IMAD.IADD R17, R17, 0x1, -R0.reuse ;  /* 0x000000011111e824 */ /* 0x100fe200078e0a00 */
[----:B------:R-:W-:Y:S01]  /*4b10*/  ISETP.GT.U32.AND P6, PT, R0, R18, PT ;  /* 0x000000120000720c */ /* 0x000fe20003fc4070 */
[----:B------:R-:W-:Y:S01]  /*4b20*/  @!P0 IMAD.IADD R6, R6, 0x1, -R0 ;  /* 0x0000000106068824 */ /* 0x000fe200078e0a00 */
[----:B------:R-:W-:Y:S01]  /*4b30*/  ISETP.GE.AND P0, PT, R9, RZ, PT ;  /* 0x000000ff0900720c */ /* 0x000fe20003f06270 */
[----:B------:R-:W-:-:S02]  /*4b40*/  IMAD.MOV R9, RZ, RZ, -R3 ;  /* 0x000000ffff097224 */ /* 0x000fc400078e0a03 */
[----:B0-----:R-:W-:-:S04]  /*4b50*/  IMAD.HI.U32 R5, R11, R16, RZ ;  /* 0x000000100b057227 */ /* 0x001fc800078e00ff */
[----:B------:R-:W-:Y:S02]  /*4b60*/  IMAD.MOV R5, RZ, RZ, -R5 ;  /* 0x000000ffff057224 */ /* 0x000fe400078e0a05 */
[----:B------:R-:W-:Y:S01]  /*4b70*/  IMAD.MOV.U32 R10, RZ, RZ, R2 ;  /* 0x000000ffff0a7224 */ /* 0x000fe200078e0002 */
[----:B------:R-:W-:Y:S01]  /*4b80*/  LOP3.LUT R2, R8, 0x7a, RZ, 0xfc, !PT ;  /* 0x0000007a08027812 */ /* 0x000fe200078efcff */
[C---:B------:R-:W-:Y:S02]  /*4b90*/  IMAD R16, R0.reuse, R5, R16 ;  /* 0x0000000500107224 */ /* 0x040fe400078e0210 */
[----:B------:R-:W-:Y:S01]  /*4ba0*/  IMAD R13, R0, R9, R13 ;  /* 0x00000009000d7224 */ /* 0x000fe200078e020d */
[----:B------:R-:W-:Y:S01]  /*4bb0*/  LOP3.LUT R9, R8, 0x78, RZ, 0xfc, !PT ;  /* 0x0000007808097812 */ /* 0x000fe200078efcff */
[----:B------:R-:W-:Y:S02]  /*4bc0*/  IMAD.MOV.U32 R5, RZ, RZ, R6 ;  /* 0x000000ffff057224 */ /* 0x000fe400078e0006 */
[----:B------:R-:W-:Y:S01]  /*4bd0*/  @!P5 IMAD.MOV R10, RZ, RZ, -R10 ;  /* 0x000000ffff0ad224 */ /* 0x000fe200078e0a0a */
[----:B------:R-:W-:Y:S01]  /*4be0*/  ISETP.GT.U32.AND P5, PT, R0, R17, PT ;  /* 0x000000110000720c */ /* 0x000fe20003fa4070 */
[----:B------:R-:W-:Y:S01]  /*4bf0*/  @!P6 IMAD.IADD R18, R18, 0x1, -R0 ;  /* 0x000000011212e824 */ /* 0x000fe200078e0a00 */
[----:B------:R-:W-:Y:S01]  /*4c00*/  ISETP.GT.U32.AND P6, PT, R0, R16, PT ;  /* 0x000000100000720c */ /* 0x000fe20003fc4070 */
[----:B------:R-:W-:Y:S01]  /*4c10*/  IMAD.HI.U32 R3, R11, R15, RZ ;  /* 0x0000000f0b037227 */ /* 0x000fe200078e00ff */
[----:B------:R0:W-:Y:S01]  /*4c20*/  STL [R1+0xac], R10 ;  /* 0x0000ac0a01007387 */ /* 0x0001e20000100800 */
[----:B------:R-:W-:-:S02]  /*4c30*/  IABS R6, R9 ;  /* 0x0000000900067213 */ /* 0x000fc40000000000 */
[----:B------:R-:W-:Y:S01]  /*4c40*/  @!P4 IMAD.MOV R5, RZ, RZ, -R5 ;  /* 0x000000ffff05c224 */ /* 0x000fe200078e0a05 */
[C---:B------:R-:W-:Y:S01]  /*4c50*/  ISETP.GT.U32.AND P4, PT, R0.reuse, R13, PT ;  /* 0x0000000d0000720c */ /* 0x040fe20003f84070 */
[----:B------:R-:W-:Y:S02]  /*4c60*/  IMAD.MOV R3, RZ, RZ, -R3 ;  /* 0x000000ffff037224 */ /* 0x000fe400078e0a03 */
[----:B------:R-:W-:Y:S01]  /*4c70*/  IMAD.MOV.U32 R20, RZ, RZ, R18 ;  /* 0x000000ffff147224 */ /* 0x000fe200078e0012 */
[----:B------:R1:W-:Y:S01]  /*4c80*/  STL [R1+0xbc], R5 ;  /* 0x0000bc0501007387 */ /* 0x0003e20000100800 */
[----:B------:R-:W-:Y:S01]  /*4c90*/  IMAD R15, R0, R3, R15 ;  /* 0x00000003000f7224 */ /* 0x000fe200078e020f */
[----:B------:R-:W-:Y:S01]  /*4ca0*/  IABS R3, R2 ;  /* 0x0000000200037213 */ /* 0x000fe20000000000 */
[--C-:B------:R-:W-:Y:S01]  /*4cb0*/  @!P5 IMAD.IADD R17, R17, 0x1, -R0.reuse ;  /* 0x000000011111d824 */ /* 0x100fe200078e0a00 */
[----:B0-----:R-:W-:Y:S01]  /*4cc0*/  IABS R10, R7 ;  /* 0x00000007000a7213 */ /* 0x001fe20000000000 */
[----:B------:R-:W-:Y:S01]  /*4cd0*/  @!P6 IMAD.IADD R16, R16, 0x1, -R0 ;  /* 0x000000011010e824 */ /* 0x000fe200078e0a00 */
[----:B------:R-:W-:Y:S01]  /*4ce0*/  ISETP.GT.U32.AND P5, PT, R0, R15, PT ;  /* 0x0000000f0000720c */ /* 0x000fe20003fa4070 */
[----:B------:R-:W-:Y:S01]  /*4cf0*/  @!P3 IMAD.MOV R20, RZ, RZ, -R20 ;  /* 0x000000ffff14b224 */ /* 0x000fe200078e0a14 */
[----:B------:R-:W-:Y:S01]  /*4d00*/  LOP3.LUT R18, R8, 0x68, RZ, 0xfc, !PT ;  /* 0x0000006808127812 */ /* 0x000fe200078efcff */
[----:B------:R-:W-:Y:S01]  /*4d10*/  @!P4 IMAD.IADD R13, R13, 0x1, -R0 ;  /* 0x000000010d0dc824 */ /* 0x000fe200078e0a00 */
[----:B------:R-:W-:Y:S01]  /*4d20*/  ISETP.GE.AND P4, PT, R4, RZ, PT ;  /* 0x000000ff0400720c */ /* 0x000fe20003f86270 */
[C---:B------:R-:W-:Y:S01]  /*4d30*/  IMAD.HI.U32 R4, R11.reuse, R3, RZ ;  /* 0x000000030b047227 */ /* 0x040fe200078e00ff */
[C---:B------:R-:W-:Y:S01]  /*4d40*/  ISETP.GT.U32.AND P3, PT, R0.reuse, R16, PT ;  /* 0x000000100000720c */ /* 0x040fe20003f64070 */
[----:B------:R-:W-:Y:S01]  /*4d50*/  STL [R1+0x6c], R20 ;  /* 0x00006c1401007387 */ /* 0x000fe20000100800 */
[----:B------:R-:W-:Y:S01]  /*4d60*/  ISETP.GT.U32.AND P6, PT, R0, R13, PT ;  /* 0x0000000d0000720c */ /* 0x000fe20003fc4070 */
[----:B------:R-:W-:Y:S01]  /*4d70*/  IMAD.HI.U32 R14, R11, R10, RZ ;  /* 0x0000000a0b0e7227 */ /* 0x000fe200078e00ff */
[----:B-1----:R-:W-:-:S03]  /*4d80*/  IABS R5, R12 ;  /* 0x0000000c00057213 */ /* 0x002fc60000000000 */
[----:B------:R-:W-:Y:S02]  /*4d90*/  IMAD.MOV R4, RZ, RZ, -R4 ;  /* 0x000000ffff047224 */ /* 0x000fe400078e0a04 */
[----:B------:R-:W-:Y:S02]  /*4da0*/  IMAD.MOV R14, RZ, RZ, -R14 ;  /* 0x000000ffff0e7224 */ /* 0x000fe400078e0a0e */
[----:B------:R-:W-:Y:S02]  /*4db0*/  @!P5 IMAD.IADD R15, R15, 0x1, -R0 ;  /* 0x000000010f0fd824 */ /* 0x000fe400078e0a00 */
[----:B------:R-:W-:Y:S02]  /*4dc0*/  IMAD.MOV.U32 R19, RZ, RZ, R17 ;  /* 0x000000ffff137224 */ /* 0x000fe400078e0011 */
[C---:B------:R-:W-:Y:S01]  /*4dd0*/  IMAD R3, R0.reuse, R4, R3 ;  /* 0x0000000400037224 */ /* 0x040fe200078e0203 */
[C---:B------:R-:W-:Y:S01]  /*4de0*/  ISETP.GT.U32.AND P5, PT, R0.reuse, R15, PT ;  /* 0x0000000f0000720c */ /* 0x040fe20003fa4070 */
[----:B------:R-:W-:Y:S01]  /*4df0*/  IMAD R10, R0, R14, R10 ;  /* 0x0000000e000a7224 */ /* 0x000fe200078e020a */
[----:B------:R-:W-:Y:S01]  /*4e00*/  LOP3.LUT R4, R8, 0x74, RZ, 0xfc, !PT ;  /* 0x0000007408047812 */ /* 0x000fe200078efcff */
[----:B------:R-:W-:Y:S01]  /*4e10*/  @!P1 IMAD.MOV R19, RZ, RZ, -R19 ;  /* 0x000000ffff139224 */ /* 0x000fe200078e0a13 */
[----:B------:R-:W-:Y:S01]  /*4e20*/  ISETP.GE.AND P1, PT, R7, RZ, PT ;  /* 0x000000ff0700720c */ /* 0x000fe20003f26270 */
[--C-:B------:R-:W-:Y:S01]  /*4e30*/  @!P3 IMAD.IADD R16, R16, 0x1, -R0.reuse ;  /* 0x000000011010b824 */ /* 0x100fe200078e0a00 */
[C---:B------:R-:W-:Y:S01]  /*4e40*/  ISETP.GT.U32.AND P3, PT, R0.reuse, R3, PT ;  /* 0x000000030000720c */ /* 0x040fe20003f64070 */
[----:B------:R-:W-:Y:S01]  /*4e50*/  IMAD.HI.U32 R7, R11, R5, RZ ;  /* 0x000000050b077227 */ /* 0x000fe200078e00ff */
[----:B------:R-:W-:Y:S03]  /*4e60*/  STL [R1+0x7c], R19 ;  /* 0x00007c1301007387 */ /* 0x000fe60000100800 */
[----:B------:R-:W-:Y:S01]  /*4e70*/  @!P6 IMAD.IADD R13, R13, 0x1, -R0 ;  /* 0x000000010d0de824 */ /* 0x000fe200078e0a00 */
[----:B------:R-:W-:Y:S01]  /*4e80*/  ISETP.GT.U32.AND P6, PT, R0, R10, PT ;  /* 0x0000000a0000720c */ /* 0x000fe20003fc4070 */
[----:B------:R-:W-:-:S04]  /*4e90*/  IMAD.HI.U32 R14, R11, R6, RZ ;  /* 0x000000060b0e7227 */ /* 0x000fc800078e00ff */
[----:B------:R-:W-:Y:S02]  /*4ea0*/  IMAD.MOV R7, RZ, RZ, -R7 ;  /* 0x000000ffff077224 */ /* 0x000fe400078e0a07 */
[----:B------:R-:W-:Y:S02]  /*4eb0*/  IMAD.MOV R14, RZ, RZ, -R14 ;  /* 0x000000ffff0e7224 */ /* 0x000fe400078e0a0e */
[----:B------:R-:W-:Y:S01]  /*4ec0*/  IMAD R5, R0, R7, R5 ;  /* 0x0000000700057224 */ /* 0x000fe200078e0205 */
[----:B------:R-:W-:Y:S01]  /*4ed0*/  LOP3.LUT R7, R8, 0x72, RZ, 0xfc, !PT ;  /* 0x0000007208077812 */ /* 0x000fe200078efcff */
[----:B------:R-:W-:Y:S02]  /*4ee0*/  IMAD R6, R0, R14, R6 ;  /* 0x0000000e00067224 */ /* 0x000fe400078e0206 */
[--C-:B------:R-:W-:Y:S01]  /*4ef0*/  @!P5 IMAD.IADD R15, R15, 0x1, -R0.reuse ;  /* 0x000000010f0fd824 */ /* 0x100fe200078e0a00 */
[----:B------:R-:W-:Y:S01]  /*4f00*/  ISETP.GE.AND P5, PT, R2, RZ, PT ;  /* 0x000000ff0200720c */ /* 0x000fe20003fa6270 */
[----:B------:R-:W-:Y:S01]  /*4f10*/  @!P3 IMAD.IADD R3, R3, 0x1, -R0 ;  /* 0x000000010303b824 */ /* 0x000fe200078e0a00 */
[----:B------:R-:W-:Y:S01]  /*4f20*/  IABS R2, R4 ;  /* 0x0000000400027213 */ /* 0x000fe20000000000 */
[----:B------:R-:W-:Y:S01]  /*4f30*/  @!P2 IMAD.MOV R16, RZ, RZ, -R16 ;  /* 0x000000ffff10a224 */ /* 0x000fe200078e0a10 */
[----:B------:R-:W-:Y:S01]  /*4f40*/  ISETP.GT.U32.AND P2, PT, R0, R5, PT ;  /* 0x000000050000720c */ /* 0x000fe20003f44070 */
[----:B------:R-:W-:Y:S01]  /*4f50*/  @!P6 IMAD.IADD R10, R10, 0x1, -R0 ;  /* 0x000000010a0ae824 */ /* 0x000fe200078e0a00 */
[C---:B------:R-:W-:Y:S01]  /*4f60*/  ISETP.GT.U32.AND P6, PT, R0.reuse, R6, PT ;  /* 0x000000060000720c */ /* 0x040fe20003fc4070 */
[----:B------:R-:W-:Y:S01]  /*4f70*/  IMAD.MOV.U32 R17, RZ, RZ, R13 ;  /* 0x000000ffff117224 */ /* 0x000fe200078e000d */
[----:B------:R-:W-:Y:S01]  /*4f80*/  ISETP.GT.U32.AND P3, PT, R0, R3, PT ;  /* 0x000000030000720c */ /* 0x000fe20003f64070 */
[----:B------:R-:W-:Y:S01]  /*4f90*/  IMAD.HI.U32 R13, R11, R2, RZ ;  /* 0x000000020b0d7227 */ /* 0x000fe200078e00ff */
[----:B------:R-:W-:-:S03]  /*4fa0*/  IABS R14, R7 ;  /* 0x00000007000e7213 */ /* 0x000fc60000000000 */
[----:B------:R-:W-:Y:S01]  /*4fb0*/  @!P0 IMAD.MOV R17, RZ, RZ, -R17 ;  /* 0x000000ffff118224 */ /* 0x000fe200078e0a11 */
[C---:B------:R-:W-:Y:S01]  /*4fc0*/  ISETP.GT.U32.AND P0, PT, R0.reuse, R10, PT ;  /* 0x0000000a0000720c */ /* 0x040fe20003f04070 */
[----:B------:R-:W-:Y:S02]  /*4fd0*/  IMAD.MOV R13, RZ, RZ, -R13 ;  /* 0x000000ffff0d7224 */ /* 0x000fe400078e0a0d */
[----:B------:R-:W-:Y:S01]  /*4fe0*/  @!P2 IMAD.IADD R5, R5, 0x1, -R0 ;  /* 0x000000010505a824 */ /* 0x000fe200078e0a00 */
[----:B------:R-:W-:Y:S01]  /*4ff0*/  STL [R1+0xa4], R17 ;  /* 0x0000a41101007387 */ /* 0x000fe20000100800 */
[----:B------:R-:W-:Y:S02]  /*5000*/  IMAD R2, R0, R13, R2 ;  /* 0x0000000d00027224 */ /* 0x000fe400078e0202 */
[----:B------:R-:W-:Y:S01]  /*5010*/  @!P6 IMAD.IADD R6, R6, 0x1, -R0 ;  /* 0x000000010606e824 */ /* 0x000fe200078e0a00 */
[----:B------:R-:W-:Y:S01]  /*5020*/  ISETP.GE.AND P6, PT, R9, RZ, PT ;  /* 0x000000ff0900720c */ /* 0x000fe20003fc6270 */
[----:B------:R-:W-:Y:S01]  /*5030*/  @!P4 IMAD.MOV R15, RZ, RZ, -R15 ;  /* 0x000000ffff0fc224 */ /* 0x000fe200078e0a0f */
[C---:B------:R-:W-:Y:S01]  /*5040*/  ISETP.GT.U32.AND P2, PT, R0.reuse, R5, PT ;  /* 0x000000050000720c */ /* 0x040fe20003f44070 */
[----:B------:R-:W-:Y:S01]  /*5050*/  IMAD.MOV.U32 R9, RZ, RZ, R14 ;  /* 0x000000ffff097224 */ /* 0x000fe200078e000e */
[C---:B------:R-:W-:Y:S01]  /*5060*/  ISETP.GT.U32.AND P4, PT, R0.reuse, R6, PT ;  /* 0x000000060000720c */ /* 0x040fe20003f84070 */
[--C-:B------:R-:W-:Y:S01]  /*5070*/  @!P3 IMAD.IADD R3, R3, 0x1, -R0.reuse ;  /* 0x000000010303b824 */ /* 0x100fe200078e0a00 */
[----:B------:R-:W-:Y:S01]  /*5080*/  ISETP.GT.U32.AND P3, PT, R0, R2, PT ;  /* 0x000000020000720c */ /* 0x000fe20003f64070 */
[----:B------:R-:W-:Y:S01]  /*5090*/  @!P0 IMAD.IADD R10, R10, 0x1, -R0 ;  /* 0x000000010a0a8824 */ /* 0x000fe200078e0a00 */
[----:B------:R-:W-:Y:S01]  /*50a0*/  ISETP.GE.AND P0, PT, R12, RZ, PT ;  /* 0x000000ff0c00720c */ /* 0x000fe20003f06270 */
[----:B------:R-:W-:Y:S01]  /*50b0*/  STL [R1+0x88], R16 ;  /* 0x0000881001007387 */ /* 0x000fe20000100800 */
[----:B------:R-:W-:Y:S01]  /*50c0*/  IMAD.HI.U32 R12, R11, R9, RZ ;  /* 0x000000090b0c7227 */ /* 0x000fe200078e00ff */
[----:B------:R-:W-:-:S02]  /*50d0*/  LOP3.LUT R14, R8, 0x70, RZ, 0xfc, !PT ;  /* 0x00000070080e7812 */ /* 0x000fc400078efcff */
[----:B------:R0:W-:Y:S01]  /*50e0*/  STL [R1+0x94], R15 ;  /* 0x0000940f01007387 */ /* 0x0001e20000100800 */
[----:B------:R-:W-:Y:S02]  /*50f0*/  IMAD.MOV R12, RZ, RZ, -R12 ;  /* 0x000000ffff0c7224 */ /* 0x000fe400078e0a0c */
[--C-:B------:R-:W-:Y:S02]  /*5100*/  @!P2 IMAD.IADD R5, R5, 0x1, -R0.reuse ;  /* 0x000000010505a824 */ /* 0x100fe400078e0a00 */
[--C-:B------:R-:W-:Y:S01]  /*5110*/  @!P4 IMAD.IADD R6, R6, 0x1, -R0.reuse ;  /* 0x000000010606c824 */ /* 0x100fe200078e0a00 */
[----:B------:R-:W-:Y:S01]  /*5120*/  ISETP.GE.AND P4, PT, R7, RZ, PT ;  /* 0x000000ff0700720c */ /* 0x000fe20003f86270 */
[----:B------:R-:W-:Y:S02]  /*5130*/  @!P3 IMAD.IADD R2, R2, 0x1, -R0 ;  /* 0x000000010202b824 */ /* 0x000fe400078e0a00 */
[----:B------:R-:W-:Y:S01]  /*5140*/  IMAD.MOV.U32 R13, RZ, RZ, R3 ;  /* 0x000000ffff0d7224 */ /* 0x000fe200078e0003 */
[----:B------:R-:W-:Y:S01]  /*5150*/  LOP3.LUT R3, R8, 0x6c, RZ, 0xfc, !PT ;  /* 0x0000006c08037812 */ /* 0x000fe200078efcff */
[----:B0-----:R-:W-:Y:S01]  /*5160*/  IMAD.MOV.U32 R15, RZ, RZ, R10 ;  /* 0x000000ffff0f7224 */ /* 0x001fe200078e000a */
[----:B------:R-:W-:Y:S01]  /*5170*/  ISETP.GT.U32.AND P3, PT, R0, R2, PT ;  /* 0x000000020000720c */ /* 0x000fe20003f64070 */
[----:B------:R-:W-:Y:S01]  /*5180*/  IMAD.MOV.U32 R7, RZ, RZ, R5 ;  /* 0x000000ffff077224 */ /* 0x000fe200078e0005 */
[----:B------:R-:W-:Y:S01]  /*5190*/  LOP3.LUT R10, R8, 0x6e, RZ, 0xfc, !PT ;  /* 0x0000006e080a7812 */ /* 0x000fe200078efcff */
[----:B------:R-:W-:Y:S01]  /*51a0*/  @!P1 IMAD.MOV R15, RZ, RZ, -R15 ;  /* 0x000000ffff0f9224 */ /* 0x000fe200078e0a0f */
[----:B------:R-:W-:Y:S01]  /*51b0*/  ISETP.GE.AND P1, PT, R4, RZ, PT ;  /* 0x000000ff0400720c */ /* 0x000fe20003f26270 */
[----:B------:R-:W-:Y:S01]  /*51c0*/  IMAD R4, R0, R12, R9 ;  /* 0x0000000c00047224 */ /* 0x000fe200078e0209 */
[----:B------:R-:W-:Y:S01]  /*51d0*/  LOP3.LUT R9, R8, 0x6a, RZ, 0xfc, !PT ;  /* 0x0000006a08097812 */ /* 0x000fe200078efcff */
[----:B------:R-:W-:Y:S01]  /*51e0*/  @!P5 IMAD.MOV R13, RZ, RZ, -R13 ;  /* 0x000000ffff0dd224 */ /* 0x000fe200078e0a0d */
[----:B------:R-:W-:Y:S01]  /*51f0*/  ISETP.GE.AND P5, PT, R14, RZ, PT ;  /* 0x000000ff0e00720c */ /* 0x000fe20003fa6270 */
[----:B------:R-:W-:Y:S01]  /*5200*/  @!P6 IMAD.MOV R6, RZ, RZ, -R6 ;  /* 0x000000ffff06e224 */ /* 0x000fe200078e0a06 */
[----:B------:R-:W-:Y:S01]  /*5210*/  ISETP.GT.U32.AND P2, PT, R0, R4, PT ;  /* 0x000000040000720c */ /* 0x000fe20003f44070 */
[----:B------:R-:W-:Y:S01]  /*5220*/  @!P0 IMAD.MOV R7, RZ, RZ, -R7 ;  /* 0x000000ffff078224 */ /* 0x000fe200078e0a07 */
[----:B------:R-:W-:Y:S01]  /*5230*/  IABS R14, R14 ;  /* 0x0000000e000e7213 */ /* 0x000fe20000000000 */
[----:B------:R-:W-:Y:S01]  /*5240*/  STL [R1+0x98], R15 ;  /* 0x0000980f01007387 */ /* 0x000fe20000100800 */
[----:B------:R-:W-:Y:S01]  /*5250*/  @!P3 IMAD.IADD R2, R2, 0x1, -R0 ;  /* 0x000000010202b824 */ /* 0x000fe200078e0a00 */
[----:B------:R-:W-:-:S02]  /*5260*/  ISETP.GE.AND P0, PT, R3, RZ, PT ;  /* 0x000000ff0300720c */ /* 0x000fc40003f06270 */
[----:B------:R-:W-:Y:S01]  /*5270*/  STL [R1+0x9c], R13 ;  /* 0x00009c0d01007387 */ /* 0x000fe20000100800 */
[----:B------:R-:W-:Y:S01]  /*5280*/  IMAD.MOV.U32 R12, RZ, RZ, R2 ;  /* 0x000000ffff0c7224 */ /* 0x000fe200078e0002 */
[----:B------:R-:W-:Y:S02]  /*5290*/  IABS R3, R3 ;  /* 0x0000000300037213 */ /* 0x000fe40000000000 */
[----:B------:R0:W-:Y:S01]  /*52a0*/  STL [R1+0xa0], R6 ;  /* 0x0000a00601007387 */ /* 0x0001e20000100800 */
[----:B------:R-:W-:Y:S01]  /*52b0*/  @!P1 IMAD.MOV R12, RZ, RZ, -R12 ;  /* 0x000000ffff0c9224 */ /* 0x000fe200078e0a0c */
[----:B------:R-:W-:Y:S01]  /*52c0*/  ISETP.GE.AND P6, PT, R10, RZ, PT ;  /* 0x000000ff0a00720c */ /* 0x000fe20003fc6270 */
[----:B------:R-:W-:Y:S01]  /*52d0*/  @!P2 IMAD.IADD R4, R4, 0x1, -R0 ;  /* 0x000000010404a824 */ /* 0x000fe200078e0a00 */
[----:B------:R1:W-:Y:S01]  /*52e0*/  STL [R1+0x208], R7 ;  /* 0x0002080701007387 */ /* 0x0003e20000100800 */
[----:B------:R-:W-:Y:S01]  /*52f0*/  IMAD.HI.U32 R5, R11, R3, RZ ;  /* 0x000000030b057227 */ /* 0x000fe200078e00ff */
[----:B------:R-:W-:-:S02]  /*5300*/  IABS R10, R10 ;  /* 0x0000000a000a7213 */ /* 0x000fc40000000000 */
[----:B------:R-:W-:Y:S01]  /*5310*/  ISETP.GT.U32.AND P2, PT, R0, R4, PT ;  /* 0x000000040000720c */ /* 0x000fe20003f44070 */
[----:B------:R-:W-:Y:S01]  /*5320*/  IMAD.MOV R5, RZ, RZ, -R5 ;  /* 0x000000ffff057224 */ /* 0x000fe200078e0a05 */
[----:B------:R-:W-:Y:S01]  /*5330*/  ISETP.GE.AND P3, PT, R9, RZ, PT ;  /* 0x000000ff0900720c */ /* 0x000fe20003f66270 */
[C---:B0-----:R-:W-:Y:S01]  /*5340*/  IMAD.HI.U32 R6, R11.reuse, R10, RZ ;  /* 0x0000000a0b067227 */ /* 0x041fe200078e00ff */
[----:B------:R-:W-:Y:S01]  /*5350*/  IABS R9, R9 ;  /* 0x0000000900097213 */ /* 0x000fe20000000000 */
[----:B------:R-:W-:Y:S01]  /*5360*/  STL [R1+0x200], R12 ;  /* 0x0002000c01007387 */ /* 0x000fe20000100800 */
[----:B------:R-:W-:Y:S01]  /*5370*/  LOP3.LUT R13, R8, 0x66, RZ, 0xfc, !PT ;  /* 0x00000066080d7812 */ /* 0x000fe200078efcff */
[----:B-1----:R-:W-:-:S03]  /*5380*/  IMAD.HI.U32 R7, R11, R14, RZ ;  /* 0x0000000e0b077227 */ /* 0x002fc600078e00ff */
[----:B------:R-:W-:Y:S01]  /*5390*/  IABS R16, R13 ;  /* 0x0000000d00107213 */ /* 0x000fe20000000000 */
[----:B------:R-:W-:Y:S02]  /*53a0*/  IMAD.MOV R7, RZ, RZ, -R7 ;  /* 0x000000ffff077224 */ /* 0x000fe400078e0a07 */
[----:B------:R-:W-:Y:S02]  /*53b0*/  @!P2 IMAD.IADD R4, R4, 0x1, -R0 ;  /* 0x000000010404a824 */ /* 0x000fe400078e0a00 */
[C---:B------:R-:W-:Y:S02]  /*53c0*/  IMAD R14, R0.reuse, R7, R14 ;  /* 0x00000007000e7224 */ /* 0x040fe400078e020e */
[C---:B------:R-:W-:Y:S02]  /*53d0*/  IMAD R3, R0.reuse, R5, R3 ;  /* 0x0000000500037224 */ /* 0x040fe400078e0203 */
[----:B------:R-:W-:Y:S01]  /*53e0*/  IMAD.MOV.U32 R7, RZ, RZ, R4 ;  /* 0x000000ffff077224 */ /* 0x000fe200078e0004 */
[----:B------:R-:W-:Y:S01]  /*53f0*/  ISETP.GT.U32.AND P1, PT, R0, R14, PT ;  /* 0x0000000e0000720c */ /* 0x000fe20003f24070 */
[----:B------:R-:W-:-:S02]  /*5400*/  IMAD.MOV R6, RZ, RZ, -R6 ;  /* 0x000000ffff067224 */ /* 0x000fc400078e0a06 */
[----:B------:R-:W-:Y:S01]  /*5410*/  @!P4 IMAD.MOV R7, RZ, RZ, -R7 ;  /* 0x000000ffff07c224 */ /* 0x000fe200078e0a07 */
[C---:B------:R-:W-:Y:S01]  /*5420*/  ISETP.GT.U32.AND P4, PT, R0.reuse, R3, PT ;  /* 0x000000030000720c */ /* 0x040fe20003f84070 */
[----:B------:R-:W-:Y:S01]  /*5430*/  IMAD R10, R0, R6, R10 ;  /* 0x00000006000a7224 */ /* 0x000fe200078e020a */
[----:B------:R-:W-:Y:S01]  /*5440*/  LOP3.LUT R6, R8, 0x62, RZ, 0xfc, !PT ;  /* 0x0000006208067812 */ /* 0x000fe200078efcff */
[----:B------:R-:W-:Y:S01]  /*5450*/  IMAD.HI.U32 R2, R11, R9, RZ ;  /* 0x000000090b027227 */ /* 0x000fe200078e00ff */
[----:B------:R0:W-:Y:S02]  /*5460*/  STL [R1+0x204], R7 ;  /* 0x0002040701007387 */ /* 0x0001e40000100800 */
[----:B------:R-:W-:Y:S01]  /*5470*/  ISETP.GT.U32.AND P2, PT, R0, R10, PT ;  /* 0x0000000a0000720c */ /* 0x000fe20003f44070 */
[----:B------:R-:W-:Y:S01]  /*5480*/  IMAD.MOV R2, RZ, RZ, -R2 ;  /* 0x000000ffff027224 */ /* 0x000fe200078e0a02 */
[----:B------:R-:W-:Y:S01]  /*5490*/  IABS R15, R6 ;  /* 0x00000006000f7213 */ /* 0x000fe20000000000 */
[----:B------:R-:W-:-:S02]  /*54a0*/  @!P1 IMAD.IADD R14, R14, 0x1, -R0 ;  /* 0x000000010e0e9824 */ /* 0x000fc400078e0a00 */
[C---:B------:R-:W-:Y:S01]  /*54b0*/  IMAD R9, R0.reuse, R2, R9 ;  /* 0x0000000200097224 */ /* 0x040fe200078e0209 */
[----:B------:R-:W-:Y:S01]  /*54c0*/  IABS R2, R18 ;  /* 0x0000001200027213 */ /* 0x000fe20000000000 */
[--C-:B------:R-:W-:Y:S01]  /*54d0*/  @!P4 IMAD.IADD R3, R3, 0x1, -R0.reuse ;  /* 0x000000010303c824 */ /* 0x100fe200078e0a00 */
[----:B------:R-:W-:Y:S01]  /*54e0*/  ISETP.GT.U32.AND P1, PT, R0, R14, PT ;  /* 0x0000000e0000720c */ /* 0x000fe20003f24070 */
[----:B------:R-:W-:Y:S01]  /*54f0*/  IMAD.HI.U32 R4, R11, R16, RZ ;  /* 0x000000100b047227 */ /* 0x000fe200078e00ff */
[----:B0-----:R-:W-:Y:S02]  /*5500*/  LOP3.LUT R7, R8, 0x64, RZ, 0xfc, !PT ;  /* 0x0000006408077812 */ /* 0x001fe400078efcff */
[----:B------:R-:W-:Y:S01]  /*5510*/  ISETP.GT.U32.AND P4, PT, R0, R3, PT ;  /* 0x000000030000720c */ /* 0x000fe20003f84070 */
[----:B------:R-:W-:Y:S01]  /*5520*/  @!P2 IMAD.IADD R10, R10, 0x1, -R0 ;  /* 0x000000010a0aa824 */ /* 0x000fe200078e0a00 */
[----:B------:R-:W-:Y:S01]  /*5530*/  IABS R5, R7 ;  /* 0x0000000700057213 */ /* 0x000fe20000000000 */
[----:B------:R-:W-:-:S02]  /*5540*/  IMAD.MOV R4, RZ, RZ, -R4 ;  /* 0x000000ffff047224 */ /* 0x000fc400078e0a04 */
[----:B------:R-:W-:Y:S01]  /*5550*/  IMAD.HI.U32 R12, R11, R2, RZ ;  /* 0x000000020b0c7227 */ /* 0x000fe200078e00ff */
[----:B------:R-:W-:-:S03]  /*5560*/  ISETP.GT.U32.AND P2, PT, R0, R10, PT ;  /* 0x0000000a0000720c */ /* 0x000fc60003f44070 */
[----:B------:R-:W-:Y:S01]  /*5570*/  @!P1 IMAD.IADD R14, R14, 0x1, -R0 ;  /* 0x000000010e0e9824 */ /* 0x000fe200078e0a00 */
[C---:B------:R-:W-:Y:S01]  /*5580*/  ISETP.GT.U32.AND P1, PT, R0.reuse, R9, PT ;  /* 0x000000090000720c */ /* 0x040fe20003f24070 */
[----:B------:R-:W-:Y:S01]  /*5590*/  IMAD R16, R0, R4, R16 ;  /* 0x0000000400107224 */ /* 0x000fe200078e0210 */
[----:B------:R-:W-:Y:S01]  /*55a0*/  LOP3.LUT R4, R8, 0x60, RZ, 0xfc, !PT ;  /* 0x0000006008047812 */ /* 0x000fe200078efcff */
[----:B------:R-:W-:Y:S02]  /*55b0*/  IMAD.MOV R12, RZ, RZ, -R12 ;  /* 0x000000ffff0c7224 */ /* 0x000fe400078e0a0c */
[----:B------:R-:W-:Y:S01]  /*55c0*/  @!P4 IMAD.IADD R3, R3, 0x1, -R0 ;  /* 0x000000010303c824 */ /* 0x000fe200078e0a00 */
[C---:B------:R-:W-:Y:S01]  /*55d0*/  ISETP.GT.U32.AND P4, PT, R0.reuse, R16, PT ;  /* 0x000000100000720c */ /* 0x040fe20003f84070 */
[----:B------:R-:W-:Y:S02]  /*55e0*/  IMAD R2, R0, R12, R2 ;  /* 0x0000000c00027224 */ /* 0x000fe400078e0202 */
[----:B------:R-:W-:-:S02]  /*55f0*/  @!P2 IMAD.IADD R10, R10, 0x1, -R0 ;  /* 0x000000010a0aa824 */ /* 0x000fc400078e0a00 */
[----:B------:R-:W-:Y:S01]  /*5600*/  IMAD.HI.U32 R17, R11, R5, RZ ;  /* 0x000000050b117227 */ /* 0x000fe200078e00ff */
[----:B------:R-:W-:-:S03]  /*5610*/  ISETP.GT.U32.AND P2, PT, R0, R2, PT ;  /* 0x000000020000720c */ /* 0x000fc60003f44070 */
[----:B------:R-:W-:Y:S02]  /*5620*/  @!P1 IMAD.IADD R9, R9, 0x1, -R0 ;  /* 0x0000000109099824 */ /* 0x000fe400078e0a00 */
[----:B------:R-:W-:Y:S01]  /*5630*/  IMAD.MOV.U32 R19, RZ, RZ, R14 ;  /* 0x000000ffff137224 */ /* 0x000fe200078e000e */
[----:B------:R-:W-:Y:S01]  /*5640*/  IABS R14, R4 ;  /* 0x00000004000e7213 */ /* 0x000fe20000000000 */
[----:B------:R-:W-:Y:S01]  /*5650*/  IMAD.HI.U32 R12, R11, R15, RZ ;  /* 0x0000000f0b0c7227 */ /* 0x000fe200078e00ff */
[----:B------:R-:W-:-:S03]  /*5660*/  ISETP.GT.U32.AND P1, PT, R0, R9, PT ;  /* 0x000000090000720c */ /* 0x000fc60003f24070 */
[----:B------:R-:W-:Y:S02]  /*5670*/  IMAD.MOV R17, RZ, RZ, -R17 ;  /* 0x000000ffff117224 */ /* 0x000fe400078e0a11 */
[----:B------:R-:W-:Y:S01]  /*5680*/  @!P5 IMAD.MOV R19, RZ, RZ, -R19 ;  /* 0x000000ffff13d224 */ /* 0x000fe200078e0a13 */
[----:B------:R-:W-:Y:S01]  /*5690*/  ISETP.GE.AND P5, PT, R18, RZ, PT ;  /* 0x000000ff1200720c */ /* 0x000fe20003fa6270 */
[----:B------:R-:W-:Y:S02]  /*56a0*/  @!P4 IMAD.IADD R16, R16, 0x1, -R0 ;  /* 0x000000011010c824 */ /* 0x000fe400078e0a00 */
[----:B------:R-:W-:Y:S01]  /*56b0*/  IMAD.MOV R12, RZ, RZ, -R12 ;  /* 0x000000ffff0c7224 */ /* 0x000fe200078e0a0c */
[----:B------:R0:W-:Y:S01]  /*56c0*/  STL [R1+0x84], R19 ;  /* 0x0000841301007387 */ /* 0x0001e20000100800 */
[C---:B------:R-:W-:Y:S01]  /*56d0*/  IMAD R5, R0.reuse, R17, R5 ;  /* 0x0000001100057224 */ /* 0x040fe200078e0205 */
[----:B------:R-:W-:Y:S01]  /*56e0*/  ISETP.GT.U32.AND P4, PT, R0, R16, PT ;  /* 0x000000100000720c */ /* 0x000fe20003f84070 */
[----:B------:R-:W-:-:S02]  /*56f0*/  @!P1 IMAD.IADD R9, R9, 0x1, -R0 ;  /* 0x0000000109099824 */ /* 0x000fc400078e0a00 */
[C---:B------:R-:W-:Y:S01]  /*5700*/  IMAD R15, R0.reuse, R12, R15 ;  /* 0x0000000c000f7224 */ /* 0x040fe200078e020f */
[----:B------:R-:W-:Y:S01]  /*5710*/  ISETP.GT.U32.AND P1, PT, R0, R5, PT ;  /* 0x000000050000720c */ /* 0x000fe20003f24070 */
[----:B------:R-:W-:Y:S01]  /*5720*/  @!P2 IMAD.IADD R2, R2, 0x1, -R0 ;  /* 0x000000010202a824 */ /* 0x000fe200078e0a00 */
[----:B------:R-:W-:Y:S01]  /*5730*/  ISETP.GE.AND P2, PT, R13, RZ, PT ;  /* 0x000000ff0d00720c */ /* 0x000fe20003f46270 */
[----:B------:R-:W-:Y:S01]  /*5740*/  IMAD.MOV.U32 R12, RZ, RZ, R9 ;  /* 0x000000ffff0c7224 */ /* 0x000fe200078e0009 */
[C---:B------:R-:W-:Y:S01]  /*5750*/  LOP3.LUT R9, R8.reuse, 0x5c, RZ, 0xfc, !PT ;  /* 0x0000005c08097812 */ /* 0x040fe200078efcff */
[----:B0-----:R-:W-:Y:S01]  /*5760*/  IMAD.MOV.U32 R19, RZ, RZ, R10 ;  /* 0x000000ffff137224 */ /* 0x001fe200078e000a */
[----:B------:R-:W-:Y:S01]  /*5770*/  LOP3.LUT R13, R8, 0x5a, RZ, 0xfc, !PT ;  /* 0x0000005a080d7812 */ /* 0x000fe200078efcff */
[----:B------:R-:W-:-:S04]  /*5780*/  IMAD.HI.U32 R10, R11, R14, RZ ;  /* 0x0000000e0b0a7227 */ /* 0x000fc800078e00ff */
[----:B------:R-:W-:Y:S01]  /*5790*/  @!P6 IMAD.MOV R19, RZ, RZ, -R19 ;  /* 0x000000ffff13e224 */ /* 0x000fe200078e0a13 */
[C---:B------:R-:W-:Y:S01]  /*57a0*/  ISETP.GT.U32.AND P6, PT, R0.reuse, R2, PT ;  /* 0x000000020000720c */ /* 0x040fe20003fc4070 */
[----:B------:R-:W-:Y:S02]  /*57b0*/  IMAD.MOV R10, RZ, RZ, -R10 ;  /* 0x000000ffff0a7224 */ /* 0x000fe400078e0a0a */
[----:B------:R-:W-:Y:S01]  /*57c0*/  @!P3 IMAD.MOV R12, RZ, RZ, -R12 ;  /* 0x000000ffff0cb224 */ /* 0x000fe200078e0a0c */
[C---:B------:R-:W-:Y:S01]  /*57d0*/  ISETP.GT.U32.AND P3, PT, R0.reuse, R15, PT ;  /* 0x0000000f0000720c */ /* 0x040fe20003f64070 */
[----:B------:R-:W-:Y:S01]  /*57e0*/  @!P0 IMAD.MOV R3, RZ, RZ, -R3 ;  /* 0x000000ffff038224 */ /* 0x000fe200078e0a03 */
[----:B------:R-:W-:Y:S01]  /*57f0*/  STL [R1+0x78], R19 ;  /* 0x0000781301007387 */ /* 0x000fe20000100800 */
[----:B------:R-:W-:Y:S01]  /*5800*/  IMAD R14, R0, R10, R14 ;  /* 0x0000000a000e7224 */ /* 0x000fe200078e020e */
[----:B------:R-:W-:Y:S01]  /*5810*/  ISETP.GE.AND P0, PT, R7, RZ, PT ;  /* 0x000000ff0700720c */ /* 0x000fe20003f06270 */
[--C-:B------:R-:W-:Y:S01]  /*5820*/  @!P4 IMAD.IADD R16, R16, 0x1, -R0.reuse ;  /* 0x000000011010c824 */ /* 0x100fe200078e0a00 */
[----:B------:R0:W-:Y:S01]  /*5830*/  STL [R1+0x74], R3 ;  /* 0x0000740301007387 */ /* 0x0001e20000100800 */
[--C-:B------:R-:W-:Y:S01]  /*5840*/  @!P1 IMAD.IADD R5, R5, 0x1, -R0.reuse ;  /* 0x0000000105059824 */ /* 0x100fe200078e0a00 */
[----:B------:R-:W-:Y:S01]  /*5850*/  ISETP.GT.U32.AND P4, PT, R0, R14, PT ;  /* 0x0000000e0000720c */ /* 0x000fe20003f84070 */
[--C-:B------:R-:W-:Y:S01]  /*5860*/  @!P6 IMAD.IADD R2, R2, 0x1, -R0.reuse ;  /* 0x000000010202e824 */ /* 0x100fe200078e0a00 */
[----:B------:R-:W-:Y:S01]  /*5870*/  ISETP.GE.AND P6, PT, R6, RZ, PT ;  /* 0x000000ff0600720c */ /* 0x000fe20003fc6270 */
[----:B------:R1:W-:Y:S01]  /*5880*/  STL [R1+0x70], R12 ;  /* 0x0000700c01007387 */ /* 0x0003e20000100800 */
[----:B------:R-:W-:Y:S01]  /*5890*/  ISETP.GE.AND P1, PT, R4, RZ, PT ;  /* 0x000000ff0400720c */ /* 0x000fe20003f26270 */
[----:B------:R-:W-:Y:S01]  /*58a0*/  @!P3 IMAD.IADD R15, R15, 0x1, -R0 ;  /* 0x000000010f0fb824 */ /* 0x000fe200078e0a00 */
[----:B------:R-:W-:Y:S01]  /*58b0*/  ISETP.GT.U32.AND P3, PT, R0, R5, PT ;  /* 0x000000050000720c */ /* 0x000fe20003f64070 */
[----:B------:R-:W-:Y:S01]  /*58c0*/  IMAD.MOV.U32 R10, RZ, RZ, R2 ;  /* 0x000000ffff0a7224 */ /* 0x000fe200078e0002 */
[----:B0-----:R-:W-:Y:S01]  /*58d0*/  LOP3.LUT R3, R8, 0x5e, RZ, 0xfc, !PT ;  /* 0x0000005e08037812 */ /* 0x001fe200078efcff */
[----:B------:R-:W-:Y:S01]  /*58e0*/  @!P2 IMAD.MOV R16, RZ, RZ, -R16 ;  /* 0x000000ffff10a224 */ /* 0x000fe200078e0a10 */
[----:B------:R-:W-:Y:S01]  /*58f0*/  IABS R4, R9 ;  /* 0x0000000900047213 */ /* 0x000fe20000000000 */
[----:B------:R-:W-:Y:S01]  /*5900*/  @!P5 IMAD.MOV R10, RZ, RZ, -R10 ;  /* 0x000000ffff0ad224 */ /* 0x000fe200078e0a0a */
[----:B------:R-:W-:Y:S01]  /*5910*/  IABS R7, R3 ;  /* 0x0000000300077213 */ /* 0x000fe20000000000 */
[----:B------:R-:W-:Y:S01]  /*5920*/  @!P4 IMAD.IADD R14, R14, 0x1, -R0 ;  /* 0x000000010e0ec824 */ /* 0x000fe200078e0a00 */
[C---:B------:R-:W-:Y:S01]  /*5930*/  ISETP.GT.U32.AND P5, PT, R0.reuse, R15, PT ;  /* 0x0000000f0000720c */ /* 0x040fe20003fa4070 */
[----:B------:R-:W-:Y:S01]  /*5940*/  IMAD.MOV.U32 R2, RZ, RZ, R4 ;  /* 0x000000ffff027224 */ /* 0x000fe200078e0004 */
[----:B------:R0:W-:Y:S01]  /*5950*/  STL [R1+0x5c], R10 ;  /* 0x00005c0a01007387 */ /* 0x0001e20000100800 */
[----:B------:R-:W-:Y:S01]  /*5960*/  IMAD.HI.U32 R6, R11, R7, RZ ;  /* 0x000000070b067227 */ /* 0x000fe200078e00ff */
[----:B------:R-:W-:-:S02]  /*5970*/  ISETP.GT.U32.AND P4, PT, R0, R14, PT ;  /* 0x0000000e0000720c */ /* 0x000fc40003f84070 */
[----:B-1----:R-:W-:Y:S01]  /*5980*/  LOP3.LUT R12, R8, 0x58, RZ, 0xfc, !PT ;  /* 0x00000058080c7812 */ /* 0x002fe200078efcff */
[----:B------:R-:W-:Y:S01]  /*5990*/  IMAD.MOV R6, RZ, RZ, -R6 ;  /* 0x000000ffff067224 */ /* 0x000fe200078e0a06 */
[----:B------:R1:W-:Y:S01]  /*59a0*/  STL [R1+0x60], R16 ;  /* 0x0000601001007387 */ /* 0x0003e20000100800 */
[----:B------:R-:W-:Y:S01]  /*59b0*/  IMAD.HI.U32 R4, R11, R2, RZ ;  /* 0x000000020b047227 */ /* 0x000fe200078e00ff */
[----:B------:R-:W-:Y:S02]  /*59c0*/  IABS R18, R12 ;  /* 0x0000000c00127213 */ /* 0x000fe40000000000 */
[----:B0-----:R-:W-:Y:S01]  /*59d0*/  IABS R10, R13 ;  /* 0x0000000d000a7213 */ /* 0x001fe20000000000 */
[C---:B------:R-:W-:Y:S02]  /*59e0*/  IMAD R7, R0.reuse, R6, R7 ;  /* 0x0000000600077224 */ /* 0x040fe400078e0207 */
[----:B------:R-:W-:Y:S02]  /*59f0*/  @!P3 IMAD.IADD R5, R5, 0x1, -R0 ;  /* 0x000000010505b824 */ /* 0x000fe400078e0a00 */
[----:B------:R-:W-:Y:S01]  /*5a00*/  IMAD.MOV R4, RZ, RZ, -R4 ;  /* 0x000000ffff047224 */ /* 0x000fe200078e0a04 */
[----:B------:R-:W-:Y:S01]  /*5a10*/  ISETP.GT.U32.AND P3, PT, R0, R7, PT ;  /* 0x000000070000720c */ /* 0x000fe20003f64070 */
[----:B------:R-:W-:-:S02]  /*5a20*/  @!P4 IMAD.IADD R14, R14, 0x1, -R0 ;  /* 0x000000010e0ec824 */ /* 0x000fc400078e0a00 */
[----:B------:R-:W-:Y:S02]  /*5a30*/  IMAD R2, R0, R4, R2 ;  /* 0x0000000400027224 */ /* 0x000fe400078e0202 */
[----:B------:R-:W-:-:S03]  /*5a40*/  IMAD.HI.U32 R4, R11, R10, RZ ;  /* 0x0000000a0b047227 */ /* 0x000fc600078e00ff */
[----:B------:R-:W-:Y:S01]  /*5a50*/  ISETP.GT.U32.AND P4, PT, R0, R2, PT ;  /* 0x000000020000720c */ /* 0x000fe20003f84070 */
[----:B------:R-:W-:Y:S01]  /*5a60*/  @!P5 IMAD.IADD R15, R15, 0x1, -R0 ;  /* 0x000000010f0fd824 */ /* 0x000fe200078e0a00 */
[----:B------:R-:W-:Y:S01]  /*5a70*/  ISETP.GE.AND P5, PT, R3, RZ, PT ;  /* 0x000000ff0300720c */ /* 0x000fe20003fa6270 */
[----:B------:R-:W-:Y:S01]  /*5a80*/  IMAD.MOV R4, RZ, RZ, -R4 ;  /* 0x000000ffff047224 */ /* 0x000fe200078e0a04 */
[----:B------:R-:W-:Y:S01]  /*5a90*/  LOP3.LUT R3, R8, 0x56, RZ, 0xfc, !PT ;  /* 0x0000005608037812 */ /* 0x000fe200078efcff */
[----:B------:R-:W-:Y:S01]  /*5aa0*/  @!P3 IMAD.IADD R7, R7, 0x1, -R0 ;  /* 0x000000010707b824 */ /* 0x000fe200078e0a00 */
[----:B------:R-:W-:Y:S01]  /*5ab0*/  ISETP.GE.AND P3, PT, R9, RZ, PT ;  /* 0x000000ff0900720c */ /* 0x000fe20003f66270 */
[C---:B------:R-:W-:Y:S01]  /*5ac0*/  IMAD R10, R0.reuse, R4, R10 ;  /* 0x00000004000a7224 */ /* 0x040fe200078e020a */
[----:B------:R-:W-:Y:S01]  /*5ad0*/  IABS R4, R3 ;  /* 0x0000000300047213 */ /* 0x000fe20000000000 */
[----:B------:R-:W-:Y:S01]  /*5ae0*/  IMAD.MOV.U32 R17, RZ, RZ, R5 ;  /* 0x000000ffff117224 */ /* 0x000fe200078e0005 */
[----:B------:R-:W-:Y:S01]  /*5af0*/  ISETP.GT.U32.AND P2, PT, R0, R7, PT ;  /* 0x000000070000720c */ /* 0x000fe20003f44070 */
[----:B-1----:R-:W-:Y:S01]  /*5b00*/  IMAD.MOV.U32 R16, RZ, RZ, R14 ;  /* 0x000000ffff107224 */ /* 0x002fe200078e000e */
[----:B------:R-:W-:Y:S01]  /*5b10*/  LOP3.LUT R9, R8, 0x54, RZ, 0xfc, !PT ;  /* 0x0000005408097812 */ /* 0x000fe200078efcff */
[----:B------:R-:W-:Y:S01]  /*5b20*/  @!P4 IMAD.IADD R2, R2, 0x1, -R0 ;  /* 0x000000010202c824 */ /* 0x000fe200078e0a00 */
[----:B------:R-:W-:Y:S01]  /*5b30*/  ISETP.GT.U32.AND P4, PT, R0, R10, PT ;  /* 0x0000000a0000720c */ /* 0x000fe20003f84070 */
[----:B------:R-:W-:-:S04]  /*5b40*/  IMAD.HI.U32 R5, R11, R4, RZ ;  /* 0x000000040b057227 */ /* 0x000fc800078e00ff */
[----:B------:R-:W-:Y:S01]  /*5b50*/  @!P0 IMAD.MOV R17, RZ, RZ, -R17 ;  /* 0x000000ffff118224 */ /* 0x000fe200078e0a11 */
[----:B------:R-:W-:Y:S01]  /*5b60*/  ISETP.GT.U32.AND P0, PT, R0, R2, PT ;  /* 0x000000020000720c */ /* 0x000fe20003f04070 */
[----:B------:R-:W-:Y:S02]  /*5b70*/  @!P6 IMAD.MOV R15, RZ, RZ, -R15 ;  /* 0x000000ffff0fe224 */ /* 0x000fe400078e0a0f */
[----:B------:R-:W-:Y:S01]  /*5b80*/  @!P1 IMAD.MOV R16, RZ, RZ, -R16 ;  /* 0x000000ffff109224 */ /* 0x000fe200078e0a10 */
[----:B------:R-:W-:Y:S01]  /*5b90*/  STL [R1+0x68], R17 ;  /* 0x0000681101007387 */ /* 0x000fe20000100800 */
[----:B------:R-:W-:Y:S01]  /*5ba0*/  IMAD.HI.U32 R6, R11, R18, RZ ;  /* 0x000000120b067227 */ /* 0x000fe200078e00ff */
[----:B------:R-:W-:Y:S02]  /*5bb0*/  ISETP.GE.AND P1, PT, R13, RZ, PT ;  /* 0x000000ff0d00720c */ /* 0x000fe40003f26270 */
[----:B------:R-:W-:Y:S01]  /*5bc0*/  STL [R1+0x64], R15 ;  /* 0x0000640f01007387 */ /* 0x000fe20000100800 */
[----:B------:R-:W-:Y:S01]  /*5bd0*/  @!P2 IMAD.IADD R7, R7, 0x1, -R0 ;  /* 0x000000010707a824 */ /* 0x000fe200078e0a00 */
[----:B------:R-:W-:Y:S01]  /*5be0*/  ISETP.GE.AND P2, PT, R12, RZ, PT ;  /* 0x000000ff0c00720c */ /* 0x000fe20003f46270 */
[----:B------:R-:W-:Y:S01]  /*5bf0*/  IMAD.MOV R5, RZ, RZ, -R5 ;  /* 0x000000ffff057224 */ /* 0x000fe200078e0a05 */
[----:B------:R0:W-:Y:S01]  /*5c00*/  STL [R1+0x1fc], R16 ;  /* 0x0001fc1001007387 */ /* 0x0001e20000100800 */
[----:B------:R-:W-:Y:S01]  /*5c10*/  IMAD.MOV R6, RZ, RZ, -R6 ;  /* 0x000000ffff067224 */ /* 0x000fe200078e0a06 */
[----:B------:R-:W-:Y:S01]  /*5c20*/  LOP3.LUT R12, R8, 0x4e, RZ, 0xfc, !PT ;  /* 0x0000004e080c7812 */ /* 0x000fe200078efcff */
[----:B------:R-:W-:Y:S01]  /*5c30*/  IMAD R4, R0, R5, R4 ;  /* 0x0000000500047224 */ /* 0x000fe200078e0204 */
[----:B------:R-:W-:Y:S01]  /*5c40*/  LOP3.LUT R5, R8, 0x50, RZ, 0xfc, !PT ;  /* 0x0000005008057812 */ /* 0x000fe200078efcff */
[----:B------:R-:W-:Y:S01]  /*5c50*/  IMAD R18, R0, R6, R18 ;  /* 0x0000000600127224 */ /* 0x000fe200078e0212 */
[----:B------:R-:W-:Y:S01]  /*5c60*/  IABS R6, R9 ;  /* 0x0000000900067213 */ /* 0x000fe20000000000 */
[--C-:B------:R-:W-:Y:S01]  /*5c70*/  @!P4 IMAD.IADD R10, R10, 0x1, -R0.reuse ;  /* 0x000000010a0ac824 */ /* 0x100fe200078e0a00 */
[----:B------:R-:W-:Y:S01]  /*5c80*/  IABS R13, R12 ;  /* 0x0000000c000d7213 */ /* 0x000fe20000000000 */
[----:B------:R-:W-:Y:S01]  /*5c90*/  @!P0 IMAD.IADD R2, R2, 0x1, -R0 ;  /* 0x0000000102028824 */ /* 0x000fe200078e0a00 */
[C---:B------:R-:W-:Y:S01]  /*5ca0*/  ISETP.GT.U32.AND P6, PT, R0.reuse, R18, PT ;  /* 0x000000120000720c */ /* 0x040fe20003fc4070 */
[----:B0-----:R-:W-:Y:S01]  /*5cb0*/  IMAD.MOV.U32 R16, RZ, RZ, R7 ;  /* 0x000000ffff107224 */ /* 0x001fe200078e0007 */
[----:B------:R-:W-:Y:S01]  /*5cc0*/  ISETP.GT.U32.AND P4, PT, R0, R10, PT ;  /* 0x0000000a0000720c */ /* 0x000fe20003f84070 */
[----:B------:R-:W-:Y:S01]  /*5cd0*/  IMAD.HI.U32 R14, R11, R6, RZ ;  /* 0x000000060b0e7227 */ /* 0x000fe200078e00ff */
[----:B------:R-:W-:-:S02]  /*5ce0*/  ISETP.GE.AND P0, PT, R3, RZ, PT ;  /* 0x000000ff0300720c */ /* 0x000fc40003f06270 */
[----:B------:R-:W-:Y:S01]  /*5cf0*/  LOP3.LUT R3, R8, 0x52, RZ, 0xfc, !PT ;  /* 0x0000005208037812 */ /* 0x000fe200078efcff */
[----:B------:R-:W-:Y:S01]  /*5d00*/  @!P5 IMAD.MOV R16, RZ, RZ, -R16 ;  /* 0x000000ffff10d224 */ /* 0x000fe200078e0a10 */
[C---:B------:R-:W-:Y:S01]  /*5d10*/  ISETP.GT.U32.AND P5, PT, R0.reuse, R4, PT ;  /* 0x000000040000720c */ /* 0x040fe20003fa4070 */
[----:B------:R-:W-:Y:S01]  /*5d20*/  IMAD.MOV R14, RZ, RZ, -R14 ;  /* 0x000000ffff0e7224 */ /* 0x000fe200078e0a0e */
[----:B------:R-:W-:Y:S01]  /*5d30*/  IABS R7, R3 ;  /* 0x0000000300077213 */ /* 0x000fe20000000000 */
[----:B------:R-:W-:Y:S01]  /*5d40*/  IMAD.MOV.U32 R15, RZ, RZ, R2 ;  /* 0x000000ffff0f7224 */ /* 0x000fe200078e0002 */
[----:B------:R-:W-:Y:S01]  /*5d50*/  IABS R2, R5 ;  /* 0x0000000500027213 */ /* 0x000fe20000000000 */
[----:B------:R-:W-:Y:S01]  /*5d60*/  IMAD R6, R0, R14, R6 ;  /* 0x0000000e00067224 */ /* 0x000fe200078e0206 */
[----:B------:R0:W-:Y:S01]  /*5d70*/  STL [R1+0x1f0], R16 ;  /* 0x0001f01001007387 */ /* 0x0001e20000100800 */
[--C-:B------:R-:W-:Y:S02]  /*5d80*/  @!P6 IMAD.IADD R18, R18, 0x1, -R0.reuse ;  /* 0x000000011212e824 */ /* 0x100fe400078e0a00 */
[----:B------:R-:W-:Y:S01]  /*5d90*/  @!P3 IMAD.MOV R15, RZ, RZ, -R15 ;  /* 0x000000ffff0fb224 */ /* 0x000fe200078e0a0f */
[----:B------:R-:W-:Y:S01]  /*5da0*/  ISETP.GT.U32.AND P3, PT, R0, R6, PT ;  /* 0x000000060000720c */ /* 0x000fe20003f64070 */
[--C-:B------:R-:W-:Y:S01]  /*5db0*/  @!P4 IMAD.IADD R10, R10, 0x1, -R0.reuse ;  /* 0x000000010a0ac824 */ /* 0x100fe200078e0a00 */
[----:B------:R-:W-:Y:S01]  /*5dc0*/  ISETP.GE.AND P4, PT, R9, RZ, PT ;  /* 0x000000ff0900720c */ /* 0x000fe20003f86270 */
[----:B------:R-:W-:Y:S01]  /*5dd0*/  @!P5 IMAD.IADD R4, R4, 0x1, -R0 ;  /* 0x000000010404d824 */ /* 0x000fe200078e0a00 */
[C---:B------:R-:W-:Y:S01]  /*5de0*/  ISETP.GT.U32.AND P6, PT, R0.reuse, R18, PT ;  /* 0x000000120000720c */ /* 0x040fe20003fc4070 */
[----:B------:R-:W-:Y:S01]  /*5df0*/  IMAD.HI.U32 R9, R11, R7, RZ ;  /* 0x000000070b097227 */ /* 0x000fe200078e00ff */
[----:B------:R-:W-:Y:S02]  /*5e00*/  STL [R1+0x1f8], R15 ;  /* 0x0001f80f01007387 */ /* 0x000fe40000100800 */
[----:B------:R-:W-:Y:S01]  /*5e10*/  ISETP.GT.U32.AND P5, PT, R0, R4, PT ;  /* 0x000000040000720c */ /* 0x000fe20003fa4070 */
[----:B------:R-:W-:-:S02]  /*5e20*/  IMAD.MOV R9, RZ, RZ, -R9 ;  /* 0x000000ffff097224 */ /* 0x000fc400078e0a09 */
[----:B------:R-:W-:Y:S02]  /*5e30*/  IMAD.MOV.U32 R14, RZ, RZ, R10 ;  /* 0x000000ffff0e7224 */ /* 0x000fe400078e000a */
[----:B------:R-:W-:Y:S01]  /*5e40*/  IMAD R7, R0, R9, R7 ;  /* 0x0000000900077224 */ /* 0x000fe200078e0207 */
[----:B------:R-:W-:Y:S01]  /*5e50*/  LOP3.LUT R9, R8, 0x4c, RZ, 0xfc, !PT ;  /* 0x0000004c08097812 */ /* 0x000fe200078efcff */
[--C-:B------:R-:W-:Y:S02]  /*5e60*/  @!P3 IMAD.IADD R6, R6, 0x1, -R0.reuse ;  /* 0x000000010606b824 */ /* 0x100fe400078e0a00 */
[--C-:B------:R-:W-:Y:S01]  /*5e70*/  @!P6 IMAD.IADD R18, R18, 0x1, -R0.reuse ;  /* 0x000000011212e824 */ /* 0x100fe200078e0a00 */
[----:B------:R-:W-:Y:S01]  /*5e80*/  ISETP.GE.AND P6, PT, R3, RZ, PT ;  /* 0x000000ff0300720c */ /* 0x000fe20003fc6270 */
[----:B------:R-:W-:Y:S01]  /*5e90*/  IMAD.HI.U32 R3, R11, R2, RZ ;  /* 0x000000020b037227 */ /* 0x000fe200078e00ff */
[----:B------:R-:W-:Y:S02]  /*5ea0*/  ISETP.GT.U32.AND P3, PT, R0, R6, PT ;  /* 0x000000060000720c */ /* 0x000fe40003f64070 */
[----:B0-----:R-:W-:Y:S01]  /*5eb0*/  IABS R16, R9 ;  /* 0x0000000900107213 */ /* 0x001fe20000000000 */
[----:B------:R-:W-:Y:S01]  /*5ec0*/  @!P5 IMAD.IADD R4, R4, 0x1, -R0 ;  /* 0x000000010404d824 */ /* 0x000fe200078e0a00 */
[----:B------:R-:W-:Y:S01]  /*5ed0*/  ISETP.GT.U32.AND P5, PT, R0, R7, PT ;  /* 0x000000070000720c */ /* 0x000fe20003fa4070 */
[----:B------:R-:W-:-:S02]  /*5ee0*/  IMAD.MOV R3, RZ, RZ, -R3 ;  /* 0x000000ffff037224 */ /* 0x000fc400078e0a03 */
[----:B------:R-:W-:Y:S01]  /*5ef0*/  @!P1 IMAD.MOV R14, RZ, RZ, -R14 ;  /* 0x000000ffff0e9224 */ /* 0x000fe200078e0a0e */
[----:B------:R-:W-:Y:S01]  /*5f00*/  ISETP.GE.AND P1, PT, R5, RZ, PT ;  /* 0x000000ff0500720c */ /* 0x000fe20003f26270 */
[----:B------:R-:W-:Y:S01]  /*5f10*/  IMAD R2, R0, R3, R2 ;  /* 0x0000000300027224 */ /* 0x000fe200078e0202 */
[----:B------:R-:W-:Y:S01]  /*5f20*/  LOP3.LUT R3, R8, 0x48, RZ, 0xfc, !PT ;  /* 0x0000004808037812 */ /* 0x000fe200078efcff */
[----:B------:R-:W-:Y:S01]  /*5f30*/  @!P2 IMAD.MOV R18, RZ, RZ, -R18 ;  /* 0x000000ffff12a224 */ /* 0x000fe200078e0a12 */
[----:B------:R0:W-:Y:S01]  /*5f40*/  STL [R1+0x1f4], R14 ;  /* 0x0001f40e01007387 */ /* 0x0001e20000100800 */
[--C-:B------:R-:W-:Y:S01]  /*5f50*/  @!P3 IMAD.IADD R6, R6, 0x1, -R0.reuse ;  /* 0x000000010606b824 */ /* 0x100fe200078e0a00 */
[----:B------:R-:W-:Y:S01]  /*5f60*/  ISETP.GT.U32.AND P3, PT, R0, R2, PT ;  /* 0x000000020000720c */ /* 0x000fe20003f64070 */
[----:B------:R-:W-:Y:S01]  /*5f70*/  IMAD.HI.U32 R5, R11, R13, RZ ;  /* 0x0000000d0b057227 */ /* 0x000fe200078e00ff */
[----:B------:R-:W-:Y:S01]  /*5f80*/  IABS R10, R3 ;  /* 0x00000003000a7213 */ /* 0x000fe20000000000 */
[----:B------:R1:W-:Y:S02]  /*5f90*/  STL [R1+0x1ec], R18 ;  /* 0x0001ec1201007387 */ /* 0x0003e40000100800 */
[----:B------:R-:W-:-:S02]  /*5fa0*/  @!P5 IMAD.IADD R7, R7, 0x1, -R0 ;  /* 0x000000010707d824 */ /* 0x000fc400078e0a00 */
[C---:B------:R-:W-:Y:S01]  /*5fb0*/  IMAD.HI.U32 R19, R11.reuse, R16, RZ ;  /* 0x000000100b137227 */ /* 0x040fe200078e00ff */
[----:B0-----:R-:W-:Y:S02]  /*5fc0*/  LOP3.LUT R14, R8, 0x4a, RZ, 0xfc, !PT ;  /* 0x0000004a080e7812 */ /* 0x001fe400078efcff */
[C---:B------:R-:W-:Y:S01]  /*5fd0*/  ISETP.GT.U32.AND P2, PT, R0.reuse, R7, PT ;  /* 0x000000070000720c */ /* 0x040fe20003f44070 */
[----:B------:R-:W-:Y:S01]  /*5fe0*/  IMAD.MOV R5, RZ, RZ, -R5 ;  /* 0x000000ffff057224 */ /* 0x000fe200078e0a05 */
[----:B------:R-:W-:Y:S01]  /*5ff0*/  IABS R15, R14 ;  /* 0x0000000e000f7213 */ /* 0x000fe20000000000 */
[----:B------:R-:W-:Y:S02]  /*6000*/  IMAD.MOV R19, RZ, RZ, -R19 ;  /* 0x000000ffff137224 */ /* 0x000fe400078e0a13 */
[----:B------:R-:W-:Y:S01]  /*6010*/  IMAD R13, R0, R5, R13 ;  /* 0x00000005000d7224 */ /* 0x000fe200078e020d */
[----:B------:R-:W-:Y:S01]  /*6020*/  LOP3.LUT R5, R8, 0x46, RZ, 0xfc, !PT ;  /* 0x0000004608057812 */ /* 0x000fe200078efcff */
[----:B------:R-:W-:-:S03]  /*6030*/  IMAD.HI.U32 R17, R11, R15, RZ ;  /* 0x0000000f0b117227 */ /* 0x000fc600078e00ff */
[----:B------:R-:W-:Y:S01]  /*6040*/  ISETP.GT.U32.AND P5, PT, R0, R13, PT ;  /* 0x0000000d0000720c */ /* 0x000fe20003fa4070 */
[----:B------:R-:W-:Y:S02]  /*6050*/  IMAD.MOV R17, RZ, RZ, -R17 ;  /* 0x000000ffff117224 */ /* 0x000fe400078e0a11 */
[----:B------:R-:W-:Y:S01]  /*6060*/  @!P3 IMAD.IADD R2, R2, 0x1, -R0 ;  /* 0x000000010202b824 */ /* 0x000fe200078e0a00 */
[----:B------:R-:W-:Y:S01]  /*6070*/  ISETP.GE.AND P3, PT, R12, RZ, PT ;  /* 0x000000ff0c00720c */ /* 0x000fe20003f66270 */
[----:B------:R-:W-:Y:S02]  /*6080*/  IMAD.MOV.U32 R20, RZ, RZ, R4 ;  /* 0x000000ffff147224 */ /* 0x000fe400078e0004 */
[----:B------:R-:W-:Y:S02]  /*6090*/  @!P2 IMAD.IADD R7, R7, 0x1, -R0 ;  /* 0x000000010707a824 */ /* 0x000fe400078e0a00 */
[----:B------:R-:W-:Y:S01]  /*60a0*/  IMAD R12, R0, R19, R16 ;  /* 0x00000013000c7224 */ /* 0x000fe200078e0210 */
[----:B------:R-:W-:Y:S01]  /*60b0*/  IABS R16, R5 ;  /* 0x0000000500107213 */ /* 0x000fe20000000000 */
[----:B-1----:R-:W-:-:S02]  /*60c0*/  IMAD.MOV.U32 R18, RZ, RZ, R10 ;  /* 0x000000ffff127224 */ /* 0x002fc400078e000a */
[C---:B------:R-:W-:Y:S01]  /*60d0*/  IMAD R10, R0.reuse, R17, R15 ;  /* 0x00000011000a7224 */ /* 0x040fe200078e020f */
[C---:B------:R-:W-:Y:S01]  /*60e0*/  ISETP.GT.U32.AND P2, PT, R0.reuse, R12, PT ;  /* 0x0000000c0000720c */ /* 0x040fe20003f44070 */
[----:B------:R-:W-:Y:S01]  /*60f0*/  @!P0 IMAD.MOV R20, RZ, RZ, -R20 ;  /* 0x000000ffff148224 */ /* 0x000fe200078e0a14 */
[C---:B------:R-:W-:Y:S01]  /*6100*/  ISETP.GT.U32.AND P0, PT, R0.reuse, R2, PT ;  /* 0x000000020000720c */ /* 0x040fe20003f04070 */
[----:B------:R-:W-:Y:S02]  /*6110*/  IMAD.MOV.U32 R15, RZ, RZ, R7 ;  /* 0x000000ffff0f7224 */ /* 0x000fe400078e0007 */
[----:B------:R-:W-:Y:S01]  /*6120*/  IMAD.HI.U32 R4, R11, R18, RZ ;  /* 0x000000120b047227 */ /* 0x000fe200078e00ff */
[----:B------:R0:W-:Y:S03]  /*6130*/  STL [R1+0x1e0], R20 ;  /* 0x0001e01401007387 */ /* 0x0001e60000100800 */
[----:B------:R-:W-:Y:S01]  /*6140*/  @!P6 IMAD.MOV R15, RZ, RZ, -R15 ;  /* 0x000000ffff0fe224 */ /* 0x000fe200078e0a0f */
[----:B------:R-:W-:Y:S01]  /*6150*/  ISETP.GT.U32.AND P6, PT, R0, R10, PT ;  /* 0x0000000a0000720c */ /* 0x000fe20003fc4070 */
[----:B------:R-:W-:-:S02]  /*6160*/  IMAD.MOV.U32 R17, RZ, RZ, R6 ;  /* 0x000000ffff117224 */ /* 0x000fc400078e0006 */
[----:B------:R-:W-:Y:S02]  /*6170*/  IMAD.MOV R4, RZ, RZ, -R4 ;  /* 0x000000ffff047224 */ /* 0x000fe400078e0a04 */
[----:B------:R-:W-:Y:S01]  /*6180*/  @!P4 IMAD.MOV R17, RZ, RZ, -R17 ;  /* 0x000000ffff11c224 */ /* 0x000fe200078e0a11 */
[----:B------:R-:W-:Y:S01]  /*6190*/  ISETP.GE.AND P4, PT, R9, RZ, PT ;  /* 0x000000ff0900720c */ /* 0x000fe20003f86270 */
[----:B------:R-:W-:Y:S01]  /*61a0*/  IMAD R9, R0, R4, R18 ;  /* 0x0000000400097224 */ /* 0x000fe200078e0212 */
[----:B------:R-:W-:Y:S01]  /*61b0*/  LOP3.LUT R4, R8, 0x44, RZ, 0xfc, !PT ;  /* 0x0000004408047812 */ /* 0x000fe200078efcff */
[--C-:B------:R-:W-:Y:S01]  /*61c0*/  @!P5 IMAD.IADD R13, R13, 0x1, -R0.reuse ;  /* 0x000000010d0dd824 */ /* 0x100fe200078e0a00 */
[----:B------:R-:W-:Y:S01]  /*61d0*/  STL [R1+0x1d8], R17 ;  /* 0x0001d81101007387 */ /* 0x000fe20000100800 */
[--C-:B------:R-:W-:Y:S01]  /*61e0*/  @!P0 IMAD.IADD R2, R2, 0x1, -R0.reuse ;  /* 0x0000000102028824 */ /* 0x100fe200078e0a00 */
[----:B------:R-:W-:Y:S01]  /*61f0*/  ISETP.GE.AND P0, PT, R14, RZ, PT ;  /* 0x000000ff0e00720c */ /* 0x000fe20003f06270 */
[----:B------:R-:W-:Y:S01]  /*6200*/  @!P2 IMAD.IADD R12, R12, 0x1, -R0 ;  /* 0x000000010c0ca824 */ /* 0x000fe200078e0a00 */
[C---:B------:R-:W-:Y:S01]  /*6210*/  ISETP.GT.U32.AND P2, PT, R0.reuse, R9, PT ;  /* 0x000000090000720c */ /* 0x040fe20003f44070 */
[----:B------:R-:W-:Y:S01]  /*6220*/  IMAD.MOV.U32 R7, RZ, RZ, R2 ;  /* 0x000000ffff077224 */ /* 0x000fe200078e0002 */
[----:B------:R-:W-:Y:S01]  /*6230*/  ISETP.GT.U32.AND P5, PT, R0, R13, PT ;  /* 0x0000000d0000720c */ /* 0x000fe20003fa4070 */
[----:B------:R-:W-:Y:S01]  /*6240*/  @!P6 IMAD.IADD R10, R10, 0x1, -R0 ;  /* 0x000000010a0ae824 */ /* 0x000fe200078e0a00 */
[----:B------:R-:W-:Y:S01]  /*6250*/  ISETP.GT.U32.AND P6, PT, R0, R12, PT ;  /* 0x0000000c0000720c */ /* 0x000fe20003fc4070 */
[----:B------:R-:W-:Y:S01]  /*6260*/  IMAD.HI.U32 R6, R11, R16, RZ ;  /* 0x000000100b067227 */ /* 0x000fe200078e00ff */
[----:B------:R-:W-:Y:S01]  /*6270*/  LOP3.LUT R14, R8, 0x40, RZ, 0xfc, !PT ;  /* 0x00000040080e7812 */ /* 0x000fe200078efcff */
[----:B------:R-:W-:Y:S01]  /*6280*/  STL [R1+0x1d4], R15 ;  /* 0x0001d40f01007387 */ /* 0x000fe20000100800 */
[----:B------:R-:W-:Y:S01]  /*6290*/  IABS R27, R4 ;  /* 0x00000004001b7213 */ /* 0x000fe20000000000 */
[----:B------:R-:W-:Y:S01]  /*62a0*/  @!P1 IMAD.MOV R7, RZ, RZ, -R7 ;  /* 0x000000ffff079224 */ /* 0x000fe200078e0a07 */
[----:B------:R-:W-:Y:S01]  /*62b0*/  ISETP.GT.U32.AND P1, PT, R0, R10, PT ;  /* 0x0000000a0000720c */ /* 0x000fe20003f24070 */
[----:B------:R-:W-:Y:S01]  /*62c0*/  IMAD.MOV R6, RZ, RZ, -R6 ;  /* 0x000000ffff067224 */ /* 0x000fe200078e0a06 */
[----:B0-----:R-:W-:Y:S01]  /*62d0*/  LOP3.LUT R20, R8, 0x12, RZ, 0xfc, !PT ;  /* 0x0000001208147812 */ /* 0x001fe200078efcff */
[----:B------:R-:W-:Y:S01]  /*62e0*/  @!P2 IMAD.IADD R9, R9, 0x1, -R0 ;  /* 0x000000010909a824 */ /* 0x000fe200078e0a00 */
[----:B------:R0:W-:Y:S01]  /*62f0*/  STL [R1+0x1cc], R7 ;  /* 0x0001cc0701007387 */ /* 0x0001e20000100800 */
[----:B------:R-:W-:Y:S01]  /*6300*/  IMAD R6, R0, R6, R16 ;  /* 0x0000000600067224 */ /* 0x000fe200078e0210 */
[----:B------:R-:W-:Y:S01]  /*6310*/  LOP3.LUT R16, R8, 0x42, RZ, 0xfc, !PT ;  /* 0x0000004208107812 */ /* 0x000fe200078efcff */
[--C-:B------:R-:W-:Y:S01]  /*6320*/  @!P5 IMAD.IADD R13, R13, 0x1, -R0.reuse ;  /* 0x000000010d0dd824 */ /* 0x100fe200078e0a00 */
[----:B------:R-:W-:Y:S01]  /*6330*/  ISETP.GE.AND P5, PT, R3, RZ, PT ;  /* 0x000000ff0300720c */ /* 0x000fe20003fa6270 */
[--C-:B------:R-:W-:Y:S01]  /*6340*/  @!P6 IMAD.IADD R12, R12, 0x1, -R0.reuse ;  /* 0x000000010c0ce824 */ /* 0x100fe200078e0a00 */
[----:B------:R-:W-:Y:S01]  /*6350*/  IABS R3, R14 ;  /* 0x0000000e00037213 */ /* 0x000fe20000000000 */
[----:B------:R-:W-:Y:S01]  /*6360*/  @!P3 IMAD.MOV R13, RZ, RZ, -R13 ;  /* 0x000000ffff0db224 */ /* 0x000fe200078e0a0d */
[----:B------:R-:W-:Y:S01]  /*6370*/  ISETP.GT.U32.AND P2, PT, R0, R9, PT ;  /* 0x000000090000720c */ /* 0x000fe20003f44070 */
[----:B------:R-:W-:Y:S01]  /*6380*/  @!P1 IMAD.IADD R10, R10, 0x1, -R0 ;  /* 0x000000010a0a9824 */ /* 0x000fe200078e0a00 */
[----:B------:R-:W-:Y:S01]  /*6390*/  ISETP.GT.U32.AND P6, PT, R0, R6, PT ;  /* 0x000000060000720c */ /* 0x000fe20003fc4070 */
[----:B0-----:R-:W-:Y:S01]  /*63a0*/  IMAD.HI.U32 R7, R11, R27, RZ ;  /* 0x0000001b0b077227 */ /* 0x001fe200078e00ff */
[----:B------:R-:W-:Y:S01]  /*63b0*/  IABS R17, R16 ;  /* 0x0000001000117213 */ /* 0x000fe20000000000 */
[----:B------:R0:W-:Y:S01]  /*63c0*/  STL [R1+0x190], R13 ;  /* 0x0001900d01007387 */ /* 0x0001e20000100800 */
[----:B------:R-:W-:Y:S01]  /*63d0*/  ISETP.GE.AND P1, PT, R5, RZ, PT ;  /* 0x000000ff0500720c */ /* 0x000fe20003f26270 */
[----:B------:R-:W-:Y:S01]  /*63e0*/  IMAD.HI.U32 R5, R11, R3, RZ ;  /* 0x000000030b057227 */ /* 0x000fe200078e00ff */
[----:B------:R-:W-:-:S03]  /*63f0*/  LOP3.LUT R15, R8, 0x3e, RZ, 0xfc, !PT ;  /* 0x0000003e080f7812 */ /* 0x000fc600078efcff */
[----:B------:R-:W-:Y:S01]  /*6400*/  IMAD.MOV R7, RZ, RZ, -R7 ;  /* 0x000000ffff077224 */ /* 0x000fe200078e0a07 */
[----:B------:R-:W-:Y:S01]  /*6410*/  IABS R2, R15 ;  /* 0x0000000f00027213 */ /* 0x000fe20000000000 */
[----:B------:R-:W-:-:S04]  /*6420*/  IMAD.HI.U32 R18, R11, R17, RZ ;  /* 0x000000110b127227 */ /* 0x000fc800078e00ff */
[----:B------:R-:W-:Y:S02]  /*6430*/  IMAD.MOV R5, RZ, RZ, -R5 ;  /* 0x000000ffff057224 */ /* 0x000fe400078e0a05 */
[C---:B------:R-:W-:Y:S02]  /*6440*/  IMAD R27, R0.reuse, R7, R27 ;  /* 0x00000007001b7224 */ /* 0x040fe400078e021b */
[----:B------:R-:W-:Y:S02]  /*6450*/  IMAD.MOV R18, RZ, RZ, -R18 ;  /* 0x000000ffff127224 */ /* 0x000fe400078e0a12 */
[----:B------:R-:W-:Y:S01]  /*6460*/  IMAD R3, R0, R5, R3 ;  /* 0x0000000500037224 */ /* 0x000fe200078e0203 */
[----:B------:R-:W-:Y:S01]  /*6470*/  LOP3.LUT R5, R8, 0x3c, RZ, 0xfc, !PT ;  /* 0x0000003c08057812 */ /* 0x000fe200078efcff */
[--C-:B------:R-:W-:Y:S01]  /*6480*/  @!P2 IMAD.IADD R9, R9, 0x1, -R0.reuse ;  /* 0x000000010909a824 */ /* 0x100fe200078e0a00 */
[----:B------:R-:W-:Y:S01]  /*6490*/  ISETP.GT.U32.AND P2, PT, R0, R27, PT ;  /* 0x0000001b0000720c */ /* 0x000fe20003f44070 */
[----:B------:R-:W-:Y:S01]  /*64a0*/  @!P6 IMAD.IADD R6, R6, 0x1, -R0 ;  /* 0x000000010606e824 */ /* 0x000fe200078e0a00 */
[----:B------:R-:W-:Y:S01]  /*64b0*/  ISETP.GE.AND P6, PT, R4, RZ, PT ;  /* 0x000000ff0400720c */ /* 0x000fe20003fc6270 */
[----:B------:R-:W-:Y:S01]  /*64c0*/  IMAD R4, R0, R18, R17 ;  /* 0x0000001200047224 */ /* 0x000fe200078e0211 */
[----:B------:R-:W-:Y:S01]  /*64d0*/  IABS R17, R5 ;  /* 0x0000000500117213 */ /* 0x000fe20000000000 */
[----:B------:R-:W-:-:S02]  /*64e0*/  IMAD.MOV.U32 R19, RZ, RZ, R12 ;  /* 0x000000ffff137224 */ /* 0x000fc400078e000c */
[----:B------:R-:W-:Y:S01]  /*64f0*/  IMAD.HI.U32 R7, R11, R2, RZ ;  /* 0x000000020b077227 */ /* 0x000fe200078e00ff */
[----:B------:R-:W-:-:S03]  /*6500*/  ISETP.GT.U32.AND P3, PT, R0, R4, PT ;  /* 0x000000040000720c */ /* 0x000fc60003f64070 */
[----:B------:R-:W-:Y:S02]  /*6510*/  IMAD.MOV.U32 R12, RZ, RZ, R17 ;  /* 0x000000ffff0c7224 */ /* 0x000fe400078e0011 */
[----:B------:R-:W-:Y:S02]  /*6520*/  IMAD.MOV.U32 R17, RZ, RZ, R10 ;  /* 0x000000ffff117224 */ /* 0x000fe400078e000a */
[----:B------:R-:W-:Y:S02]  /*6530*/  IMAD.MOV R7, RZ, RZ, -R7 ;  /* 0x000000ffff077224 */ /* 0x000fe400078e0a07 */
[----:B------:R-:W-:Y:S01]  /*6540*/  @!P0 IMAD.MOV R17, RZ, RZ, -R17 ;  /* 0x000000ffff118224 */ /* 0x000fe200078e0a11 */
[C---:B------:R-:W-:Y:S01]  /*6550*/  ISETP.GT.U32.AND P0, PT, R0.reuse, R3, PT ;  /* 0x000000030000720c */ /* 0x040fe20003f04070 */
[----:B------:R-:W-:Y:S01]  /*6560*/  @!P2 IMAD.IADD R27, R27, 0x1, -R0 ;  /* 0x000000011b1ba824 */ /* 0x000fe200078e0a00 */
[C---:B------:R-:W-:Y:S01]  /*6570*/  ISETP.GT.U32.AND P2, PT, R0.reuse, R6, PT ;  /* 0x000000060000720c */ /* 0x040fe20003f44070 */
[----:B------:R-:W-:Y:S01]  /*6580*/  IMAD R2, R0, R7, R2 ;  /* 0x0000000700027224 */ /* 0x000fe200078e0202 */
[----:B------:R-:W-:Y:S01]  /*6590*/  LOP3.LUT R7, R8, 0x3a, RZ, 0xfc, !PT ;  /* 0x0000003a08077812 */ /* 0x000fe200078efcff */
[----:B------:R-:W-:Y:S01]  /*65a0*/  @!P4 IMAD.MOV R19, RZ, RZ, -R19 ;  /* 0x000000ffff13c224 */ /* 0x000fe200078e0a13 */
[----:B------:R-:W-:Y:S01]  /*65b0*/  ISETP.GT.U32.AND P4, PT, R0, R27, PT ;  /* 0x0000001b0000720c */ /* 0x000fe20003f84070 */
[----:B------:R-:W-:Y:S01]  /*65c0*/  @!P5 IMAD.MOV R9, RZ, RZ, -R9 ;  /* 0x000000ffff09d224 */ /* 0x000fe200078e0a09 */
[----:B0-----:R-:W-:Y:S01]  /*65d0*/  IABS R13, R7 ;  /* 0x00000007000d7213 */ /* 0x001fe20000000000 */
[----:B------:R-:W-:Y:S01]  /*65e0*/  @!P3 IMAD.IADD R4, R4, 0x1, -R0 ;  /* 0x000000010404b824 */ /* 0x000fe200078e0a00 */
[----:B------:R-:W-:Y:S01]  /*65f0*/  STL [R1+0x188], R19 ;  /* 0x0001881301007387 */ /* 0x000fe20000100800 */
[----:B------:R-:W-:Y:S01]  /*6600*/  IMAD.HI.U32 R10, R11, R12, RZ ;  /* 0x0000000c0b0a7227 */ /* 0x000fe200078e00ff */
[----:B------:R-:W-:-:S02]  /*6610*/  ISETP.GE.AND P5, PT, R16, RZ, PT ;  /* 0x000000ff1000720c */ /* 0x000fc40003fa6270 */
[----:B------:R0:W-:Y:S01]  /*6620*/  STL [R1+0x170], R17 ;  /* 0x0001701101007387 */ /* 0x0001e20000100800 */
[--C-:B------:R-:W-:Y:S01]  /*6630*/  @!P0 IMAD.IADD R3, R3, 0x1, -R0.reuse ;  /* 0x0000000103038824 */ /* 0x100fe200078e0a00 */
[----:B------:R-:W-:Y:S01]  /*6640*/  ISETP.GT.U32.AND P0, PT, R0, R4, PT ;  /* 0x000000040000720c */ /* 0x000fe20003f04070 */
[----:B------:R-:W-:Y:S01]  /*6650*/  @!P2 IMAD.IADD R6, R6, 0x1, -R0 ;  /* 0x000000010606a824 */ /* 0x000fe200078e0a00 */
[----:B------:R1:W-:Y:S01]  /*6660*/  STL [R1+0x160], R9 ;  /* 0x0001600901007387 */ /* 0x0003e20000100800 */
[----:B------:R-:W-:Y:S01]  /*6670*/  ISETP.GT.U32.AND P2, PT, R0, R2, PT ;  /* 0x000000020000720c */ /* 0x000fe20003f44070 */
[----:B------:R-:W-:Y:S01]  /*6680*/  IMAD.MOV R10, RZ, RZ, -R10 ;  /* 0x000000ffff0a7224 */ /* 0x000fe200078e0a0a */
[----:B------:R-:W-:Y:S01]  /*6690*/  ISETP.GE.AND P3, PT, R15, RZ, PT ;  /* 0x000000ff0f00720c */ /* 0x000fe20003f66270 */
[----:B------:R-:W-:Y:S01]  /*66a0*/  @!P4 IMAD.IADD R27, R27, 0x1, -R0 ;  /* 0x000000011b1bc824 */ /* 0x000fe200078e0a00 */
[----:B------:R-:W-:Y:S01]  /*66b0*/  ISETP.GE.AND P4, PT, R14, RZ, PT ;  /* 0x000000ff0e00720c */ /* 0x000fe20003f86270 */
[----:B0-----:R-:W-:Y:S01]  /*66c0*/  IMAD.MOV.U32 R17, RZ, RZ, R6 ;  /* 0x000000ffff117224 */ /* 0x001fe200078e0006 */
[----:B------:R-:W-:Y:S01]  /*66d0*/  LOP3.LUT R14, R8, 0x38, RZ, 0xfc, !PT ;  /* 0x00000038080e7812 */ /* 0x000fe200078efcff */
[----:B------:R-:W-:-:S02]  /*66e0*/  IMAD R10, R0, R10, R12 ;  /* 0x0000000a000a7224 */ /* 0x000fc400078e020c */
[----:B-1----:R-:W-:Y:S01]  /*66f0*/  IMAD.MOV.U32 R9, RZ, RZ, R13 ;  /* 0x000000ffff097224 */ /* 0x002fe200078e000d */
[----:B------:R-:W-:Y:S01]  /*6700*/  IABS R12, R14 ;  /* 0x0000000e000c7213 */ /* 0x000fe20000000000 */
[----:B------:R-:W-:Y:S01]  /*6710*/  @!P1 IMAD.MOV R17, RZ, RZ, -R17 ;  /* 0x000000ffff119224 */ /* 0x000fe200078e0a11 */
[----:B------:R-:W-:Y:S01]  /*6720*/  ISETP.GT.U32.AND P1, PT, R0, R3, PT ;  /* 0x000000030000720c */ /* 0x000fe20003f24070 */
[----:B------:R-:W-:-:S03]  /*6730*/  IMAD.HI.U32 R13, R11, R9, RZ ;  /* 0x000000090b0d7227 */ /* 0x000fc600078e00ff */
[----:B------:R-:W-:Y:S01]  /*6740*/  STL [R1+0x150], R17 ;  /* 0x0001501101007387 */ /* 0x000fe20000100800 */
[----:B------:R-:W-:Y:S02]  /*6750*/  IMAD.MOV R13, RZ, RZ, -R13 ;  /* 0x000000ffff0d7224 */ /* 0x000fe400078e0a0d */
[----:B------:R-:W-:Y:S01]  /*6760*/  @!P6 IMAD.MOV R27, RZ, RZ, -R27 ;  /* 0x000000ffff1be224 */ /* 0x000fe200078e0a1b */
[C---:B------:R-:W-:Y:S01]  /*6770*/  ISETP.GT.U32.AND P6, PT, R0.reuse, R10, PT ;  /* 0x0000000a0000720c */ /* 0x040fe20003fc4070 */
[----:B------:R-:W-:Y:S01]  /*6780*/  IMAD R6, R0, R13, R9 ;  /* 0x0000000d00067224 */ /* 0x000fe200078e0209 */
[----:B------:R-:W-:Y:S01]  /*6790*/  LOP3.LUT R9, R8, 0x36, RZ, 0xfc, !PT ;  /* 0x0000003608097812 */ /* 0x000fe200078efcff */
[----:B------:R-:W-:Y:S01]  /*67a0*/  @!P0 IMAD.IADD R4, R4, 0x1, -R0 ;  /* 0x0000000104048824 */ /* 0x000fe200078e0a00 */
[----:B------:R-:W-:Y:S01]  /*67b0*/  ISETP.GE.AND P0, PT, R5, RZ, PT ;  /* 0x000000ff0500720c */ /* 0x000fe20003f06270 */
[----:B------:R-:W-:Y:S01]  /*67c0*/  IMAD.MOV.U32 R5, RZ, RZ, R12 ;  /* 0x000000ffff057224 */ /* 0x000fe200078e000c */
[----:B------:R-:W-:Y:S01]  /*67d0*/  IABS R13, R9 ;  /* 0x00000009000d7213 */ /* 0x000fe20000000000 */
[----:B------:R-:W-:Y:S01]  /*67e0*/  @!P2 IMAD.IADD R2, R2, 0x1, -R0 ;  /* 0x000000010202a824 */ /* 0x000fe200078e0a00 */
[----:B------:R-:W-:Y:S01]  /*67f0*/  LOP3.LUT R12, R8, 0x34, RZ, 0xfc, !PT ;  /* 0x00000034080c7812 */ /* 0x000fe200078efcff */
[C---:B------:R-:W-:Y:S01]  /*6800*/  IMAD.HI.U32 R16, R11.reuse, R5, RZ ;  /* 0x000000050b107227 */ /* 0x040fe200078e00ff */
[----:B------:R0:W-:Y:S02]  /*6810*/  STL [R1+0x13cc], R27 ;  /* 0x0013cc1b01007387 */ /* 0x0001e40000100800 */
[----:B------:R-:W-:Y:S01]  /*6820*/  ISETP.GT.U32.AND P2, PT, R0, R2, PT ;  /* 0x000000020000720c */ /* 0x000fe20003f44070 */
[----:B------:R-:W-:-:S04]  /*6830*/  IMAD.HI.U32 R15, R11, R13, RZ ;  /* 0x0000000d0b0f7227 */ /* 0x000fc800078e00ff */
[----:B------:R-:W-:Y:S01]  /*6840*/  @!P1 IMAD.IADD R3, R3, 0x1, -R0 ;  /* 0x0000000103039824 */ /* 0x000fe200078e0a00 */
[----:B------:R-:W-:Y:S01]  /*6850*/  ISETP.GT.U32.AND P1, PT, R0, R6, PT ;  /* 0x000000060000720c */ /* 0x000fe20003f24070 */
[----:B------:R-:W-:Y:S01]  /*6860*/  IMAD.MOV R16, RZ, RZ, -R16 ;  /* 0x000000ffff107224 */ /* 0x000fe200078e0a10 */
[----:B0-----:R-:W-:Y:S01]  /*6870*/  LOP3.LUT R27, R8, 0xe, RZ, 0xfc, !PT ;  /* 0x0000000e081b7812 */ /* 0x001fe200078efcff */
[----:B------:R-:W-:Y:S01]  /*6880*/  @!P6 IMAD.IADD R10, R10, 0x1, -R0 ;  /* 0x000000010a0ae824 */ /* 0x000fe200078e0a00 */
[----:B------:R-:W-:Y:S01]  /*6890*/  ISETP.GE.AND P6, PT, R14, RZ, PT ;  /* 0x000000ff0e00720c */ /* 0x000fe20003fc6270 */
[----:B------:R-:W-:Y:S02]  /*68a0*/  IMAD.MOV.U32 R17, RZ, RZ, R4 ;  /* 0x000000ffff117224 */ /* 0x000fe400078e0004 */
[----:B------:R-:W-:Y:S02]  /*68b0*/  IMAD.MOV R4, RZ, RZ, -R15 ;  /* 0x000000ffff047224 */ /* 0x000fe400078e0a0f */
[----:B------:R-:W-:Y:S01]  /*68c0*/  IMAD R5, R0, R16, R5 ;  /* 0x0000001000057224 */ /* 0x000fe200078e0205 */
[----:B------:R-:W-:Y:S01]  /*68d0*/  IABS R16, R29 ;  /* 0x0000001d00107213 */ /* 0x000fe20000000000 */
[----:B------:R-:W-:-:S02]  /*68e0*/  IMAD.MOV.U32 R15, RZ, RZ, R3 ;  /* 0x000000ffff0f7224 */ /* 0x000fc400078e0003 */
[----:B------:R-:W-:Y:S01]  /*68f0*/  @!P5 IMAD.MOV R17, RZ, RZ, -R17 ;  /* 0x000000ffff11d224 */ /* 0x000fe200078e0a11 */
[C---:B------:R-:W-:Y:S01]  /*6900*/  ISETP.GT.U32.AND P5, PT, R0.reuse, R10, PT ;  /* 0x0000000a0000720c */ /* 0x040fe20003fa4070 */
[----:B------:R-:W-:Y:S01]  /*6910*/  @!P4 IMAD.MOV R15, RZ, RZ, -R15 ;  /* 0x000000ffff0fc224 */ /* 0x000fe200078e0a0f */
[----:B------:R-:W-:Y:S01]  /*6920*/  ISETP.GT.U32.AND P4, PT, R0, R5, PT ;  /* 0x000000050000720c */ /* 0x000fe20003f84070 */
[--C-:B------:R-:W-:Y:S01]  /*6930*/  @!P2 IMAD.IADD R2, R2, 0x1, -R0.reuse ;  /* 0x000000010202a824 */ /* 0x100fe200078e0a00 */
[----:B------:R-:W-:Y:S01]  /*6940*/  ISETP.GE.AND P2, PT, R7, RZ, PT ;  /* 0x000000ff0700720c */ /* 0x000fe20003f46270 */
[----:B------:R-:W-:Y:S01]  /*6950*/  @!P1 IMAD.IADD R6, R6, 0x1, -R0 ;  /* 0x0000000106069824 */ /* 0x000fe200078e0a00 */
[----:B------:R-:W-:Y:S01]  /*6960*/  IABS R7, R12 ;  /* 0x0000000c00077213 */ /* 0x000fe20000000000 */
[C---:B------:R-:W-:Y:S01]  /*6970*/  IMAD R3, R0.reuse, R4, R13 ;  /* 0x0000000400037224 */ /* 0x040fe200078e020d */
[----:B------:R0:W-:Y:S01]  /*6980*/  STL [R1+0x80], R17 ;  /* 0x0000801101007387 */ /* 0x0001e20000100800 */
[----:B------:R-:W-:Y:S01]  /*6990*/  IMAD.MOV.U32 R14, RZ, RZ, R2 ;  /* 0x000000ffff0e7224 */ /* 0x000fe200078e0002 */
[----:B------:R-:W-:Y:S01]  /*69a0*/  ISETP.GT.U32.AND P1, PT, R0, R6, PT ;  /* 0x000000060000720c */ /* 0x000fe20003f24070 */
[----:B------:R-:W-:Y:S01]  /*69b0*/  IMAD.HI.U32 R2, R11, R7, RZ ;  /* 0x000000070b027227 */ /* 0x000fe200078e00ff */
[----:B------:R-:W-:Y:S01]  /*69c0*/  STL [R1+0x8c], R15 ;  /* 0x00008c0f01007387 */ /* 0x000fe20000100800 */
[----:B------:R-:W-:-:S02]  /*69d0*/  LOP3.LUT R4, R8, 0x32, RZ, 0xfc, !PT ;  /* 0x0000003208047812 */ /* 0x000fc400078efcff */
[----:B------:R-:W-:Y:S01]  /*69e0*/  @!P3 IMAD.MOV R14, RZ, RZ, -R14 ;  /* 0x000000ffff0eb224 */ /* 0x000fe200078e0a0e */
[----:B------:R-:W-:Y:S01]  /*69f0*/  ISETP.GE.AND P3, PT, R9, RZ, PT ;  /* 0x000000ff0900720c */ /* 0x000fe20003f66270 */
[----:B------:R-:W-:Y:S01]  /*6a00*/  @!P5 IMAD.IADD R10, R10, 0x1, -R0 ;  /* 0x000000010a0ad824 */ /* 0x000fe200078e0a00 */
[C---:B------:R-:W-:Y:S01]  /*6a10*/  ISETP.GT.U32.AND P5, PT, R0.reuse, R3, PT ;  /* 0x000000030000720c */ /* 0x040fe20003fa4070 */
[----:B------:R-:W-:Y:S01]  /*6a20*/  IMAD.MOV R2, RZ, RZ, -R2 ;  /* 0x000000ffff027224 */ /* 0x000fe200078e0a02 */
[----:B------:R1:W-:Y:S01]  /*6a30*/  STL [R1+0x90], R14 ;  /* 0x0000900e01007387 */ /* 0x0003e20000100800 */
[--C-:B------:R-:W-:Y:S01]  /*6a40*/  @!P4 IMAD.IADD R5, R5, 0x1, -R0.reuse ;  /* 0x000000010505c824 */ /* 0x100fe200078e0a00 */
[----:B------:R-:W-:Y:S01]  /*6a50*/  IABS R26, R4 ;  /* 0x00000004001a7213 */ /* 0x000fe20000000000 */
[----:B------:R-:W-:Y:S01]  /*6a60*/  IMAD R2, R0, R2, R7 ;  /* 0x0000000200027224 */ /* 0x000fe200078e0207 */
[----:B------:R-:W-:Y:S01]  /*6a70*/  LOP3.LUT R9, R8, 0x30, RZ, 0xfc, !PT ;  /* 0x0000003008097812 */ /* 0x000fe200078efcff */
[----:B------:R-:W-:Y:S01]  /*6a80*/  @!P1 IMAD.IADD R6, R6, 0x1, -R0 ;  /* 0x0000000106069824 */ /* 0x000fe200078e0a00 */
[----:B------:R-:W-:-:S02]  /*6a90*/  ISETP.GT.U32.AND P4, PT, R0, R5, PT ;  /* 0x000000050000720c */ /* 0x000fc40003f84070 */
[----:B0-----:R-:W-:Y:S01]  /*6aa0*/  IABS R17, R9 ;  /* 0x0000000900117213 */ /* 0x001fe20000000000 */
[----:B------:R-:W-:Y:S01]  /*6ab0*/  IMAD.MOV.U32 R13, RZ, RZ, R6 ;  /* 0x000000ffff0d7224 */ /* 0x000fe200078e0006 */
[----:B------:R-:W-:Y:S01]  /*6ac0*/  ISETP.GE.AND P1, PT, R12, RZ, PT ;  /* 0x000000ff0c00720c */ /* 0x000fe20003f26270 */
[----:B-1----:R-:W-:Y:S01]  /*6ad0*/  IMAD.MOV.U32 R14, RZ, RZ, R10 ;  /* 0x000000ffff0e7224 */ /* 0x002fe200078e000a */
[----:B------:R-:W-:Y:S01]  /*6ae0*/  LOP3.LUT R7, R8, 0x2e, RZ, 0xfc, !PT ;  /* 0x0000002e08077812 */ /* 0x000fe200078efcff */
[----:B------:R-:W-:Y:S02]  /*6af0*/  @!P5 IMAD.IADD R3, R3, 0x1, -R0 ;  /* 0x000000010303d824 */ /* 0x000fe400078e0a00 */
[----:B------:R-:W-:Y:S01]  /*6b00*/  @!P0 IMAD.MOV R14, RZ, RZ, -R14 ;  /* 0x000000ffff0e8224 */ /* 0x000fe200078e0a0e */
[C---:B------:R-:W-:Y:S01]  /*6b10*/  ISETP.GT.U32.AND P0, PT, R0.reuse, R2, PT ;  /* 0x000000020000720c */ /* 0x040fe20003f04070 */
[----:B------:R-:W-:Y:S01]  /*6b20*/  IMAD.HI.U32 R10, R11, R26, RZ ;  /* 0x0000001a0b0a7227 */ /* 0x000fe200078e00ff */
[----:B------:R-:W-:-:S02]  /*6b30*/  ISETP.GT.U32.AND P5, PT, R0, R3, PT ;  /* 0x000000030000720c */ /* 0x000fc40003fa4070 */
[----:B------:R0:W-:Y:S01]  /*6b40*/  STL [R1+0xb0], R14 ;  /* 0x0000b00e01007387 */ /* 0x0001e20000100800 */
[----:B------:R-:W-:Y:S01]  /*6b50*/  @!P2 IMAD.MOV R13, RZ, RZ, -R13 ;  /* 0x000000ffff0da224 */ /* 0x000fe200078e0a0d */
[----:B------:R-:W-:Y:S01]  /*6b60*/  IABS R18, R7 ;  /* 0x0000000700127213 */ /* 0x000fe20000000000 */
[----:B------:R-:W-:Y:S01]  /*6b70*/  @!P4 IMAD.IADD R5, R5, 0x1, -R0 ;  /* 0x000000010505c824 */ /* 0x000fe200078e0a00 */
[----:B------:R-:W-:Y:S01]  /*6b80*/  ISETP.GE.AND P4, PT, R9, RZ, PT ;  /* 0x000000ff0900720c */ /* 0x000fe20003f86270 */
[----:B------:R-:W-:Y:S01]  /*6b90*/  IMAD.MOV R9, RZ, RZ, -R10 ;  /* 0x000000ffff097224 */ /* 0x000fe200078e0a0a */
[----:B------:R1:W-:Y:S01]  /*6ba0*/  STL [R1+0x108], R13 ;  /* 0x0001080d01007387 */ /* 0x0003e20000100800 */
[----:B------:R-:W-:Y:S01]  /*6bb0*/  IMAD.HI.U32 R6, R11, R17, RZ ;  /* 0x000000110b067227 */ /* 0x000fe200078e00ff */
[----:B------:R-:W-:Y:S02]  /*6bc0*/  ISETP.GE.AND P2, PT, R4, RZ, PT ;  /* 0x000000ff0400720c */ /* 0x000fe40003f46270 */
[----:B0-----:R-:W-:Y:S01]  /*6bd0*/  LOP3.LUT R14, R8, 0x26, RZ, 0xfc, !PT ;  /* 0x00000026080e7812 */ /* 0x001fe200078efcff */
[----:B------:R-:W-:-:S02]  /*6be0*/  @!P0 IMAD.IADD R2, R2, 0x1, -R0 ;  /* 0x0000000102028824 */ /* 0x000fc400078e0a00 */
[C---:B------:R-:W-:Y:S01]  /*6bf0*/  IMAD R26, R0.reuse, R9, R26 ;  /* 0x00000009001a7224 */ /* 0x040fe200078e021a */
[----:B------:R-:W-:Y:S01]  /*6c00*/  IABS R9, R14 ;  /* 0x0000000e00097213 */ /* 0x000fe20000000000 */
[----:B------:R-:W-:Y:S01]  /*6c10*/  @!P5 IMAD.IADD R3, R3, 0x1, -R0 ;  /* 0x000000010303d824 */ /* 0x000fe200078e0a00 */
[----:B------:R-:W-:Y:S01]  /*6c20*/  ISETP.GT.U32.AND P0, PT, R0, R2, PT ;  /* 0x000000020000720c */ /* 0x000fe20003f04070 */
[----:B-1----:R-:W-:Y:S01]  /*6c30*/  IMAD.MOV.U32 R13, RZ, RZ, R5 ;  /* 0x000000ffff0d7224 */ /* 0x002fe200078e0005 */
[----:B------:R-:W-:Y:S01]  /*6c40*/  LOP3.LUT R5, R8, 0x28, RZ, 0xfc, !PT ;  /* 0x0000002808057812 */ /* 0x000fe200078efcff */
[----:B------:R-:W-:Y:S01]  /*6c50*/  IMAD.MOV.U32 R12, RZ, RZ, R3 ;  /* 0x000000ffff0c7224 */ /* 0x000fe200078e0003 */
[----:B------:R-:W-:Y:S01]  /*6c60*/  ISETP.GE.AND P5, PT, R7, RZ, PT ;  /* 0x000000ff0700720c */ /* 0x000fe20003fa6270 */
[----:B------:R-:W-:Y:S01]  /*6c70*/  @!P6 IMAD.MOV R13, RZ, RZ, -R13 ;  /* 0x000000ffff0de224 */ /* 0x000fe200078e0a0d */
[----:B------:R-:W-:Y:S01]  /*6c80*/  ISETP.GT.U32.AND P6, PT, R0, R26, PT ;  /* 0x0000001a0000720c */ /* 0x000fe20003fc4070 */
[----:B------:R-:W-:Y:S01]  /*6c90*/  @!P3 IMAD.MOV R12, RZ, RZ, -R12 ;  /* 0x000000ffff0cb224 */ /* 0x000fe200078e0a0c */
[----:B------:R-:W-:Y:S01]  /*6ca0*/  IABS R7, R5 ;  /* 0x0000000500077213 */ /* 0x000fe20000000000 */
[----:B------:R-:W-:Y:S01]  /*6cb0*/  IMAD.MOV R6, RZ, RZ, -R6 ;  /* 0x000000ffff067224 */ /* 0x000fe200078e0a06 */
[----:B------:R0:W-:Y:S01]  /*6cc0*/  STL [R1+0xb8], R13 ;  /* 0x0000b80d01007387 */ /* 0x0001e20000100800 */
[----:B------:R-:W-:Y:S01]  /*6cd0*/  IMAD.HI.U32 R4, R11, R18, RZ ;  /* 0x000000120b047227 */ /* 0x000fe200078e00ff */
[----:B------:R-:W-:-:S02]  /*6ce0*/  LOP3.LUT R3, R8, 0x24, RZ, 0xfc, !PT ;  /* 0x0000002408037812 */ /* 0x000fc400078efcff */
[----:B------:R1:W-:Y:S01]  /*6cf0*/  STL [R1+0xc0], R12 ;  /* 0x0000c00c01007387 */ /* 0x0003e20000100800 */
[--C-:B------:R-:W-:Y:S01]  /*6d00*/  @!P0 IMAD.IADD R2, R2, 0x1, -R0.reuse ;  /* 0x0000000102028824 */ /* 0x100fe200078e0a00 */
[----:B------:R-:W-:Y:S01]  /*6d10*/  IABS R10, R3 ;  /* 0x00000003000a7213 */ /* 0x000fe20000000000 */
[----:B------:R-:W-:Y:S01]  /*6d20*/  IMAD R17, R0, R6, R17 ;  /* 0x0000000600117224 */ /* 0x000fe200078e0211 */
[----:B------:R-:W-:Y:S01]  /*6d30*/  LOP3.LUT R6, R8, 0x2a, RZ, 0xfc, !PT ;  /* 0x0000002a08067812 */ /* 0x000fe200078efcff */
[----:B------:R-:W-:Y:S02]  /*6d40*/  @!P6 IMAD.IADD R26, R26, 0x1, -R0 ;  /* 0x000000011a1ae824 */ /* 0x000fe400078e0a00 */
[----:B------:R-:W-:Y:S01]  /*6d50*/  IMAD.MOV R4, RZ, RZ, -R4 ;  /* 0x000000ffff047224 */ /* 0x000fe200078e0a04 */
[----:B------:R-:W-:Y:S01]  /*6d60*/  ISETP.GE.AND P0, PT, R6, RZ, PT ;  /* 0x000000ff0600720c */ /* 0x000fe20003f06270 */
[----:B0-----:R-:W-:Y:S01]  /*6d70*/  IMAD.HI.U32 R13, R11, R7, RZ ;  /* 0x000000070b0d7227 */ /* 0x001fe200078e00ff */
[----:B------:R-:W-:-:S02]  /*6d80*/  ISETP.GT.U32.AND P6, PT, R0, R26, PT ;  /* 0x0000001a0000720c */ /* 0x000fc40003fc4070 */
[----:B------:R-:W-:Y:S01]  /*6d90*/  IABS R6, R6 ;  /* 0x0000000600067213 */ /* 0x000fe20000000000 */
[----:B-1----:R-:W-:Y:S02]  /*6da0*/  IMAD.MOV.U32 R12, RZ, RZ, R2 ;  /* 0x000000ffff0c7224 */ /* 0x002fe400078e0002 */
[----:B------:R-:W-:Y:S01]  /*6db0*/  IMAD R18, R0, R4, R18 ;  /* 0x0000000400127224 */ /* 0x000fe200078e0212 */
[----:B------:R-:W-:Y:S01]  /*6dc0*/  LOP3.LUT R4, R8, 0x2c, RZ, 0xfc, !PT ;  /* 0x0000002c08047812 */ /* 0x000fe200078efcff */
[----:B------:R-:W-:Y:S01]  /*6dd0*/  @!P1 IMAD.MOV R12, RZ, RZ, -R12 ;  /* 0x000000ffff0c9224 */ /* 0x000fe200078e0a0c */
[----:B------:R-:W-:Y:S01]  /*6de0*/  ISETP.GT.U32.AND P1, PT, R0, R17, PT ;  /* 0x000000110000720c */ /* 0x000fe20003f24070 */
[C---:B------:R-:W-:Y:S01]  /*6df0*/  IMAD.HI.U32 R15, R11.reuse, R6, RZ ;  /* 0x000000060b0f7227 */ /* 0x040fe200078e00ff */
[----:B------:R-:W-:Y:S02]  /*6e00*/  ISETP.GE.AND P3, PT, R4, RZ, PT ;  /* 0x000000ff0400720c */ /* 0x000fe40003f66270 */
[----:B------:R-:W-:Y:S01]  /*6e10*/  IABS R4, R4 ;  /* 0x0000000400047213 */ /* 0x000fe20000000000 */
[----:B------:R-:W-:Y:S01]  /*6e20*/  @!P6 IMAD.IADD R26, R26, 0x1, -R0 ;  /* 0x000000011a1ae824 */ /* 0x000fe200078e0a00 */
[----:B------:R-:W-:Y:S01]  /*6e30*/  ISETP.GT.U32.AND P6, PT, R0, R18, PT ;  /* 0x000000120000720c */ /* 0x000fe20003fc4070 */
[----:B------:R-:W-:Y:S01]  /*6e40*/  IMAD.MOV R15, RZ, RZ, -R15 ;  /* 0x000000ffff0f7224 */ /* 0x000fe200078e0a0f */
[----:B------:R0:W-:Y:S01]  /*6e50*/  STL [R1+0xb4], R12 ;  /* 0x0000b40c01007387 */ /* 0x0001e20000100800 */
[----:B------:R-:W-:-:S04]  /*6e60*/  IMAD.HI.U32 R2, R11, R4, RZ ;  /* 0x000000040b027227 */ /* 0x000fc800078e00ff */
[----:B------:R-:W-:Y:S02]  /*6e70*/  @!P1 IMAD.IADD R17, R17, 0x1, -R0 ;  /* 0x0000000111119824 */ /* 0x000fe400078e0a00 */
[----:B------:R-:W-:Y:S02]  /*6e80*/  IMAD.MOV R2, RZ, RZ, -R2 ;  /* 0x000000ffff027224 */ /* 0x000fe400078e0a02 */
[----:B------:R-:W-:Y:S01]  /*6e90*/  IMAD.MOV R13, RZ, RZ, -R13 ;  /* 0x000000ffff0d7224 */ /* 0x000fe200078e0a0d */
[----:B------:R-:W-:Y:S01]  /*6ea0*/  ISETP.GT.U32.AND P1, PT, R0, R17, PT ;  /* 0x000000110000720c */ /* 0x000fe20003f24070 */
[----:B------:R-:W-:Y:S02]  /*6eb0*/  @!P6 IMAD.IADD R18, R18, 0x1, -R0 ;  /* 0x000000011212e824 */ /* 0x000fe400078e0a00 */
[C---:B------:R-:W-:Y:S02]  /*6ec0*/  IMAD R4, R0.reuse, R2, R4 ;  /* 0x0000000200047224 */ /* 0x040fe400078e0204 */
[----:B------:R-:W-:Y:S01]  /*6ed0*/  IMAD.HI.U32 R2, R11, R9, RZ ;  /* 0x000000090b027227 */ /* 0x000fe200078e00ff */
[----:B------:R-:W-:-:S03]  /*6ee0*/  ISETP.GT.U32.AND P6, PT, R0, R18, PT ;  /* 0x000000120000720c */ /* 0x000fc60003fc4070 */
[C---:B------:R-:W-:Y:S02]  /*6ef0*/  IMAD R6, R0.reuse, R15, R6 ;  /* 0x0000000f00067224 */ /* 0x040fe400078e0206 */
[----:B------:R-:W-:Y:S02]  /*6f00*/  IMAD.MOV R2, RZ, RZ, -R2 ;  /* 0x000000ffff027224 */ /* 0x000fe400078e0a02 */
[----:B------:R-:W-:Y:S01]  /*6f10*/  @!P1 IMAD.IADD R17, R17, 0x1, -R0 ;  /* 0x0000000111119824 */ /* 0x000fe200078e0a00 */
[C---:B------:R-:W-:Y:S01]  /*6f20*/  ISETP.GT.U32.AND P1, PT, R0.reuse, R4, PT ;  /* 0x000000040000720c */ /* 0x040fe20003f24070 */
[C---:B------:R-:W-:Y:S01]  /*6f30*/  IMAD R7, R0.reuse, R13, R7 ;  /* 0x0000000d00077224 */ /* 0x040fe200078e0207 */
[----:B------:R-:W-:Y:S01]  /*6f40*/  IABS R13, R23 ;  /* 0x00000017000d7213 */ /* 0x000fe20000000000 */
[----:B------:R-:W-:Y:S02]  /*6f50*/  IMAD.MOV.U32 R19, RZ, RZ, R17 ;  /* 0x000000ffff137224 */ /* 0x000fe400078e0011 */
[----:B------:R-:W-:Y:S01]  /*6f60*/  @!P2 IMAD.MOV R26, RZ, RZ, -R26 ;  /* 0x000000ffff1aa224 */ /* 0x000fe200078e0a1a */
[C---:B------:R-:W-:Y:S01]  /*6f70*/  ISETP.GT.U32.AND P2, PT, R0.reuse, R6, PT ;  /* 0x000000060000720c */ /* 0x040fe20003f44070 */
[----:B------:R-:W-:Y:S01]  /*6f80*/  IMAD R9, R0, R2, R9 ;  /* 0x0000000200097224 */ /* 0x000fe200078e0209 */
[----:B------:R-:W-:Y:S01]  /*6f90*/  LOP3.LUT R2, R8, 0x22, RZ, 0xfc, !PT ;  /* 0x0000002208027812 */ /* 0x000fe200078efcff */
[----:B------:R-:W-:Y:S01]  /*6fa0*/  @!P4 IMAD.MOV R19, RZ, RZ, -R19 ;  /* 0x000000ffff13c224 */ /* 0x000fe200078e0a13 */
[----:B------:R-:W-:Y:S01]  /*6fb0*/  ISETP.GT.U32.AND P4, PT, R0, R7, PT ;  /* 0x000000070000720c */ /* 0x000fe20003f84070 */
[--C-:B------:R-:W-:Y:S01]  /*6fc0*/  @!P6 IMAD.IADD R18, R18, 0x1, -R0.reuse ;  /* 0x000000011212e824 */ /* 0x100fe200078e0a00 */
[----:B------:R-:W-:Y:S01]  /*6fd0*/  ISETP.GT.U32.AND P6, PT, R0, R9, PT ;  /* 0x000000090000720c */ /* 0x000fe20003fc4070 */
[C---:B0-----:R-:W-:Y:S01]  /*6fe0*/  IMAD.HI.U32 R12, R11.reuse, R10, RZ ;  /* 0x0000000a0b0c7227 */ /* 0x041fe200078e00ff */
[----:B------:R0:W-:Y:S03]  /*6ff0*/  STL [R1+0x13b8], R26 ;  /* 0x0013b81a01007387 */ /* 0x0001e60000100800 */
[----:B------:R-:W-:Y:S01]  /*7000*/  IMAD.HI.U32 R17, R11, R13, RZ ;  /* 0x0000000d0b117227 */ /* 0x000fe200078e00ff */
[----:B------:R1:W-:Y:S03]  /*7010*/  STL [R1+0x48], R19 ;  /* 0x0000481301007387 */ /* 0x0003e60000100800 */
[----:B------:R-:W-:-:S02]  /*7020*/  @!P2 IMAD.IADD R6, R6, 0x1, -R0 ;  /* 0x000000010606a824 */ /* 0x000fc400078e0a00 */
[----:B------:R-:W-:Y:S01]  /*7030*/  @!P4 IMAD.IADD R7, R7, 0x1, -R0 ;  /* 0x000000010707c824 */ /* 0x000fe200078e0a00 */
[----:B0-----:R-:W-:Y:S01]  /*7040*/  LOP3.LUT R26, R8, 0x1c, RZ, 0xfc, !PT ;  /* 0x0000001c081a7812 */ /* 0x001fe200078efcff */
[----:B------:R-:W-:Y:S01]  /*7050*/  IMAD.MOV.U32 R28, RZ, RZ, R18 ;  /* 0x000000ffff1c7224 */ /* 0x000fe200078e0012 */
[C---:B------:R-:W-:Y:S01]  /*7060*/  ISETP.GT.U32.AND P4, PT, R0.reuse, R6, PT ;  /* 0x000000060000720c */ /* 0x040fe20003f84070 */
[----:B------:R-:W-:Y:S01]  /*7070*/  @!P6 IMAD.IADD R9, R9, 0x1, -R0 ;  /* 0x000000010909e824 */ /* 0x000fe200078e0a00 */
[----:B------:R-:W-:Y:S01]  /*7080*/  ISETP.GT.U32.AND P6, PT, R0, R7, PT ;  /* 0x000000070000720c */ /* 0x000fe20003fc4070 */
[----:B------:R-:W-:Y:S01]  /*7090*/  IMAD.MOV R12, RZ, RZ, -R12 ;  /* 0x000000ffff0c7224 */ /* 0x000fe200078e0a0c */
[----:B-1----:R-:W-:Y:S01]  /*70a0*/  LOP3.LUT R19, R8, 0x14, RZ, 0xfc, !PT ;  /* 0x0000001408137812 */ /* 0x002fe200078efcff */
[----:B------:R-:W-:Y:S02]  /*70b0*/  IMAD.MOV R17, RZ, RZ, -R17 ;  /* 0x000000ffff117224 */ /* 0x000fe400078e0a11 */
[----:B------:R-:W-:Y:S01]  /*70c0*/  @!P5 IMAD.MOV R28, RZ, RZ, -R28 ;  /* 0x000000ffff1cd224 */ /* 0x000fe200078e0a1c */
[C---:B------:R-:W-:Y:S01]  /*70d0*/  ISETP.GT.U32.AND P5, PT, R0.reuse, R9, PT ;  /* 0x000000090000720c */ /* 0x040fe20003fa4070 */
[----:B------:R-:W-:Y:S01]  /*70e0*/  IMAD R10, R0, R12, R10 ;  /* 0x0000000c000a7224 */ /* 0x000fe200078e020a */
[----:B------:R-:W-:Y:S01]  /*70f0*/  IABS R12, R2 ;  /* 0x00000002000c7213 */ /* 0x000fe20000000000 */
[--C-:B------:R-:W-:Y:S01]  /*7100*/  @!P1 IMAD.IADD R4, R4, 0x1, -R0.reuse ;  /* 0x0000000104049824 */ /* 0x100fe200078e0a00 */
[----:B------:R0:W-:Y:S01]  /*7110*/  STL [R1+0x13bc], R28 ;  /* 0x0013bc1c01007387 */ /* 0x0001e20000100800 */
[C---:B------:R-:W-:Y:S01]  /*7120*/  IMAD R13, R0.reuse, R17, R13 ;  /* 0x00000011000d7224 */ /* 0x040fe200078e020d */
[----:B------:R-:W-:Y:S01]  /*7130*/  ISETP.GT.U32.AND P1, PT, R0, R10, PT ;  /* 0x0000000a0000720c */ /* 0x000fe20003f24070 */
[----:B------:R-:W-:Y:S01]  /*7140*/  @!P4 IMAD.IADD R6, R6, 0x1, -R0 ;  /* 0x000000010606c824 */ /* 0x000fe200078e0a00 */
[C---:B------:R-:W-:Y:S01]  /*7150*/  ISETP.GT.U32.AND P2, PT, R0.reuse, R4, PT ;  /* 0x000000040000720c */ /* 0x040fe20003f44070 */
[C---:B------:R-:W-:Y:S01]  /*7160*/  IMAD.HI.U32 R15, R11.reuse, R12, RZ ;  /* 0x0000000c0b0f7227 */ /* 0x040fe200078e00ff */
[----:B------:R-:W-:Y:S01]  /*7170*/  ISETP.GT.U32.AND P4, PT, R0, R13, PT ;  /* 0x0000000d0000720c */ /* 0x000fe20003f84070 */
[----:B------:R-:W-:Y:S02]  /*7180*/  STL [R1+0x58], R22 ;  /* 0x0000581601007387 */ /* 0x000fe40000100800 */
[----:B------:R-:W-:Y:S01]  /*7190*/  IMAD.HI.U32 R17, R11, R16, RZ ;  /* 0x000000100b117227 */ /* 0x000fe200078e00ff */
[----:B0-----:R-:W-:Y:S01]  /*71a0*/  LOP3.LUT R28, R8, 0xc, RZ, 0xfc, !PT ;  /* 0x0000000c081c7812 */ /* 0x001fe200078efcff */
[----:B------:R-:W-:Y:S02]  /*71b0*/  STL [R1+0x54], R21 ;  /* 0x0000541501007387 */ /* 0x000fe40000100800 */
[----:B------:R-:W-:-:S02]  /*71c0*/  IMAD.MOV R15, RZ, RZ, -R15 ;  /* 0x000000ffff0f7224 */ /* 0x000fc400078e0a0f */
[----:B------:R-:W-:Y:S01]  /*71d0*/  IMAD.MOV R17, RZ, RZ, -R17 ;  /* 0x000000ffff117224 */ /* 0x000fe200078e0a11 */
[----:B------:R0:W-:Y:S01]  /*71e0*/  STL [R1+0x50], R19 ;  /* 0x0000501301007387 */ /* 0x0001e20000100800 */
[----:B------:R-:W-:Y:S01]  /*71f0*/  @!P5 IMAD.IADD R9, R9, 0x1, -R0 ;  /* 0x000000010909d824 */ /* 0x000fe200078e0a00 */
[----:B------:R-:W-:Y:S01]  /*7200*/  ISETP.GE.AND P5, PT, R14, RZ, PT ;  /* 0x000000ff0e00720c */ /* 0x000fe20003fa6270 */
[C---:B------:R-:W-:Y:S01]  /*7210*/  IMAD R12, R0.reuse, R15, R12 ;  /* 0x0000000f000c7224 */ /* 0x040fe200078e020c */
[----:B------:R-:W-:Y:S01]  /*7220*/  IABS R15, R26 ;  /* 0x0000001a000f7213 */ /* 0x000fe20000000000 */
[----:B------:R-:W-:Y:S01]  /*7230*/  IMAD R14, R0, R17, R16 ;  /* 0x00000011000e7224 */ /* 0x000fe200078e0210 */
[----:B------:R-:W-:Y:S01]  /*7240*/  IABS R16, R25 ;  /* 0x0000001900107213 */ /* 0x000fe20000000000 */
[--C-:B------:R-:W-:Y:S01]  /*7250*/  @!P2 IMAD.IADD R4, R4, 0x1, -R0.reuse ;  /* 0x000000010404a824 */ /* 0x100fe200078e0a00 */
[C---:B------:R-:W-:Y:S01]  /*7260*/  ISETP.GT.U32.AND P2, PT, R0.reuse, R12, PT ;  /* 0x0000000c0000720c */ /* 0x040fe20003f44070 */
[----:B------:R-:W-:Y:S01]  /*7270*/  @!P4 IMAD.IADD R13, R13, 0x1, -R0 ;  /* 0x000000010d0dc824 */ /* 0x000fe200078e0a00 */
[----:B------:R-:W-:Y:S01]  /*7280*/  ISETP.GT.U32.AND P4, PT, R0, R14, PT ;  /* 0x0000000e0000720c */ /* 0x000fe20003f84070 */
[----:B------:R-:W-:Y:S01]  /*7290*/  IMAD.HI.U32 R18, R11, R15, RZ ;  /* 0x0000000f0b127227 */ /* 0x000fe200078e00ff */
[----:B0-----:R-:W-:Y:S01]  /*72a0*/  IABS R19, R19 ;  /* 0x0000001300137213 */ /* 0x001fe20000000000 */
[----:B------:R0:W-:Y:S01]  /*72b0*/  STL [R1+0x4c], R20 ;  /* 0x00004c1401007387 */ /* 0x0001e20000100800 */
[----:B------:R-:W-:Y:S01]  /*72c0*/  IABS R17, R22 ;  /* 0x0000001600117213 */ /* 0x000fe20000000000 */
[----:B------:R-:W-:Y:S01]  /*72d0*/  IMAD.MOV R18, RZ, RZ, -R18 ;  /* 0x000000ffff127224 */ /* 0x000fe200078e0a12 */
[----:B------:R-:W-:Y:S01]  /*72e0*/  LOP3.LUT R22, R8, 0x10, RZ, 0xfc, !PT ;  /* 0x0000001008167812 */ /* 0x000fe200078efcff */
[----:B------:R-:W-:-:S02]  /*72f0*/  @!P1 IMAD.IADD R10, R10, 0x1, -R0 ;  /* 0x000000010a0a9824 */ /* 0x000fc400078e0a00 */
[----:B------:R-:W-:Y:S01]  /*7300*/  IMAD R15, R0, R18, R15 ;  /* 0x00000012000f7224 */ /* 0x000fe200078e020f */
[----:B------:R-:W-:Y:S01]  /*7310*/  IABS R18, R21 ;  /* 0x0000001500127213 */ /* 0x000fe20000000000 */
[--C-:B------:R-:W-:Y:S01]  /*7320*/  @!P2 IMAD.IADD R12, R12, 0x1, -R0.reuse ;  /* 0x000000010c0ca824 */ /* 0x100fe200078e0a00 */
[----:B------:R-:W-:Y:S01]  /*7330*/  ISETP.GE.AND P2, PT, R2, RZ, PT ;  /* 0x000000ff0200720c */ /* 0x000fe20003f46270 */
[----:B------:R-:W-:Y:S01]  /*7340*/  @!P4 IMAD.IADD R14, R14, 0x1, -R0 ;  /* 0x000000010e0ec824 */ /* 0x000fe200078e0a00 */
[C---:B------:R-:W-:Y:S01]  /*7350*/  ISETP.GT.U32.AND P4, PT, R0.reuse, R15, PT ;  /* 0x0000000f0000720c */ /* 0x040fe20003f84070 */
[----:B------:R-:W-:Y:S01]  /*7360*/  IMAD.HI.U32 R2, R11, R16, RZ ;  /* 0x000000100b027227 */ /* 0x000fe200078e00ff */
[----:B------:R-:W-:Y:S01]  /*7370*/  ISETP.GT.U32.AND P1, PT, R0, R10, PT ;  /* 0x0000000a0000720c */ /* 0x000fe20003f24070 */
[----:B------:R-:W-:Y:S01]  /*7380*/  STL [R1+0x1420], R22 ;  /* 0x0014201601007387 */ /* 0x000fe20000100800 */
[----:B0-----:R-:W-:Y:S01]  /*7390*/  IABS R20, R20 ;  /* 0x0000001400147213 */ /* 0x001fe20000000000 */
[----:B------:R-:W-:-:S02]  /*73a0*/  IMAD.MOV R2, RZ, RZ, -R2 ;  /* 0x000000ffff027224 */ /* 0x000fc400078e0a02 */
[----:B------:R-:W-:Y:S01]  /*73b0*/  @!P6 IMAD.IADD R7, R7, 0x1, -R0 ;  /* 0x000000010707e824 */ /* 0x000fe200078e0a00 */
[----:B------:R-:W-:Y:S01]  /*73c0*/  ISETP.GE.AND P6, PT, R5, RZ, PT ;  /* 0x000000ff0500720c */ /* 0x000fe20003fc6270 */
[C---:B------:R-:W-:Y:S01]  /*73d0*/  IMAD R16, R0.reuse, R2, R16 ;  /* 0x0000000200107224 */ /* 0x040fe200078e0210 */
[----:B------:R-:W-:Y:S01]  /*73e0*/  STL [R1+0x1424], R27 ;  /* 0x0014241b01007387 */ /* 0x000fe20000100800 */
[----:B------:R-:W-:Y:S02]  /*73f0*/  @!P5 IMAD.MOV R9, RZ, RZ, -R9 ;  /* 0x000000ffff09d224 */ /* 0x000fe400078e0a09 */
[--C-:B------:R-:W-:Y:S01]  /*7400*/  @!P4 IMAD.IADD R15, R15, 0x1, -R0.reuse ;  /* 0x000000010f0fc824 */ /* 0x100fe200078e0a00 */
[----:B------:R-:W-:Y:S01]  /*7410*/  ISETP.GT.U32.AND P4, PT, R0, R16, PT ;  /* 0x000000100000720c */ /* 0x000fe20003f84070 */
[----:B------:R-:W-:Y:S01]  /*7420*/  @!P1 IMAD.IADD R10, R10, 0x1, -R0 ;  /* 0x000000010a0a9824 */ /* 0x000fe200078e0a00 */
[----:B------:R-:W-:Y:S01]  /*7430*/  ISETP.GE.AND P1, PT, R3, RZ, PT ;  /* 0x000000ff0300720c */ /* 0x000fe20003f26270 */
[----:B------:R-:W-:Y:S01]  /*7440*/  IMAD.HI.U32 R3, R11, R19, RZ ;  /* 0x000000130b037227 */ /* 0x000fe200078e00ff */
[----:B------:R-:W-:-:S03]  /*7450*/  ISETP.GT.U32.AND P5, PT, R0, R15, PT ;  /* 0x0000000f0000720c */ /* 0x000fc60003fa4070 */
[----:B------:R-:W-:-:S04]  /*7460*/  IMAD.HI.U32 R2, R11, R20, RZ ;  /* 0x000000140b027227 */ /* 0x000fc800078e00ff */
[----:B------:R-:W-:Y:S02]  /*7470*/  IMAD.MOV R3, RZ, RZ, -R3 ;  /* 0x000000ffff037224 */ /* 0x000fe400078e0a03 */
[----:B------:R-:W-:Y:S01]  /*7480*/  @!P4 IMAD.IADD R16, R16, 0x1, -R0 ;  /* 0x000000011010c824 */ /* 0x000fe200078e0a00 */
[C---:B------:R-:W-:Y:S01]  /*7490*/  ISETP.GT.U32.AND P4, PT, R0.reuse, R14, PT ;  /* 0x0000000e0000720c */ /* 0x040fe20003f84070 */
[----:B------:R-:W-:Y:S02]  /*74a0*/  IMAD.MOV R2, RZ, RZ, -R2 ;  /* 0x000000ffff027224 */ /* 0x000fe400078e0a02 */
[C---:B------:R-:W-:Y:S02]  /*74b0*/  IMAD R19, R0.reuse, R3, R19 ;  /* 0x0000000300137224 */ /* 0x040fe400078e0213 */
[----:B------:R-:W-:Y:S01]  /*74c0*/  @!P3 IMAD.MOV R4, RZ, RZ, -R4 ;  /* 0x000000ffff04b224 */ /* 0x000fe200078e0a04 */
[C---:B------:R-:W-:Y:S01]  /*74d0*/  ISETP.GT.U32.AND P3, PT, R0.reuse, R12, PT ;  /* 0x0000000c0000720c */ /* 0x040fe20003f64070 */
[----:B------:R-:W-:Y:S01]  /*74e0*/  @!P6 IMAD.MOV R7, RZ, RZ, -R7 ;  /* 0x000000ffff07e224 */ /* 0x000fe200078e0a07 */
[C---:B------:R-:W-:Y:S01]  /*74f0*/  ISETP.GT.U32.AND P6, PT, R0.reuse, R16, PT ;  /* 0x000000100000720c */ /* 0x040fe20003fc4070 */
[C---:B------:R-:W-:Y:S01]  /*7500*/  IMAD.HI.U32 R21, R11.reuse, R17, RZ ;  /* 0x000000110b157227 */ /* 0x040fe200078e00ff */
[----:B------:R0:W-:Y:S03]  /*7510*/  STL [R1+0x13c0], R4 ;  /* 0x0013c00401007387 */ /* 0x0001e60000100800 */
[----:B------:R-:W-:Y:S01]  /*7520*/  IMAD R20, R0, R2, R20 ;  /* 0x0000000200147224 */ /* 0x000fe200078e0214 */
[----:B------:R-:W-:Y:S01]  /*7530*/  IABS R2, R22 ;  /* 0x0000001600027213 */ /* 0x000fe20000000000 */
[----:B------:R-:W-:Y:S01]  /*7540*/  @!P4 IMAD.IADD R14, R14, 0x1, -R0 ;  /* 0x000000010e0ec824 */ /* 0x000fe200078e0a00 */
[----:B------:R-:W-:Y:S01]  /*7550*/  ISETP.GT.U32.AND P4, PT, R0, R19, PT ;  /* 0x000000130000720c */ /* 0x000fe20003f84070 */
[----:B------:R-:W-:Y:S01]  /*7560*/  IMAD.HI.U32 R5, R11, R18, RZ ;  /* 0x000000120b057227 */ /* 0x000fe200078e00ff */
[----:B0-----:R-:W-:-:S03]  /*7570*/  LOP3.LUT R4, R8, 0x2, RZ, 0xfc, !PT ;  /* 0x0000000208047812 */ /* 0x001fc600078efcff */
[----:B------:R-:W-:Y:S02]  /*7580*/  IMAD.MOV R21, RZ, RZ, -R21 ;  /* 0x000000ffff157224 */ /* 0x000fe400078e0a15 */
[----:B------:R-:W-:Y:S01]  /*7590*/  @!P5 IMAD.IADD R15, R15, 0x1, -R0 ;  /* 0x000000010f0fd824 */ /* 0x000fe200078e0a00 */
[C---:B------:R-:W-:Y:S01]  /*75a0*/  ISETP.GT.U32.AND P5, PT, R0.reuse, R20, PT ;  /* 0x000000140000720c */ /* 0x040fe20003fa4070 */
[----:B------:R-:W-:Y:S01]  /*75b0*/  IMAD.MOV R5, RZ, RZ, -R5 ;  /* 0x000000ffff057224 */ /* 0x000fe200078e0a05 */
[----:B------:R-:W-:Y:S01]  /*75c0*/  IABS R22, R4 ;  /* 0x0000000400167213 */ /* 0x000fe20000000000 */
[----:B------:R-:W-:Y:S01]  /*75d0*/  IMAD R17, R0, R21, R17 ;  /* 0x0000001500117224 */ /* 0x000fe200078e0211 */
[----:B------:R-:W-:Y:S01]  /*75e0*/  IABS R21, R27 ;  /* 0x0000001b00157213 */ /* 0x000fe20000000000 */
[----:B------:R-:W-:-:S04]  /*75f0*/  IMAD.HI.U32 R3, R11, R2, RZ ;  /* 0x000000020b037227 */ /* 0x000fc800078e00ff */
[----:B------:R-:W-:Y:S01]  /*7600*/  @!P0 IMAD.MOV R6, RZ, RZ, -R6 ;  /* 0x000000ffff068224 */ /* 0x000fe200078e0a06 */
[C---:B------:R-:W-:Y:S01]  /*7610*/  ISETP.GT.U32.AND P0, PT, R0.reuse, R13, PT ;  /* 0x0000000d0000720c */ /* 0x040fe20003f04070 */
[----:B------:R-:W-:Y:S01]  /*7620*/  IMAD R18, R0, R5, R18 ;  /* 0x0000000500127224 */ /* 0x000fe200078e0212 */
[----:B------:R-:W-:Y:S01]  /*7630*/  IABS R5, R28 ;  /* 0x0000001c00057213 */ /* 0x000fe20000000000 */
[--C-:B------:R-:W-:Y:S01]  /*7640*/  @!P3 IMAD.IADD R12, R12, 0x1, -R0.reuse ;  /* 0x000000010c0cb824 */ /* 0x100fe200078e0a00 */
[----:B------:R-:W-:Y:S01]  /*7650*/  ISETP.GT.U32.AND P3, PT, R0, R17, PT ;  /* 0x000000110000720c */ /* 0x000fe20003f64070 */
[----:B------:R-:W-:Y:S01]  /*7660*/  @!P6 IMAD.IADD R16, R16, 0x1, -R0 ;  /* 0x000000011010e824 */ /* 0x000fe200078e0a00 */
[----:B------:R-:W-:Y:S01]  /*7670*/  ISETP.GE.AND P6, PT, R23, RZ, PT ;  /* 0x000000ff1700720c */ /* 0x000fe20003fc6270 */
[----:B------:R-:W-:Y:S01]  /*7680*/  IMAD.MOV R3, RZ, RZ, -R3 ;  /* 0x000000ffff037224 */ /* 0x000fe200078e0a03 */
[----:B------:R0:W-:Y:S01]  /*7690*/  STL [R1+0x13c4], R6 ;  /* 0x0013c40601007387 */ /* 0x0001e20000100800 */
[----:B------:R-:W-:-:S03]  /*76a0*/  IMAD.HI.U32 R23, R11, R21, RZ ;  /* 0x000000150b177227 */ /* 0x000fc600078e00ff */
[----:B------:R1:W-:Y:S01]  /*76b0*/  STL [R1+0x13c8], R7 ;  /* 0x0013c80701007387 */ /* 0x0003e20000100800 */
[----:B------:R-:W-:Y:S01]  /*76c0*/  @!P4 IMAD.IADD R19, R19, 0x1, -R0 ;  /* 0x000000011313c824 */ /* 0x000fe200078e0a00 */
[----:B------:R-:W-:Y:S01]  /*76d0*/  ISETP.GE.AND P4, PT, R26, RZ, PT ;  /* 0x000000ff1a00720c */ /* 0x000fe20003f86270 */
[----:B------:R-:W-:Y:S01]  /*76e0*/  IMAD.HI.U32 R24, R11, R5, RZ ;  /* 0x000000050b187227 */ /* 0x000fe200078e00ff */
[----:B------:R2:W-:Y:S01]  /*76f0*/  STL [R1+0x13d0], R9 ;  /* 0x0013d00901007387 */ /* 0x0005e20000100800 */
[----:B------:R-:W-:Y:S02]  /*7700*/  LOP3.LUT R26, R8, 0xa, RZ, 0xfc, !PT ;  /* 0x0000000a081a7812 */ /* 0x000fe400078efcff */
[----:B------:R-:W-:Y:S01]  /*7710*/  IMAD R2, R0, R3, R2 ;  /* 0x0000000300027224 */ /* 0x000fe200078e0202 */
[C---:B0-----:R-:W-:Y:S01]  /*7720*/  LOP3.LUT R6, R8.reuse, 0x4, RZ, 0xfc, !PT ;  /* 0x0000000408067812 */ /* 0x041fe200078efcff */
[----:B------:R-:W-:Y:S01]  /*7730*/  IMAD.MOV R3, RZ, RZ, -R23 ;  /* 0x000000ffff037224 */ /* 0x000fe200078e0a17 */
[----:B-1----:R-:W-:Y:S01]  /*7740*/  LOP3.LUT R7, R8, 0x6, RZ, 0xfc, !PT ;  /* 0x0000000608077812 */ /* 0x002fe200078efcff */
[----:B------:R-:W-:Y:S01]  /*7750*/  @!P5 IMAD.IADD R20, R20, 0x1, -R0 ;  /* 0x000000011414d824 */ /* 0x000fe200078e0a00 */
[----:B------:R-:W-:Y:S01]  /*7760*/  ISETP.GE.AND P5, PT, R25, RZ, PT ;  /* 0x000000ff1900720c */ /* 0x000fe20003fa6270 */
[----:B------:R-:W-:Y:S01]  /*7770*/  IMAD.MOV R23, RZ, RZ, -R24 ;  /* 0x000000ffff177224 */ /* 0x000fe200078e0a18 */
[----:B--2---:R-:W-:Y:S01]  /*7780*/  LOP3.LUT R9, R8, 0x8, RZ, 0xfc, !PT ;  /* 0x0000000808097812 */ /* 0x004fe200078efcff */
[C---:B------:R-:W-:Y:S01]  /*7790*/  IMAD R3, R0.reuse, R3, R21 ;  /* 0x0000000300037224 */ /* 0x040fe200078e0215 */
[----:B------:R-:W-:Y:S01]  /*77a0*/  IABS R25, R7 ;  /* 0x0000000700197213 */ /* 0x000fe20000000000 */
[----:B------:R0:W-:Y:S01]  /*77b0*/  STL [R1+0x1428], R28 ;  /* 0x0014281c01007387 */ /* 0x0001e20000100800 */
[----:B------:R-:W-:Y:S01]  /*77c0*/  IABS R8, R26 ;  /* 0x0000001a00087213 */ /* 0x000fe20000000000 */
[----:B------:R-:W-:Y:S01]  /*77d0*/  @!P3 IMAD.IADD R17, R17, 0x1, -R0 ;  /* 0x000000011111b824 */ /* 0x000fe200078e0a00 */
[----:B------:R-:W-:Y:S01]  /*77e0*/  IABS R24, R6 ;  /* 0x0000000600187213 */ /* 0x000fe20000000000 */
[----:B------:R-:W-:Y:S01]  /*77f0*/  IMAD R5, R0, R23, R5 ;  /* 0x0000001700057224 */ /* 0x000fe200078e0205 */
[----:B------:R-:W-:Y:S01]  /*7800*/  IABS R21, R9 ;  /* 0x0000000900157213 */ /* 0x000fe20000000000 */
[----:B------:R-:W-:Y:S01]  /*7810*/  IMAD.HI.U32 R23, R11, R8, RZ ;  /* 0x000000080b177227 */ /* 0x000fe200078e00ff */
[----:B------:R-:W-:-:S03]  /*7820*/  ISETP.GE.AND P3, PT, R29, RZ, PT ;  /* 0x000000ff1d00720c */ /* 0x000fc60003f66270 */
[----:B0-----:R-:W-:-:S04]  /*7830*/  IMAD.HI.U32 R28, R11, R25, RZ ;  /* 0x000000190b1c7227 */ /* 0x001fc800078e00ff */
[----:B------:R-:W-:-:S04]  /*7840*/  IMAD.HI.U32 R27, R11, R24, RZ ;  /* 0x000000180b1b7227 */ /* 0x000fc800078e00ff */
[----:B------:R-:W-:-:S04]  /*7850*/  IMAD.HI.U32 R29, R11, R21, RZ ;  /* 0x000000150b1d7227 */ /* 0x000fc800078e00ff */
[----:B------:R-:W-:Y:S02]  /*7860*/  IMAD.MOV R28, RZ, RZ, -R28 ;  /* 0x000000ffff1c7224 */ /* 0x000fe400078e0a1c */
[----:B------:R-:W-:Y:S02]  /*7870*/  IMAD.MOV R23, RZ, RZ, -R23 ;  /* 0x000000ffff177224 */ /* 0x000fe400078e0a17 */
[----:B------:R-:W-:Y:S02]  /*7880*/  IMAD.MOV R27, RZ, RZ, -R27 ;  /* 0x000000ffff1b7224 */ /* 0x000fe400078e0a1b */
[----:B------:R-:W-:Y:S02]  /*7890*/  IMAD.MOV R29, RZ, RZ, -R29 ;  /* 0x000000ffff1d7224 */ /* 0x000fe400078e0a1d */
[----:B------:R-:W-:Y:S01]  /*78a0*/  @!P0 IMAD.IADD R13, R13, 0x1, -R0 ;  /* 0x000000010d0d8824 */ /* 0x000fe200078e0a00 */
[C---:B------:R-:W-:Y:S01]  /*78b0*/  ISETP.GT.U32.AND P0, PT, R0.reuse, R18, PT ;  /* 0x000000120000720c */ /* 0x040fe20003f04070 */
[----:B------:R-:W-:-:S02]  /*78c0*/  IMAD R8, R0, R23, R8 ;  /* 0x0000001700087224 */ /* 0x000fc400078e0208 */
[----:B------:R-:W-:Y:S02]  /*78d0*/  IMAD R25, R0, R28, R25 ;  /* 0x0000001c00197224 */ /* 0x000fe400078e0219 */
[----:B------:R-:W-:Y:S01]  /*78e0*/  @!P1 IMAD.MOV R10, RZ, RZ, -R10 ;  /* 0x000000ffff0a9224 */ /* 0x000fe200078e0a0a */
[----:B------:R-:W2:Y:S01]  /*78f0*/  LDL.LU R28, [R1+0x1428] ;  /* 0x00142800011c7983 */ /* 0x000ea20000300800 */
[----:B------:R-:W-:-:S04]  /*7900*/  IMAD.HI.U32 R23, R11, R22, RZ ;  /* 0x000000160b177227 */ /* 0x000fc800078e00ff */
[C---:B------:R-:W-:Y:S02]  /*7910*/  IMAD R24, R0.reuse, R27, R24 ;  /* 0x0000001b00187224 */ /* 0x040fe400078e0218 */
[----:B------:R-:W-:Y:S01]  /*7920*/  IMAD R11, R0, R29, R21 ;  /* 0x0000001d000b7224 */ /* 0x000fe200078e0215 */
[----:B------:R-:W3:Y:S01]  /*7930*/  LDL.LU R27, [R1+0x1424] ;  /* 0x00142400011b7983 */ /* 0x000ee20000300800 */
[----:B------:R-:W-:Y:S02]  /*7940*/  @!P2 IMAD.MOV R12, RZ, RZ, -R12 ;  /* 0x000000ffff0ca224 */ /* 0x000fe400078e0a0c */
[----:B------:R-:W-:Y:S01]  /*7950*/  @!P6 IMAD.MOV R13, RZ, RZ, -R13 ;  /* 0x000000ffff0de224 */ /* 0x000fe200078e0a0d */
[----:B------:R-:W4:Y:S01]  /*7960*/  LDL.LU R29, [R1+0x50] ;  /* 0x00005000011d7983 */ /* 0x000f220000300800 */
[----:B------:R-:W-:Y:S02]  /*7970*/  @!P3 IMAD.MOV R14, RZ, RZ, -R14 ;  /* 0x000000ffff0eb224 */ /* 0x000fe400078e0a0e */
[----:B------:R-:W-:Y:S01]  /*7980*/  @!P4 IMAD.MOV R15, RZ, RZ, -R15 ;  /* 0x000000ffff0fc224 */ /* 0x000fe200078e0a0f */
[----:B------:R-:W2:Y:S01]  /*7990*/  LDL.LU R21, [R1+0x4c] ;  /* 0x00004c0001157983 */ /* 0x000ea20000300800 */
[----:B------:R-:W-:-:S02]  /*79a0*/  @!P5 IMAD.MOV R16, RZ, RZ, -R16 ;  /* 0x000000ffff10d224 */ /* 0x000fc400078e0a10 */
[----:B------:R-:W-:Y:S01]  /*79b0*/  @!P0 IMAD.IADD R18, R18, 0x1, -R0 ;  /* 0x0000000112128824 */ /* 0x000fe200078e0a00 */
[----:B------:R0:W-:Y:S01]  /*79c0*/  STL [R1+0x13d4], R10 ;  /* 0x0013d40a01007387 */ /* 0x0001e20000100800 */
[----:B------:R-:W-:Y:S01]  /*79d0*/  IMAD.MOV R23, RZ, RZ, -R23 ;  /* 0x000000ffff177224 */ /* 0x000fe200078e0a17 */
[C---:B------:R-:W-:Y:S02]  /*79e0*/  ISETP.GT.U32.AND P2, PT, R0.reuse, R19, PT ;  /* 0x000000130000720c */ /* 0x040fe40003f44070 */
[C---:B------:R-:W-:Y:S02]  /*79f0*/  ISETP.GT.U32.AND P3, PT, R0.reuse, R20, PT ;  /* 0x000000140000720c */ /* 0x040fe40003f64070 */
[C---:B------:R-:W-:Y:S01]  /*7a00*/  ISETP.GT.U32.AND P0, PT, R0.reuse, R2, PT ;  /* 0x000000020000720c */ /* 0x040fe20003f04070 */
[----:B0-----:R-:W2:Y:S04]  /*7a10*/  LDL.LU R10, [R1+0x54] ;  /* 0x00005400010a7983 */ /* 0x001ea80000300800 */
[----:B------:R0:W-:Y:S01]  /*7a20*/  STL [R1+0x13d8], R12 ;  /* 0x0013d80c01007387 */ /* 0x0001e20000100800 */
[----:B------:R-:W-:-:S03]  /*7a30*/  IMAD R23, R0, R23, R22 ;  /* 0x0000001700177224 */ /* 0x000fc600078e0216 */
[--C-:B------:R-:W-:Y:S02]  /*7a40*/  @!P2 IMAD.IADD R19, R19, 0x1, -R0.reuse ;  /* 0x000000011313a824 */ /* 0x100fe400078e0a00 */
[--C-:B------:R-:W-:Y:S02]  /*7a50*/  @!P3 IMAD.IADD R20, R20, 0x1, -R0.reuse ;  /* 0x000000011414b824 */ /* 0x100fe400078e0a00 */
[----:B------:R-:W-:Y:S01]  /*7a60*/  @!P0 IMAD.IADD R2, R2, 0x1, -R0 ;  /* 0x0000000102028824 */ /* 0x000fe200078e0a00 */
[----:B0-----:R-:W2:Y:S01]  /*7a70*/  LDL.LU R12, [R1+0x58] ;  /* 0x00005800010c7983 */ /* 0x001ea20000300800 */
[C---:B------:R-:W-:Y:S02]  /*7a80*/  ISETP.GT.U32.AND P2, PT, R0.reuse, R25, PT ;  /* 0x000000190000720c */ /* 0x040fe40003f44070 */
[C---:B------:R-:W-:Y:S01]  /*7a90*/  ISETP.GT.U32.AND P3, PT, R0.reuse, R24, PT ;  /* 0x000000180000720c */ /* 0x040fe20003f64070 */
[----:B------:R-:W-:Y:S01]  /*7aa0*/  STL [R1+0x13dc], R13 ;  /* 0x0013dc0d01007387 */ /* 0x000fe20000100800 */
[----:B------:R-:W-:-:S03]  /*7ab0*/  ISETP.GT.U32.AND P0, PT, R0, R3, PT ;  /* 0x000000030000720c */ /* 0x000fc60003f04070 */
[----:B------:R-:W-:Y:S04]  /*7ac0*/  STL [R1+0x13e0], R14 ;  /* 0x0013e00e01007387 */ /* 0x000fe80000100800 */
[----:B------:R-:W-:Y:S04]  /*7ad0*/  STL [R1+0x13e4], R15 ;  /* 0x0013e40f01007387 */ /* 0x000fe80000100800 */
[----:B------:R-:W-:Y:S01]  /*7ae0*/  STL [R1+0x13e8], R16 ;  /* 0x0013e81001007387 */ /* 0x000fe20000100800 */
[--C-:B------:R-:W-:Y:S02]  /*7af0*/  @!P2 IMAD.IADD R25, R25, 0x1, -R0.reuse ;  /* 0x000000011919a824 */ /* 0x100fe400078e0a00 */
[--C-:B------:R-:W-:Y:S01]  /*7b00*/  @!P3 IMAD.IADD R24, R24, 0x1, -R0.reuse ;  /* 0x000000011818b824 */ /* 0x100fe200078e0a00 */
[----:B------:R-:W2:Y:S01]  /*7b10*/  LDL.LU R22, [R1+0x1420] ;  /* 0x0014200001167983 */ /* 0x000ea20000300800 */
[----:B------:R-:W-:Y:S01]  /*7b20*/  @!P0 IMAD.IADD R3, R3, 0x1, -R0 ;  /* 0x0000000103038824 */ /* 0x000fe200078e0a00 */
[----:B------:R-:W-:-:S02]  /*7b30*/  ISETP.GT.U32.AND P0, PT, R0, R5, PT ;  /* 0x000000050000720c */ /* 0x000fc40003f04070 */
[----:B---3--:R-:W-:Y:S02]  /*7b40*/  ISETP.GE.AND P3, PT, R27, RZ, PT ;  /* 0x000000ff1b00720c */ /* 0x008fe40003f66270 */
[----:B--2---:R-:W-:Y:S02]  /*7b50*/  ISETP.GE.AND P2, PT, R22, RZ, PT ;  /* 0x000000ff1600720c */ /* 0x004fe40003f46270 */
[----:B------:R-:W2:Y:S04]  /*7b60*/  LDL.LU R22, [R1+0x141c] ;  /* 0x00141c0001167983 */ /* 0x000ea80000300800 */
[----:B------:R-:W3:Y:S01]  /*7b70*/  LDL.LU R27, [R1+0x1a8] ;  /* 0x0001a800011b7983 */ /* 0x000ee20000300800 */
[C---:B------:R-:W-:Y:S02]  /*7b80*/  ISETP.GT.U32.AND P5, PT, R0.reuse, R3, PT ;  /* 0x000000030000720c */ /* 0x040fe40003fa4070 */
[----:B------:R-:W-:Y:S01]  /*7b90*/  @!P0 IMAD.IADD R5, R5, 0x1, -R0 ;  /* 0x0000000105058824 */ /* 0x000fe200078e0a00 */
[----:B------:R-:W-:-:S02]  /*7ba0*/  ISETP.GT.U32.AND P0, PT, R0, R17, PT ;  /* 0x000000110000720c */ /* 0x000fc40003f04070 */
[C---:B------:R-:W-:Y:S02]  /*7bb0*/  ISETP.GT.U32.AND P1, PT, R0.reuse, R18, PT ;  /* 0x000000120000720c */ /* 0x040fe40003f24070 */
[C---:B------:R-:W-:Y:S02]  /*7bc0*/  ISETP.GT.U32.AND P6, PT, R0.reuse, R5, PT ;  /* 0x000000050000720c */ /* 0x040fe40003fc4070 */
[----:B------:R-:W-:-:S04]  /*7bd0*/  ISETP.GT.U32.AND P4, PT, R0, R2, PT ;  /* 0x000000020000720c */ /* 0x000fc80003f84070 */
[----:B------:R-:W-:-:S03]  /*7be0*/  @!P5 IMAD.IADD R3, R3, 0x1, -R0 ;  /* 0x000000010303d824 */ /* 0x000fc600078e0a00 */
[--C-:B------:R-:W-:Y:S01]  /*7bf0*/  @!P0 IMAD.IADD R17, R17, 0x1, -R0.reuse ;  /* 0x0000000111118824 */ /* 0x100fe200078e0a00 */
[----:B------:R-:W-:Y:S01]  /*7c00*/  ISETP.GT.U32.AND P0, PT, R0, R8, PT ;  /* 0x000000080000720c */ /* 0x000fe20003f04070 */
[--C-:B------:R-:W-:Y:S01]  /*7c10*/  @!P1 IMAD.IADD R18, R18, 0x1, -R0.reuse ;  /* 0x0000000112129824 */ /* 0x100fe200078e0a00 */
[----:B------:R-:W-:Y:S01]  /*7c20*/  ISETP.GT.U32.AND P1, PT, R0, R11, PT ;  /* 0x0000000b0000720c */ /* 0x000fe20003f24070 */
[----:B------:R-:W-:Y:S01]  /*7c30*/  @!P3 IMAD.MOV R3, RZ, RZ, -R3 ;  /* 0x000000ffff03b224 */ /* 0x000fe200078e0a03 */
[----:B------:R-:W-:Y:S02]  /*7c40*/  ISETP.GE.AND P3, PT, R26, RZ, PT ;  /* 0x000000ff1a00720c */ /* 0x000fe40003f66270 */
[----:B------:R-:W0:Y:S01]  /*7c50*/  S2R R26, SR_TID.X ;  /* 0x00000000001a7919 */ /* 0x000e220000002100 */
[----:B------:R-:W-:Y:S01]  /*7c60*/  ISETP.GE.AND P5, PT, R12, RZ, PT ;  /* 0x000000ff0c00720c */ /* 0x000fe20003fa6270 */
[--C-:B------:R-:W-:Y:S01]  /*7c70*/  @!P6 IMAD.IADD R5, R5, 0x1, -R0.reuse ;  /* 0x000000010505e824 */ /* 0x100fe200078e0a00 */
[----:B------:R-:W-:Y:S01]  /*7c80*/  ISETP.GE.AND P6, PT, R10, RZ, PT ;  /* 0x000000ff0a00720c */ /* 0x000fe20003fc6270 */
[----:B------:R-:W-:Y:S01]  /*7c90*/  @!P4 IMAD.IADD R2, R2, 0x1, -R0 ;  /* 0x000000010202c824 */ /* 0x000fe200078e0a00 */
[----:B------:R-:W-:-:S02]  /*7ca0*/  ISETP.GT.U32.AND P4, PT, R0, R23, PT ;  /* 0x000000170000720c */ /* 0x000fc40003f84070 */
[--C-:B------:R-:W-:Y:S01]  /*7cb0*/  @!P0 IMAD.IADD R8, R8, 0x1, -R0.reuse ;  /* 0x0000000108088824 */ /* 0x100fe200078e0a00 */
[----:B----4-:R-:W-:Y:S01]  /*7cc0*/  ISETP.GE.AND P0, PT, R29, RZ, PT ;  /* 0x000000ff1d00720c */ /* 0x010fe20003f06270 */
[----:B------:R-:W-:Y:S01]  /*7cd0*/  @!P1 IMAD.IADD R11, R11, 0x1, -R0 ;  /* 0x000000010b0b9824 */ /* 0x000fe200078e0a00 */
[----:B------:R-:W-:-:S04]  /*7ce0*/  ISETP.GE.AND P1, PT, R21, RZ, PT ;  /* 0x000000ff1500720c */ /* 0x000fc80003f26270 */
[----:B------:R-:W-:Y:S02]  /*7cf0*/  @!P5 IMAD.MOV R17, RZ, RZ, -R17 ;  /* 0x000000ffff11d224 */ /* 0x000fe400078e0a11 */
[----:B------:R-:W-:Y:S02]  /*7d00*/  @!P6 IMAD.MOV R18, RZ, RZ, -R18 ;  /* 0x000000ffff12e224 */ /* 0x000fe400078e0a12 */
[----:B------:R-:W-:Y:S01]  /*7d10*/  @!P4 IMAD.IADD R23, R23, 0x1, -R0 ;  /* 0x000000011717c824 */ /* 0x000fe200078e0a00 */
[----:B------:R-:W-:Y:S02]  /*7d20*/  ISETP.GT.U32.AND P4, PT, R0, R8, PT ;  /* 0x000000080000720c */ /* 0x000fe40003f84070 */
[----:B------:R-:W-:Y:S01]  /*7d30*/  @!P0 IMAD.MOV R19, RZ, RZ, -R19 ;  /* 0x000000ffff138224 */ /* 0x000fe200078e0a13 */
[----:B0-----:R-:W-:Y:S01]  /*7d40*/  LOP3.LUT R29, R26, 0x20, RZ, 0xc0, !PT ;  /* 0x000000201a1d7812 */ /* 0x001fe200078ec0ff */
[----:B------:R-:W-:Y:S01]  /*7d50*/  @!P1 IMAD.MOV R20, RZ, RZ, -R20 ;  /* 0x000000ffff149224 */ /* 0x000fe200078e0a14 */
[C---:B------:R-:W-:Y:S01]  /*7d60*/  ISETP.GT.U32.AND P5, PT, R0.reuse, R11, PT ;  /* 0x0000000b0000720c */ /* 0x040fe20003fa4070 */
[----:B------:R-:W-:Y:S01]  /*7d70*/  @!P2 IMAD.MOV R2, RZ, RZ, -R2 ;  /* 0x000000ffff02a224 */ /* 0x000fe200078e0a02 */
[----:B------:R-:W-:Y:S04]  /*7d80*/  STL [R1+0x13ec], R17 ;  /* 0x0013ec1101007387 */ /* 0x000fe80000100800 */
[----:B------:R-:W-:Y:S01]  /*7d90*/  STL [R1+0x13f0], R18 ;  /* 0x0013f01201007387 */ /* 0x000fe20000100800 */
[----:B------:R-:W-:-:S03]  /*7da0*/  ISETP.GT.U32.AND P0, PT, R0, R25, PT ;  /* 0x000000190000720c */ /* 0x000fc60003f04070 */
[----:B------:R-:W-:Y:S04]  /*7db0*/  STL [R1+0x13f4], R19 ;  /* 0x0013f41301007387 */ /* 0x000fe80000100800 */
[----:B------:R-:W-:Y:S04]  /*7dc0*/  STL [R1+0x13f8], R20 ;  /* 0x0013f81401007387 */ /* 0x000fe80000100800 */
[----:B------:R0:W-:Y:S04]  /*7dd0*/  STL [R1+0x13fc], R2 ;  /* 0x0013fc0201007387 */ /* 0x0001e80000100800 */
[----:B------:R-:W-:Y:S01]  /*7de0*/  STL [R1+0x1400], R3 ;  /* 0x0014000301007387 */ /* 0x000fe20000100800 */
[--C-:B------:R-:W-:Y:S01]  /*7df0*/  @!P4 IMAD.IADD R8, R8, 0x1, -R0.reuse ;  /* 0x000000010808c824 */ /* 0x100fe200078e0a00 */
[----:B------:R-:W-:Y:S01]  /*7e00*/  ISETP.GE.AND P4, PT, R9, RZ, PT ;  /* 0x000000ff0900720c */ /* 0x000fe20003f86270 */
[----:B------:R-:W-:Y:S01]  /*7e10*/  @!P5 IMAD.IADD R11, R11, 0x1, -R0 ;  /* 0x000000010b0bd824 */ /* 0x000fe200078e0a00 */
[----:B------:R-:W-:-:S02]  /*7e20*/  ISETP.GE.AND P5, PT, R7, RZ, PT ;  /* 0x000000ff0700720c */ /* 0x000fc40003fa6270 */
[----:B------:R-:W-:Y:S01]  /*7e30*/  ISETP.GT.U32.AND P1, PT, R0, R24, PT ;  /* 0x000000180000720c */ /* 0x000fe20003f24070 */
[----:B------:R-:W-:Y:S01]  /*7e40*/  @!P0 IMAD.IADD R25, R25, 0x1, -R0 ;  /* 0x0000000119198824 */ /* 0x000fe200078e0a00 */
[----:B------:R-:W-:Y:S02]  /*7e50*/  ISETP.GE.AND P0, PT, R6, RZ, PT ;  /* 0x000000ff0600720c */ /* 0x000fe40003f06270 */
[----:B0-----:R-:W-:-:S09]  /*7e60*/  LOP3.LUT R2, R26, 0x1f, RZ, 0xc0, !PT ;  /* 0x0000001f1a027812 */ /* 0x001fd200078ec0ff */
[----:B------:R-:W-:Y:S01]  /*7e70*/  @!P1 IMAD.IADD R24, R24, 0x1, -R0 ;  /* 0x0000000118189824 */ /* 0x000fe200078e0a00 */
[----:B------:R-:W-:Y:S02]  /*7e80*/  ISETP.GE.AND P1, PT, R4, RZ, PT ;  /* 0x000000ff0400720c */ /* 0x000fe40003f26270 */
[----:B------:R-:W-:Y:S02]  /*7e90*/  ISETP.GE.AND P2, PT, R28, RZ, PT ;  /* 0x000000ff1c00720c */ /* 0x000fe40003f46270 */
[----:B------:R-:W-:Y:S01]  /*7ea0*/  ISETP.GT.U32.AND P6, PT, R0, R23, PT ;  /* 0x000000170000720c */ /* 0x000fe20003fc4070 */
[----:B------:R-:W-:Y:S02]  /*7eb0*/  IMAD R2, R2, c[0x0][0x18c], RZ ;  /* 0x0000630002027a24 */ /* 0x000fe400078e02ff */
[----:B------:R-:W-:Y:S02]  /*7ec0*/  @!P3 IMAD.MOV R8, RZ, RZ, -R8 ;  /* 0x000000ffff08b224 */ /* 0x000fe400078e0a08 */
[----:B------:R-:W-:-:S02]  /*7ed0*/  @!P4 IMAD.MOV R11, RZ, RZ, -R11 ;  /* 0x000000ffff0bc224 */ /* 0x000fc400078e0a0b */
[----:B------:R-:W-:-:S04]  /*7ee0*/  @!P5 IMAD.MOV R25, RZ, RZ, -R25 ;  /* 0x000000ffff19d224 */ /* 0x000fc800078e0a19 */
[----:B------:R-:W-:Y:S02]  /*7ef0*/  @!P2 IMAD.MOV R5, RZ, RZ, -R5 ;  /* 0x000000ffff05a224 */ /* 0x000fe400078e0a05 */
[----:B------:R-:W-:Y:S01]  /*7f00*/  @!P6 IMAD.IADD R23, R23, 0x1, -R0 ;  /* 0x000000011717e824 */ /* 0x000fe200078e0a00 */
[----:B------:R-:W-:Y:S01]  /*7f10*/  LEA R0, P6, R2, c[0x0][0x168], 0x1 ;  /* 0x00005a0002007a11 */ /* 0x000fe200078c08ff */
[----:B------:R-:W-:Y:S02]  /*7f20*/  @!P0 IMAD.MOV R24, RZ, RZ, -R24 ;  /* 0x000000ffff188224 */ /* 0x000fe400078e0a18 */
[----:B------:R-:W-:Y:S02]  /*7f30*/  @!P1 IMAD.MOV R23, RZ, RZ, -R23 ;  /* 0x000000ffff179224 */ /* 0x000fe400078e0a17 */
[----:B---3--:R-:W-:-:S05]  /*7f40*/  IMAD R29, R29, 0x10, R27 ;  /* 0x000000101d1d7824 */ /* 0x008fca00078e021b */
[----:B------:R-:W-:Y:S04]  /*7f50*/  STL [R1+0x12c8], R29 ;  /* 0x0012c81d01007387 */ /* 0x000fe80000100800 */
[----:B------:R-:W3:Y:S04]  /*7f60*/  LDL.LU R13, [R1+0x44] ;  /* 0x00004400010d7983 */ /* 0x000ee80000300800 */
[----:B------:R-:W4:Y:S04]  /*7f70*/  LDL.LU R12, [R1+0x20] ;  /* 0x00002000010c7983 */ /* 0x000f280000300800 */
[----:B------:R-:W4:Y:S04]  /*7f80*/  LDL.LU R10, [R1+0x18] ;  /* 0x00001800010a7983 */ /* 0x000f280000300800 */
[----:B------:R-:W4:Y:S04]  /*7f90*/  LDL.LU R9, [R1+0x14] ;  /* 0x0000140001097983 */ /* 0x000f280000300800 */
[----:B------:R-:W4:Y:S04]  /*7fa0*/  LDL.LU R7, [R1+0x120] ;  /* 0x0001200001077983 */ /* 0x000f280000300800 */
[----:B------:R-:W4:Y:S04]  /*7fb0*/  LDL.LU R6, [R1+0x124] ;  /* 0x0001240001067983 */ /* 0x000f280000300800 */
[----:B------:R-:W4:Y:S04]  /*7fc0*/  LDL.LU R26, [R1+0x1a4] ;  /* 0x0001a400011a7983 */ /* 0x000f280000300800 */
[----:B------:R-:W4:Y:S04]  /*7fd0*/  LDL.LU R4, [R1+0x128] ;  /* 0x0001280001047983 */ /* 0x000f280000300800 */
[----:B------:R-:W-:Y:S04]  /*7fe0*/  STL [R1+0x1404], R5 ;  /* 0x0014040501007387 */ /* 0x000fe80000100800 */
[----:B------:R2:W-:Y:S04]  /*7ff0*/  STL [R1+0x132c], R0 ;  /* 0x00132c0001007387 */ /* 0x0005e80000100800 */
[----:B------:R-:W-:Y:S04]  /*8000*/  STL [R1+0x1408], R8 ;  /* 0x0014080801007387 */ /* 0x000fe80000100800 */
[----:B------:R-:W-:Y:S04]  /*8010*/  STL [R1+0x140c], R11 ;  /* 0x00140c0b01007387 */ /* 0x000fe80000100800 */
[----:B------:R-:W-:Y:S04]  /*8020*/  STL [R1+0x1410], R25 ;  /* 0x0014101901007387 */ /* 0x000fe80000100800 */
[----:B------:R-:W-:Y:S04]  /*8030*/  STL [R1+0x1414], R24 ;  /* 0x0014141801007387 */ /* 0x000fe80000100800 */
[----:B------:R-:W-:Y:S04]  /*8040*/  STL [R1+0x1418], R23 ;  /* 0x0014181701007387 */ /* 0x000fe80000100800 */
[----:B------:R-:W4:Y:S04]  /*8050*/  LDL.LU R28, [R1+0x12c] ;  /* 0x00012c00011c7983 */ /* 0x000f280000300800 */
[----:B------:R-:W4:Y:S01]  /*8060*/  LDL.LU R27, [R1+0x13c] ;  /* 0x00013c00011b7983 */ /* 0x000f220000300800 */
[----:B------:R-:W-:-:S02]  /*8070*/  ISETP.NE.AND P2, PT, RZ, c[0x0][0x17c], PT ;  /* 0x00005f00ff007a0c */ /* 0x000fc40003f45270 */
[----:B------:R-:W-:-:S04]  /*8080*/  LOP3.LUT R21, RZ, c[0x0][0x17c], RZ, 0x33, !PT ;  /* 0x00005f00ff157a12 */ /* 0x000fc800078e33ff */
[----:B--2---:R-:W-:-:S05]  /*8090*/  SEL R0, R21, R22, !P2 ;  /* 0x0000001615007207 */ /* 0x004fca0005000000 */
[----:B------:R3:W-:Y:S02]  /*80a0*/  STL [R1+0x1e4], R0 ;  /* 0x0001e40001007387 */ /* 0x0007e40000100800 */
[C---:B---3--:R-:W-:Y:S02]  /*80b0*/  SEL R0, R21.reuse, R13, !P2 ;  /* 0x0000000d15007207 */ /* 0x048fe40005000000 */
[----:B----4-:R-:W-:-:S03]  /*80c0*/  SEL R3, R21, R12, !P2 ;  /* 0x0000000c15037207 */ /* 0x010fc60005000000 */
[----:B------:R0:W-:Y:S01]  /*80d0*/  STL [R1+0x1e8], R0 ;  /* 0x0001e80001007387 */ /* 0x0001e20000100800 */
[----:B------:R-:W-:-:S03]  /*80e0*/  SEL R2, R21, R10, !P2 ;  /* 0x0000000a15027207 */ /* 0x000fc60005000000 */
[----:B------:R1:W-:Y:S01]  /*80f0*/  STL [R1+0x1dc], R3 ;  /* 0x0001dc0301007387 */ /* 0x0003e20000100800 */
[----:B0-----:R-:W-:-:S03]  /*8100*/  SEL R0, R21, R9, !P2 ;  /* 0x0000000915007207 */ /* 0x001fc60005000000 */
[----:B------:R0:W-:Y:S01]  /*8110*/  STL [R1+0x1d0], R2 ;  /* 0x0001d00201007387 */ /* 0x0001e20000100800 */
[----:B-1----:R-:W-:-:S03]  /*8120*/  SEL R3, R21, R7, !P2 ;  /* 0x0000000715037207 */ /* 0x002fc60005000000 */
[----:B------:R1:W-:Y:S04]  /*8130*/  STL [R1+0x1c8], R0 ;  /* 0x0001c80001007387 */ /* 0x0003e80000100800 */
[----:B------:R-:W-:Y:S01]  /*8140*/  STL [R1+0x1c4], R3 ;  /* 0x0001c40301007387 */ /* 0x000fe20000100800 */
[----:B0-----:R-:W-:-:S03]  /*8150*/  SEL R2, R21, R6, !P2 ;  /* 0x0000000615027207 */ /* 0x001fc60005000000 */
[----:B------:R-:W2:Y:S01]  /*8160*/  LDL.LU R22, [R1+0x194] ;  /* 0x0001940001167983 */ /* 0x000ea20000300800 */
[----:B-1----:R-:W-:-:S03]  /*8170*/  SEL R0, R21, R26, !P2 ;  /* 0x0000001a15007207 */ /* 0x002fc60005000000 */
[----:B------:R-:W-:Y:S04]  /*8180*/  STL [R1+0x1c0], R2 ;  /* 0x0001c00201007387 */ /* 0x000fe80000100800 */
[----:B------:R-:W3:Y:S04]  /*8190*/  LDL.LU R26, [R1+0x198] ;  /* 0x00019800011a7983 */ /* 0x000ee80000300800 */
[----:B------:R0:W-:Y:S04]  /*81a0*/  STL [R1+0x1bc], R0 ;  /* 0x0001bc0001007387 */ /* 0x0001e80000100800 */
[----:B------:R-:W4:Y:S04]  /*81b0*/  LDL.LU R23, [R1+0x1a0] ;  /* 0x0001a00001177983 */ /* 0x000f280000300800 */
[----:B------:R-:W4:Y:S01]  /*81c0*/  LDL.LU R24, [R1+0x19c] ;  /* 0x00019c0001187983 */ /* 0x000f220000300800 */
[----:B0-----:R-:W-:-:S05]  /*81d0*/  SEL R0, R21, R4, !P2 ;  /* 0x0000000415007207 */ /* 0x001fca0005000000 */
[----:B------:R0:W-:Y:S04]  /*81e0*/  STL [R1+0x1b8], R0 ;  /* 0x0001b80001007387 */ /* 0x0001e80000100800 */
[----:B------:R-:W4:Y:S04]  /*81f0*/  LDL.LU R25, [R1+0x16c] ;  /* 0x00016c0001197983 */ /* 0x000f280000300800 */
[----:B------:R-:W4:Y:S04]  /*8200*/  LDL.LU R11, [R1+0x174] ;  /* 0x00017400010b7983 */ /* 0x000f280000300800 */
[----:B------:R-:W4:Y:S04]  /*8210*/  LDL.LU R8, [R1+0x18c] ;  /* 0x00018c0001087983 */ /* 0x000f280000300800 */
[----:B0-----:R-:W4:Y:S04]  /*8220*/  LDL.LU R0, [R1+0x184] ;  /* 0x0001840001007983 */ /* 0x001f280000300800 */
[----:B------:R-:W4:Y:S04]  /*8230*/  LDL.LU R5, [R1+0x17c] ;  /* 0x00017c0001057983 */ /* 0x000f280000300800 */
        /* <DEDUP_REMOVED lines=9> */
[----:B------:R-:W4:Y:S01]  /*82d0*/  LDL.LU R14, [R1+0x144] ;  /* 0x00014400010e7983 */ /* 0x000f220000300800 */
[----:B------:R-:W-:-:S03]  /*82e0*/  SEL R9, R21, R28, !P2 ;  /* 0x0000001c15097207 */ /* 0x000fc60005000000 */
[----:B------:R-:W4:Y:S04]  /*82f0*/  LDL.LU R6, [R1+0x148] ;  /* 0x0001480001067983 */ /* 0x000f280000300800 */
[----:B------:R-:W4:Y:S01]  /*8300*/  LDL.LU R4, [R1+0x138] ;  /* 0x0001380001047983 */ /* 0x000f220000300800 */
[----:B------:R-:W-:-:S03]  /*8310*/  SEL R7, R21, R27, !P2 ;  /* 0x0000001b15077207 */ /* 0x000fc60005000000 */
[----:B------:R-:W4:Y:S04]  /*8320*/  LDL.LU R13, [R1+0x134] ;  /* 0x00013400010d7983 */ /* 0x000f280000300800 */
[----:B------:R0:W-:Y:S04]  /*8330*/  STL [R1+0x1b4], R9 ;  /* 0x0001b40901007387 */ /* 0x0001e80000100800 */
[----:B------:R-:W4:Y:S04]  /*8340*/  LDL.LU R12, [R1+0x130] ;  /* 0x00013000010c7983 */ /* 0x000f280000300800 */
[----:B------:R1:W-:Y:S04]  /*8350*/  STL [R1+0x1b0], R7 ;  /* 0x0001b00701007387 */ /* 0x0003e80000100800 */
[----:B------:R-:W4:Y:S04]  /*8360*/  LDL.LU R10, [R1+0x11c] ;  /* 0x00011c00010a7983 */ /* 0x000f280000300800 */
[----:B0-----:R-:W4:Y:S04]  /*8370*/  LDL.LU R9, [R1+0x118] ;  /* 0x0001180001097983 */ /* 0x001f280000300800 */
[----:B-1----:R-:W4:Y:S04]  /*8380*/  LDL.LU R7, [R1+0x114] ;  /* 0x0001140001077983 */ /* 0x002f280000300800 */
[----:B------:R-:W4:Y:S04]  /*8390*/  LDL.LU R28, [R1+0x110] ;  /* 0x00011000011c7983 */ /* 0x000f280000300800 */
[----:B------:R-:W4:Y:S01]  /*83a0*/  LDL.LU R27, [R1+0xa8] ;  /* 0x0000a800011b7983 */ /* 0x000f220000300800 */
[----:B--2---:R-:W-:-:S05]  /*83b0*/  SEL R22, R21, R22, !P2 ;  /* 0x0000001615167207 */ /* 0x004fca0005000000 */
[----:B------:R3:W-:Y:S02]  /*83c0*/  STL [R1+0x1ac], R22 ;  /* 0x0001ac1601007387 */ /* 0x0007e40000100800 */
[C---:B---3--:R-:W-:Y:S02]  /*83d0*/  SEL R22, R21.reuse, R26, !P2 ;  /* 0x0000001a15167207 */ /* 0x048fe40005000000 */
[----:B------:R-:W2:Y:S04]  /*83e0*/  LDL.LU R26, [R1+0x10] ;  /* 0x00001000011a7983 */ /* 0x000ea80000300800 */
[----:B------:R0:W-:Y:S01]  /*83f0*/  STL [R1+0x1a8], R22 ;  /* 0x0001a81601007387 */ /* 0x0001e20000100800 */
[C---:B----4-:R-:W-:Y:S02]  /*8400*/  SEL R24, R21.reuse, R24, !P2 ;  /* 0x0000001815187207 */ /* 0x050fe40005000000 */
[----:B0-----:R-:W-:-:S02]  /*8410*/  SEL R22, R21, R23, !P2 ;  /* 0x0000001715167207 */ /* 0x001fc40005000000 */
[----:B------:R-:W-:-:S03]  /*8420*/  SEL R23, R21, R25, !P2 ;  /* 0x0000001915177207 */ /* 0x000fc60005000000 */
[----:B------:R0:W-:Y:S01]  /*8430*/  STL [R1+0x1a4], R22 ;  /* 0x0001a41601007387 */ /* 0x0001e20000100800 */
[----:B------:R-:W-:-:S03]  /*8440*/  SEL R8, R21, R8, !P2 ;  /* 0x0000000815087207 */ /* 0x000fc60005000000 */
[----:B------:R-:W-:Y:S01]  /*8450*/  STL [R1+0x1a0], R24 ;  /* 0x0001a01801007387 */ /* 0x000fe20000100800 */
[C---:B0-----:R-:W-:Y:S02]  /*8460*/  SEL R22, R21.reuse, R11, !P2 ;  /* 0x0000000b15167207 */ /* 0x041fe40005000000 */
[C---:B------:R-:W-:Y:S01]  /*8470*/  SEL R11, R21.reuse, R0, !P2 ;  /* 0x00000000150b7207 */ /* 0x040fe20005000000 */
[----:B------:R-:W-:Y:S01]  /*8480*/  STL [R1+0x19c], R23 ;  /* 0x00019c1701007387 */ /* 0x000fe20000100800 */
[----:B------:R-:W-:-:S03]  /*8490*/  SEL R0, R21, R5, !P2 ;  /* 0x0000000515007207 */ /* 0x000fc60005000000 */
[----:B------:R-:W-:Y:S01]  /*84a0*/  STL [R1+0x198], R22 ;  /* 0x0001981601007387 */ /* 0x000fe20000100800 */
[----:B------:R-:W-:-:S03]  /*84b0*/  SEL R5, R21, R3, !P2 ;  /* 0x0000000315057207 */ /* 0x000fc60005000000 */
[----:B------:R0:W-:Y:S04]  /*84c0*/  STL [R1+0x194], R8 ;  /* 0x0001940801007387 */ /* 0x0001e80000100800 */
[----:B------:R-:W-:Y:S04]  /*84d0*/  STL [R1+0x18c], R11 ;  /* 0x00018c0b01007387 */ /* 0x000fe80000100800 */
[----:B------:R1:W-:Y:S01]  /*84e0*/  STL [R1+0x184], R0 ;  /* 0x0001840001007387 */ /* 0x0003e20000100800 */
[C---:B0-----:R-:W-:Y:S02]  /*84f0*/  SEL R8, R21.reuse, R29, !P2 ;  /* 0x0000001d15087207 */ /* 0x041fe40005000000 */
[----:B------:R-:W-:-:S03]  /*8500*/  SEL R3, R21, R20, !P2 ;  /* 0x0000001415037207 */ /* 0x000fc60005000000 */
[----:B------:R-:W-:Y:S01]  /*8510*/  STL [R1+0x180], R8 ;  /* 0x0001800801007387 */ /* 0x000fe20000100800 */
[----:B-1----:R-:W-:-:S03]  /*8520*/  SEL R0, R21, R2, !P2 ;  /* 0x0000000215007207 */ /* 0x002fc60005000000 */
[----:B------:R-:W-:Y:S01]  /*8530*/  STL [R1+0x17c], R5 ;  /* 0x00017c0501007387 */ /* 0x000fe20000100800 */
[----:B------:R-:W-:-:S03]  /*8540*/  SEL R2, R21, R19, !P2 ;  /* 0x0000001315027207 */ /* 0x000fc60005000000 */
[----:B------:R0:W-:Y:S04]  /*8550*/  STL [R1+0x178], R0 ;  /* 0x0001780001007387 */ /* 0x0001e80000100800 */
[----:B------:R1:W-:Y:S01]  /*8560*/  STL [R1+0x174], R3 ;  /* 0x0001740301007387 */ /* 0x0003e20000100800 */
[----:B0-----:R-:W-:-:S03]  /*8570*/  SEL R0, R21, R18, !P2 ;  /* 0x0000001215007207 */ /* 0x001fc60005000000 */
[----:B------:R0:W-:Y:S01]  /*8580*/  STL [R1+0x16c], R2 ;  /* 0x00016c0201007387 */ /* 0x0001e20000100800 */
[----:B-1----:R-:W-:-:S03]  /*8590*/  SEL R3, R21, R17, !P2 ;  /* 0x0000001115037207 */ /* 0x002fc60005000000 */
        /* <DEDUP_REMOVED lines=8> */
[----:B------:R1:W-:Y:S04]  /*8620*/  STL [R1+0x154], R3 ;  /* 0x0001540301007387 */ /* 0x0003e80000100800 */
[----:B------:R-:W3:Y:S01]  /*8630*/  LDL.LU R6, [R1] ;  /* 0x0000000001067983 */ /* 0x000ee20000300800 */
[----:B0-----:R-:W-:-:S03]  /*8640*/  SEL R0, R21, R4, !P2 ;  /* 0x0000000415007207 */ /* 0x001fc60005000000 */
[----:B------:R0:W-:Y:S04]  /*8650*/  STL [R1+0x14c], R2 ;  /* 0x00014c0201007387 */ /* 0x0001e80000100800 */
[----:B------:R-:W4:Y:S01]  /*8660*/  LDL.LU R4, [R1+0xcc] ;  /* 0x0000cc0001047983 */ /* 0x000f220000300800 */
[----:B-1----:R-:W-:-:S03]  /*8670*/  SEL R3, R21, R12, !P2 ;  /* 0x0000000c15037207 */ /* 0x002fc60005000000 */
[----:B------:R1:W-:Y:S01]  /*8680*/  STL [R1+0x148], R0 ;  /* 0x0001480001007387 */ /* 0x0003e20000100800 */
[C---:B0-----:R-:W-:Y:S02]  /*8690*/  SEL R2, R21.reuse, R10, !P2 ;  /* 0x0000000a15027207 */ /* 0x041fe40005000000 */
[----:B-1----:R-:W-:-:S05]  /*86a0*/  SEL R0, R21, R13, !P2 ;  /* 0x0000000d15007207 */ /* 0x002fca0005000000 */
[----:B------:R0:W-:Y:S04]  /*86b0*/  STL [R1+0x144], R0 ;  /* 0x0001440001007387 */ /* 0x0001e80000100800 */
[----:B------:R1:W-:Y:S01]  /*86c0*/  STL [R1+0x140], R3 ;  /* 0x0001400301007387 */ /* 0x0003e20000100800 */
[----:B0-----:R-:W-:-:S03]  /*86d0*/  SEL R0, R21, R9, !P2 ;  /* 0x0000000915007207 */ /* 0x001fc60005000000 */
[----:B------:R0:W-:Y:S01]  /*86e0*/  STL [R1+0x13c], R2 ;  /* 0x00013c0201007387 */ /* 0x0001e20000100800 */
[----:B-1----:R-:W-:-:S03]  /*86f0*/  SEL R3, R21, R7, !P2 ;  /* 0x0000000715037207 */ /* 0x002fc60005000000 */
[----:B------:R1:W-:Y:S04]  /*8700*/  STL [R1+0x138], R0 ;  /* 0x0001380001007387 */ /* 0x0003e80000100800 */
[----:B------:R-:W-:Y:S01]  /*8710*/  STL [R1+0x134], R3 ;  /* 0x0001340301007387 */ /* 0x000fe20000100800 */
[----:B0-----:R-:W-:-:S03]  /*8720*/  SEL R2, R21, R28, !P2 ;  /* 0x0000001c15027207 */ /* 0x001fc60005000000 */
[----:B------:R-:W4:Y:S01]  /*8730*/  LDL.LU R22, [R1+0x10c] ;  /* 0x00010c0001167983 */ /* 0x000f220000300800 */
[----:B-1----:R-:W-:-:S03]  /*8740*/  SEL R0, R21, R27, !P2 ;  /* 0x0000001b15007207 */ /* 0x002fc60005000000 */
[----:B------:R-:W-:Y:S04]  /*8750*/  STL [R1+0x130], R2 ;  /* 0x0001300201007387 */ /* 0x000fe80000100800 */
[----:B------:R-:W4:Y:S04]  /*8760*/  LDL.LU R27, [R1+0x104] ;  /* 0x00010400011b7983 */ /* 0x000f280000300800 */
[----:B------:R2:W-:Y:S04]  /*8770*/  STL [R1+0x12c], R0 ;  /* 0x00012c0001007387 */ /* 0x0005e80000100800 */
[----:B------:R-:W4:Y:S04]  /*8780*/  LDL.LU R23, [R1+0x100] ;  /* 0x0001000001177983 */ /* 0x000f280000300800 */
[----:B------:R-:W4:Y:S01]  /*8790*/  LDL.LU R24, [R1+0xec] ;  /* 0x0000ec0001187983 */ /* 0x000f220000300800 */
[----:B--2---:R-:W-:-:S05]  /*87a0*/  SEL R0, R21, R26, !P2 ;  /* 0x0000001a15007207 */ /* 0x004fca0005000000 */
[----:B------:R0:W-:Y:S04]  /*87b0*/  STL [R1+0x128], R0 ;  /* 0x0001280001007387 */ /* 0x0001e80000100800 */
[----:B------:R-:W2:Y:S04]  /*87c0*/  LDL.LU R25, [R1+0xf4] ;  /* 0x0000f40001197983 */ /* 0x000ea80000300800 */
[----:B------:R-:W2:Y:S04]  /*87d0*/  LDL.LU R11, [R1+0xf8] ;  /* 0x0000f800010b7983 */ /* 0x000ea80000300800 */
[----:B------:R-:W2:Y:S04]  /*87e0*/  LDL.LU R8, [R1+0xfc] ;  /* 0x0000fc0001087983 */ /* 0x000ea80000300800 */
[----:B0-----:R-:W2:Y:S04]  /*87f0*/  LDL.LU R0, [R1+0xf0] ;  /* 0x0000f00001007983 */ /* 0x001ea80000300800 */
[----:B------:R-:W2:Y:S04]  /*8800*/  LDL.LU R5, [R1+0xe0] ;  /* 0x0000e00001057983 */ /* 0x000ea80000300800 */
        /* <DEDUP_REMOVED lines=12> */
[----:B------:R-:W2:Y:S01]  /*88d0*/  LDL.LU R13, [R1+0xa4] ;  /* 0x0000a400010d7983 */ /* 0x000ea20000300800 */
[----:B---3--:R-:W-:-:S05]  /*88e0*/  SEL R6, R21, R6, !P2 ;  /* 0x0000000615067207 */ /* 0x008fca0005000000 */
[----:B------:R0:W-:Y:S01]  /*88f0*/  STL [R1+0x124], R6 ;  /* 0x0001240601007387 */ /* 0x0001e20000100800 */
[----:B----4-:R-:W-:-:S03]  /*8900*/  SEL R4, R21, R4, !P2 ;  /* 0x0000000415047207 */ /* 0x010fc60005000000 */
[----:B------:R-:W3:Y:S04]  /*8910*/  LDL.LU R12, [R1+0x88] ;  /* 0x00008800010c7983 */ /* 0x000ee80000300800 */
[----:B------:R1:W-:Y:S04]  /*8920*/  STL [R1+0x120], R4 ;  /* 0x0001200401007387 */ /* 0x0003e80000100800 */
[----:B------:R-:W4:Y:S04]  /*8930*/  LDL.LU R10, [R1+0x94] ;  /* 0x00009400010a7983 */ /* 0x000f280000300800 */
[----:B------:R-:W4:Y:S04]  /*8940*/  LDL.LU R9, [R1+0x98] ;  /* 0x0000980001097983 */ /* 0x000f280000300800 */
[----:B------:R-:W4:Y:S04]  /*8950*/  LDL.LU R7, [R1+0x9c] ;  /* 0x00009c0001077983 */ /* 0x000f280000300800 */
[----:B0-----:R-:W4:Y:S04]  /*8960*/  LDL.LU R6, [R1+0xa0] ;  /* 0x0000a00001067983 */ /* 0x001f280000300800 */
[----:B-1----:R-:W4:Y:S01]  /*8970*/  LDL.LU R4, [R1+0x208] ;  /* 0x0002080001047983 */ /* 0x002f220000300800 */
[----:B------:R-:W-:-:S05]  /*8980*/  SEL R22, R21, R22, !P2 ;  /* 0x0000001615167207 */ /* 0x000fca0005000000 */
[----:B------:R0:W-:Y:S02]  /*8990*/  STL [R1+0x11c], R22 ;  /* 0x00011c1601007387 */ /* 0x0001e40000100800 */
[C---:B0-----:R-:W-:Y:S02]  /*89a0*/  SEL R22, R21.reuse, R27, !P2 ;  /* 0x0000001b15167207 */ /* 0x041fe40005000000 */
[----:B------:R-:W4:Y:S04]  /*89b0*/  LDL.LU R27, [R1+0x200] ;  /* 0x00020000011b7983 */ /* 0x000f280000300800 */
[----:B------:R0:W-:Y:S01]  /*89c0*/  STL [R1+0x118], R22 ;  /* 0x0001181601007387 */ /* 0x0001e20000100800 */
[C---:B------:R-:W-:Y:S02]  /*89d0*/  SEL R24, R21.reuse, R24, !P2 ;  /* 0x0000001815187207 */ /* 0x040fe40005000000 */
[----:B0-----:R-:W-:-:S05]  /*89e0*/  SEL R22, R21, R23, !P2 ;  /* 0x0000001715167207 */ /* 0x001fca0005000000 */
[----:B------:R0:W-:Y:S04]  /*89f0*/  STL [R1+0x114], R22 ;  /* 0x0001141601007387 */ /* 0x0001e80000100800 */
[----:B------:R-:W-:Y:S01]  /*8a00*/  STL [R1+0x110], R24 ;  /* 0x0001101801007387 */ /* 0x000fe20000100800 */
[C---:B--2---:R-:W-:Y:S02]  /*8a10*/  SEL R23, R21.reuse, R25, !P2 ;  /* 0x0000001915177207 */ /* 0x044fe40005000000 */
[----:B0-----:R-:W-:-:S03]  /*8a20*/  SEL R22, R21, R11, !P2 ;  /* 0x0000000b15167207 */ /* 0x001fc60005000000 */
[----:B------:R-:W-:Y:S01]  /*8a30*/  STL [R1+0x10c], R23 ;  /* 0x00010c1701007387 */ /* 0x000fe20000100800 */
[----:B------:R-:W-:-:S03]  /*8a40*/  SEL R8, R21, R8, !P2 ;  /* 0x0000000815087207 */ /* 0x000fc60005000000 */
[----:B------:R-:W-:Y:S01]  /*8a50*/  STL [R1+0x104], R22 ;  /* 0x0001041601007387 */ /* 0x000fe20000100800 */
[----:B------:R-:W-:-:S03]  /*8a60*/  SEL R11, R21, R0, !P2 ;  /* 0x00000000150b7207 */ /* 0x000fc60005000000 */
[----:B------:R0:W-:Y:S01]  /*8a70*/  STL [R1+0x100], R8 ;  /* 0x0001000801007387 */ /* 0x0001e20000100800 */
[----:B------:R-:W-:-:S03]  /*8a80*/  SEL R0, R21, R5, !P2 ;  /* 0x0000000515007207 */ /* 0x000fc60005000000 */
[----:B------:R-:W-:Y:S04]  /*8a90*/  STL [R1+0xfc], R11 ;  /* 0x0000fc0b01007387 */ /* 0x000fe80000100800 */
[----:B------:R1:W-:Y:S01]  /*8aa0*/  STL [R1+0xf8], R0 ;  /* 0x0000f80001007387 */ /* 0x0003e20000100800 */
[C---:B0-----:R-:W-:Y:S02]  /*8ab0*/  SEL R8, R21.reuse, R29, !P2 ;  /* 0x0000001d15087207 */ /* 0x041fe40005000000 */
[----:B------:R-:W-:-:S03]  /*8ac0*/  SEL R5, R21, R3, !P2 ;  /* 0x0000000315057207 */ /* 0x000fc60005000000 */
[----:B------:R-:W-:Y:S01]  /*8ad0*/  STL [R1+0xf4], R8 ;  /* 0x0000f40801007387 */ /* 0x000fe20000100800 */
[C---:B-1----:R-:W-:Y:S02]  /*8ae0*/  SEL R0, R21.reuse, R2, !P2 ;  /* 0x0000000215007207 */ /* 0x042fe40005000000 */
[C---:B------:R-:W-:Y:S01]  /*8af0*/  SEL R3, R21.reuse, R20, !P2 ;  /* 0x0000001415037207 */ /* 0x040fe20005000000 */
        /* <DEDUP_REMOVED lines=15> */
[----:B------:R-:W-:Y:S04]  /*8bf0*/  STL [R1+0xd0], R3 ;  /* 0x0000d00301007387 */ /* 0x000fe80000100800 */
[----:B------:R-:W2:Y:S01]  /*8c00*/  LDL.LU R28, [R1+0x204] ;  /* 0x00020400011c7983 */ /* 0x000ea20000300800 */
[----:B0-----:R-:W-:-:S03]  /*8c10*/  SEL R0, R21, R26, !P2 ;  /* 0x0000001a15007207 */ /* 0x001fc60005000000 */
[----:B------:R-:W-:Y:S04]  /*8c20*/  STL [R1+0xcc], R2 ;  /* 0x0000cc0201007387 */ /* 0x000fe80000100800 */
[----:B------:R-:W2:Y:S04]  /*8c30*/  LDL.LU R26, [R1+0x84] ;  /* 0x00008400011a7983 */ /* 0x000ea80000300800 */
[----:B------:R0:W-:Y:S02]  /*8c40*/  STL [R1+0xc8], R0 ;  /* 0x0000c80001007387 */ /* 0x0001e40000100800 */
[----:B0-----:R-:W-:-:S02]  /*8c50*/  SEL R0, R21, R13, !P2 ;  /* 0x0000000d15007207 */ /* 0x001fc40005000000 */
[----:B---3--:R-:W-:-:S03]  /*8c60*/  SEL R3, R21, R12, !P2 ;  /* 0x0000000c15037207 */ /* 0x008fc60005000000 */
[----:B------:R0:W-:Y:S01]  /*8c70*/  STL [R1+0xc4], R0 ;  /* 0x0000c40001007387 */ /* 0x0001e20000100800 */
[----:B----4-:R-:W-:-:S03]  /*8c80*/  SEL R2, R21, R10, !P2 ;  /* 0x0000000a15027207 */ /* 0x010fc60005000000 */
[----:B------:R1:W-:Y:S01]  /*8c90*/  STL [R1+0xbc], R3 ;  /* 0x0000bc0301007387 */ /* 0x0003e20000100800 */
[----:B0-----:R-:W-:-:S03]  /*8ca0*/  SEL R0, R21, R9, !P2 ;  /* 0x0000000915007207 */ /* 0x001fc60005000000 */
[----:B------:R0:W-:Y:S01]  /*8cb0*/  STL [R1+0xac], R2 ;  /* 0x0000ac0201007387 */ /* 0x0001e20000100800 */
[----:B-1----:R-:W-:-:S03]  /*8cc0*/  SEL R3, R21, R7, !P2 ;  /* 0x0000000715037207 */ /* 0x002fc60005000000 */
[----:B------:R1:W-:Y:S01]  /*8cd0*/  STL [R1+0xa8], R0 ;  /* 0x0000a80001007387 */ /* 0x0003e20000100800 */
[----:B0-----:R-:W-:-:S03]  /*8ce0*/  SEL R2, R21, R6, !P2 ;  /* 0x0000000615027207 */ /* 0x001fc60005000000 */
[----:B------:R-:W-:Y:S04]  /*8cf0*/  STL [R1+0xa4], R3 ;  /* 0x0000a40301007387 */ /* 0x000fe80000100800 */
[----:B------:R-:W3:Y:S01]  /*8d00*/  LDL.LU R23, [R1+0x78] ;  /* 0x0000780001177983 */ /* 0x000ee20000300800 */
[----:B-1----:R-:W-:-:S03]  /*8d10*/  SEL R0, R21, R4, !P2 ;  /* 0x0000000415007207 */ /* 0x002fc60005000000 */
[----:B------:R-:W-:Y:S04]  /*8d20*/  STL [R1+0xa0], R2 ;  /* 0x0000a00201007387 */ /* 0x000fe80000100800 */
[----:B------:R-:W4:Y:S04]  /*8d30*/  LDL.LU R29, [R1+0x74] ;  /* 0x00007400011d7983 */ /* 0x000f280000300800 */
        /* <DEDUP_REMOVED lines=23> */
[----:B--2---:R-:W-:-:S05]  /*8eb0*/  SEL R4, R21, R28, !P2 ;  /* 0x0000001c15047207 */ /* 0x004fca0005000000 */
[----:B------:R1:W-:Y:S01]  /*8ec0*/  STL [R1+0x94], R4 ;  /* 0x0000940401007387 */ /* 0x0003e20000100800 */
[----:B0-----:R-:W-:-:S03]  /*8ed0*/  SEL R0, R21, R26, !P2 ;  /* 0x0000001a15007207 */ /* 0x001fc60005000000 */
[----:B------:R-:W2:Y:S04]  /*8ee0*/  LDL.LU R6, [R1+0x8c] ;  /* 0x00008c0001067983 */ /* 0x000ea80000300800 */
[----:B------:R0:W-:Y:S04]  /*8ef0*/  STL [R1+0x88], R0 ;  /* 0x0000880001007387 */ /* 0x0001e80000100800 */
[----:B-1----:R-:W2:Y:S04]  /*8f00*/  LDL.LU R4, [R1+0x90] ;  /* 0x0000900001047983 */ /* 0x002ea80000300800 */
[----:B------:R-:W2:Y:S04]  /*8f10*/  LDL.LU R28, [R1+0xb0] ;  /* 0x0000b000011c7983 */ /* 0x000ea80000300800 */
[----:B------:R-:W2:Y:S04]  /*8f20*/  LDL.LU R26, [R1+0x108] ;  /* 0x00010800011a7983 */ /* 0x000ea80000300800 */
[----:B------:R-:W2:Y:S04]  /*8f30*/  LDL.LU R22, [R1+0xc0] ;  /* 0x0000c00001167983 */ /* 0x000ea80000300800 */
[----:B0-----:R-:W2:Y:S01]  /*8f40*/  LDL.LU R0, [R1+0xb4] ;  /* 0x0000b40001007983 */ /* 0x001ea20000300800 */
[----:B---3--:R-:W-:-:S05]  /*8f50*/  SEL R23, R21, R23, !P2 ;  /* 0x0000001715177207 */ /* 0x008fca0005000000 */
[----:B------:R0:W-:Y:S01]  /*8f60*/  STL [R1+0x84], R23 ;  /* 0x0000841701007387 */ /* 0x0001e20000100800 */
[----:B----4-:R-:W-:-:S03]  /*8f70*/  SEL R29, R21, R29, !P2 ;  /* 0x0000001d151d7207 */ /* 0x010fc60005000000 */
[----:B0-----:R-:W3:Y:S01]  /*8f80*/  LDL.LU R23, [R1+0x1418] ;  /* 0x0014180001177983 */ /* 0x001ee20000300800 */
[----:B------:R-:W-:-:S03]  /*8f90*/  SEL R24, R21, R24, !P2 ;  /* 0x0000001815187207 */ /* 0x000fc60005000000 */
[----:B------:R0:W-:Y:S01]  /*8fa0*/  STL [R1+0x7c], R29 ;  /* 0x00007c1d01007387 */ /* 0x0001e20000100800 */
[----:B------:R-:W-:-:S03]  /*8fb0*/  SEL R25, R21, R25, !P2 ;  /* 0x0000001915197207 */ /* 0x000fc60005000000 */
[----:B0-----:R-:W4:Y:S04]  /*8fc0*/  LDL.LU R29, [R1+0x48] ;  /* 0x00004800011d7983 */ /* 0x001f280000300800 */
[----:B------:R0:W-:Y:S01]  /*8fd0*/  STL [R1+0x78], R24 ;  /* 0x0000781801007387 */ /* 0x0001e20000100800 */
[----:B------:R-:W-:-:S03]  /*8fe0*/  SEL R11, R21, R11, !P2 ;  /* 0x0000000b150b7207 */ /* 0x000fc60005000000 */
[----:B0-----:R-:W3:Y:S01]  /*8ff0*/  LDL.LU R24, [R1+0x1414] ;  /* 0x0014140001187983 */ /* 0x001ee20000300800 */
[----:B------:R-:W-:-:S03]  /*9000*/  SEL R8, R21, R8, !P2 ;  /* 0x0000000815087207 */ /* 0x000fc60005000000 */
[----:B------:R0:W-:Y:S01]  /*9010*/  STL [R1+0x74], R25 ;  /* 0x0000741901007387 */ /* 0x0001e20000100800 */
[C---:B------:R-:W-:Y:S02]  /*9020*/  SEL R5, R21.reuse, R5, !P2 ;  /* 0x0000000515057207 */ /* 0x040fe40005000000 */
[C---:B------:R-:W-:Y:S01]  /*9030*/  SEL R3, R21.reuse, R3, !P2 ;  /* 0x0000000315037207 */ /* 0x040fe20005000000 */
[----:B0-----:R-:W3:Y:S01]  /*9040*/  LDL.LU R25, [R1+0x1410] ;  /* 0x0014100001197983 */ /* 0x001ee20000300800 */
[----:B------:R-:W-:-:S03]  /*9050*/  SEL R2, R21, R2, !P2 ;  /* 0x0000000215027207 */ /* 0x000fc60005000000 */
[----:B------:R0:W-:Y:S01]  /*9060*/  STL [R1+0x70], R11 ;  /* 0x0000700b01007387 */ /* 0x0001e20000100800 */
[C---:B------:R-:W-:Y:S02]  /*9070*/  SEL R20, R21.reuse, R20, !P2 ;  /* 0x0000001415147207 */ /* 0x040fe40005000000 */
[C---:B------:R-:W-:Y:S01]  /*9080*/  SEL R19, R21.reuse, R19, !P2 ;  /* 0x0000001315137207 */ /* 0x040fe20005000000 */
[----:B0-----:R-:W3:Y:S04]  /*9090*/  LDL.LU R11, [R1+0x140c] ;  /* 0x00140c00010b7983 */ /* 0x001ee80000300800 */
[----:B------:R0:W-:Y:S01]  /*90a0*/  STL [R1+0x6c], R8 ;  /* 0x00006c0801007387 */ /* 0x0001e20000100800 */
[----:B------:R-:W-:-:S03]  /*90b0*/  SEL R18, R21, R18, !P2 ;  /* 0x0000001215127207 */ /* 0x000fc60005000000 */
        /* <DEDUP_REMOVED lines=28> */
[----:B------:R0:W-:Y:S04]  /*9280*/  STL [R1+0x40], R14 ;  /* 0x0000400e01007387 */ /* 0x0001e80000100800 */
        /* <DEDUP_REMOVED lines=10> */
[----:B0-----:R-:W3:Y:S01]  /*9330*/  LDL.LU R27, [R1+0x13cc] ;  /* 0x0013cc00011b7983 */ /* 0x001ee20000300800 */
[----:B------:R-:W-:-:S02]  /*9340*/  SEL R7, R21, R7, !P2 ;  /* 0x0000000715077207 */ /* 0x000fc40005000000 */
[C---:B--2---:R-:W-:Y:S02]  /*9350*/  SEL R6, R21.reuse, R6, !P2 ;  /* 0x0000000615067207 */ /* 0x044fe40005000000 */
[C---:B------:R-:W-:Y:S02]  /*9360*/  SEL R4, R21.reuse, R4, !P2 ;  /* 0x0000000415047207 */ /* 0x040fe40005000000 */
[C---:B------:R-:W-:Y:S02]  /*9370*/  SEL R28, R21.reuse, R28, !P2 ;  /* 0x0000001c151c7207 */ /* 0x040fe40005000000 */
[C---:B------:R-:W-:Y:S02]  /*9380*/  SEL R26, R21.reuse, R26, !P2 ;  /* 0x0000001a151a7207 */ /* 0x040fe40005000000 */
[----:B---3--:R-:W-:-:S05]  /*9390*/  SEL R27, R21, R27, !P2 ;  /* 0x0000001b151b7207 */ /* 0x008fca0005000000 */
[----:B------:R0:W-:Y:S04]  /*93a0*/  STL [R1+0x28], R27 ;  /* 0x0000281b01007387 */ /* 0x0001e80000100800 */
[----:B0-----:R-:W2:Y:S04]  /*93b0*/  LDL.LU R27, [R1+0xb8] ;  /* 0x0000b800011b7983 */ /* 0x001ea80000300800 */
        /* <DEDUP_REMOVED lines=11> */
[C---:B------:R-:W-:Y:S02]  /*9470*/  SEL R10, R21.reuse, R10, !P2 ;  /* 0x0000000a150a7207 */ /* 0x040fe40005000000 */
[C---:B------:R-:W-:Y:S02]  /*9480*/  SEL R12, R21.reuse, R12, !P2 ;  /* 0x0000000c150c7207 */ /* 0x040fe40005000000 */
[C---:B------:R-:W-:Y:S02]  /*9490*/  SEL R13, R21.reuse, R13, !P2 ;  /* 0x0000000d150d7207 */ /* 0x040fe40005000000 */
[----:B--2---:R-:W-:-:S05]  /*94a0*/  SEL R27, R21, R27, !P2 ;  /* 0x0000001b151b7207 */ /* 0x004fca0005000000 */
[----:B------:R0:W-:Y:S02]  /*94b0*/  STL [R1+0xc], R27 ;  /* 0x00000c1b01007387 */ /* 0x0001e40000100800 */
[C---:B0-----:R-:W-:Y:S02]  /*94c0*/  SEL R27, R21.reuse, R22, !P2 ;  /* 0x00000016151b7207 */ /* 0x041fe40005000000 */
[----:B------:R-:W-:-:S03]  /*94d0*/  SEL R22, R21, R0, !P2 ;  /* 0x0000000015167207 */ /* 0x000fc60005000000 */
[----:B------:R4:W-:Y:S02]  /*94e0*/  STL [R1+0x8], R27 ;  /* 0x0000081b01007387 */ /* 0x0009e40000100800 */
[C---:B----4-:R-:W-:Y:S02]  /*94f0*/  SEL R27, R21.reuse, R29, !P2 ;  /* 0x0000001d151b7207 */ /* 0x050fe40005000000 */
[C---:B---3--:R-:W-:Y:S02]  /*9500*/  SEL R6, R21.reuse, R6, !P2 ;  /* 0x0000000615067207 */ /* 0x048fe40005000000 */
[C---:B------:R-:W-:Y:S02]  /*9510*/  SEL R7, R21.reuse, R7, !P2 ;  /* 0x0000000715077207 */ /* 0x040fe40005000000 */
[C---:B------:R-:W-:Y:S02]  /*9520*/  SEL R0, R21.reuse, R26, !P2 ;  /* 0x0000001a15007207 */ /* 0x040fe40005000000 */
[----:B------:R-:W-:-:S03]  /*9530*/  SEL R26, R21, R28, !P2 ;  /* 0x0000001c151a7207 */ /* 0x000fc60005000000 */
[----:B------:R-:W-:Y:S04]  /*9540*/  STL [R1+0x1330], R0 ;  /* 0x0013300001007387 */ /* 0x000fe80000100800 */
[----:B------:R0:W-:Y:S04]  /*9550*/  STL [R1+0x4], R22 ;  /* 0x0000041601007387 */ /* 0x0001e80000100800 */
[----:B------:R1:W-:Y:S04]  /*9560*/  STL [R1+0x1334], R27 ;  /* 0x0013341b01007387 */ /* 0x0003e80000100800 */
[----:B------:R-:W2:Y:S01]  /*9570*/  LDL.LU R28, [R1+0x13b4] ;  /* 0x0013b400011c7983 */ /* 0x000ea20000300800 */
[----:B0-----:R-:W-:-:S03]  /*9580*/  SEL R22, R21, R4, !P2 ;  /* 0x0000000415167207 */ /* 0x001fc60005000000 */
[----:B------:R-:W3:Y:S04]  /*9590*/  LDL.LU R29, [R1+0x20c] ;  /* 0x00020c00011d7983 */ /* 0x000ee80000300800 */
[----:B-1----:R-:W4:Y:S04]  /*95a0*/  LDL.LU R27, [R1+0x1b8] ;  /* 0x0001b800011b7983 */ /* 0x002f280000300800 */
[----:B------:R-:W4:Y:S04]  /*95b0*/  LDL.LU R0, [R1+0x1b4] ;  /* 0x0001b40001007983 */ /* 0x000f280000300800 */
[----:B------:R0:W-:Y:S04]  /*95c0*/  STL [R1+0x1338], R26 ;  /* 0x0013381a01007387 */ /* 0x0001e80000100800 */
[----:B0-----:R-:W4:Y:S04]  /*95d0*/  LDL.LU R26, [R1+0x1bc] ;  /* 0x0001bc00011a7983 */ /* 0x001f280000300800 */
        /* <DEDUP_REMOVED lines=14> */
[----:B------:R-:W0:Y:S01]  /*96c0*/  S2R R4, SR_TID.X ;  /* 0x0000000000047919 */ /* 0x000e220000002100 */
[----:B------:R-:W-:-:S02]  /*96d0*/  SEL R14, R21, R14, !P2 ;  /* 0x0000000e150e7207 */ /* 0x000fc40005000000 */
[C---:B------:R-:W-:Y:S02]  /*96e0*/  SEL R15, R21.reuse, R15, !P2 ;  /* 0x0000000f150f7207 */ /* 0x040fe40005000000 */
[C---:B------:R-:W-:Y:S02]  /*96f0*/  SEL R16, R21.reuse, R16, !P2 ;  /* 0x0000001015107207 */ /* 0x040fe40005000000 */
[C---:B------:R-:W-:Y:S01]  /*9700*/  SEL R17, R21.reuse, R17, !P2 ;  /* 0x0000001115117207 */ /* 0x040fe20005000000 */
[----:B------:R-:W-:Y:S01]  /*9710*/  STL [R1+0x1358], R14 ;  /* 0x0013580e01007387 */ /* 0x000fe20000100800 */
[C---:B------:R-:W-:Y:S02]  /*9720*/  SEL R18, R21.reuse, R18, !P2 ;  /* 0x0000001215127207 */ /* 0x040fe40005000000 */
[C---:B------:R-:W-:Y:S01]  /*9730*/  SEL R19, R21.reuse, R19, !P2 ;  /* 0x0000001315137207 */ /* 0x040fe20005000000 */
[----:B------:R-:W-:Y:S01]  /*9740*/  STL [R1+0x135c], R15 ;  /* 0x00135c0f01007387 */ /* 0x000fe20000100800 */
[----:B------:R-:W-:-:S02]  /*9750*/  SEL R20, R21, R20, !P2 ;  /* 0x0000001415147207 */ /* 0x000fc40005000000 */
[C---:B------:R-:W-:Y:S01]  /*9760*/  SEL R2, R21.reuse, R2, !P2 ;  /* 0x0000000215027207 */ /* 0x040fe20005000000 */
[----:B------:R-:W-:Y:S01]  /*9770*/  STL [R1+0x1360], R16 ;  /* 0x0013601001007387 */ /* 0x000fe20000100800 */
[C---:B------:R-:W-:Y:S02]  /*9780*/  SEL R3, R21.reuse, R3, !P2 ;  /* 0x0000000315037207 */ /* 0x040fe40005000000 */
[----:B------:R-:W-:Y:S01]  /*9790*/  SEL R5, R21, R5, !P2 ;  /* 0x0000000515057207 */ /* 0x000fe20005000000 */
[----:B------:R-:W-:Y:S01]  /*97a0*/  STL [R1+0x1364], R17 ;  /* 0x0013641101007387 */ /* 0x000fe20000100800 */
[----:B0-----:R-:W-:-:S03]  /*97b0*/  LOP3.LUT R4, R4, 0x1f, RZ, 0xc0, !PT ;  /* 0x0000001f04047812 */ /* 0x001fc600078ec0ff */
[----:B------:R-:W-:Y:S01]  /*97c0*/  STL [R1+0x1368], R18 ;  /* 0x0013681201007387 */ /* 0x000fe20000100800 */
[C---:B------:R-:W-:Y:S02]  /*97d0*/  SEL R8, R21.reuse, R8, !P2 ;  /* 0x0000000815087207 */ /* 0x040fe40005000000 */
[C---:B------:R-:W-:Y:S01]  /*97e0*/  SEL R11, R21.reuse, R11, !P2 ;  /* 0x0000000b150b7207 */ /* 0x040fe20005000000 */
[----:B------:R-:W-:Y:S01]  /*97f0*/  STL [R1+0x136c], R19 ;  /* 0x00136c1301007387 */ /* 0x000fe20000100800 */
[----:B------:R-:W-:Y:S01]  /*9800*/  IMAD R4, R4, c[0x0][0x18c], RZ ;  /* 0x0000630004047a24 */ /* 0x000fe200078e02ff */
[C---:B------:R-:W-:Y:S02]  /*9810*/  SEL R25, R21.reuse, R25, !P2 ;  /* 0x0000001915197207 */ /* 0x040fe40005000000 */
[----:B------:R-:W-:Y:S01]  /*9820*/  STL [R1+0x1370], R20 ;  /* 0x0013701401007387 */ /* 0x000fe20000100800 */
[----:B------:R-:W-:-:S03]  /*9830*/  SEL R24, R21, R24, !P2 ;  /* 0x0000001815187207 */ /* 0x000fc60005000000 */
[----:B------:R-:W-:Y:S01]  /*9840*/  STL [R1+0x1374], R2 ;  /* 0x0013740201007387 */ /* 0x000fe20000100800 */
[----:B------:R-:W-:-:S03]  /*9850*/  SEL R21, R21, R23, !P2 ;  /* 0x0000001715157207 */ /* 0x000fc60005000000 */
[----:B------:R-:W-:Y:S01]  /*9860*/  STL [R1+0x1378], R3 ;  /* 0x0013780301007387 */ /* 0x000fe20000100800 */
[----:B------:R-:W-:-:S03]  /*9870*/  LEA.HI.X.SX32 R4, R4, c[0x0][0x16c], 0x1, P6 ;  /* 0x00005b0004047a11 */ /* 0x000fc600030f0eff */
[----:B------:R-:W-:Y:S04]  /*9880*/  STL [R1+0x137c], R5 ;  /* 0x00137c0501007387 */ /* 0x000fe80000100800 */
[----:B------:R-:W-:Y:S04]  /*9890*/  STL [R1+0x1380], R8 ;  /* 0x0013800801007387 */ /* 0x000fe80000100800 */
[----:B------:R-:W-:Y:S04]  /*98a0*/  STL [R1+0x1384], R11 ;  /* 0x0013840b01007387 */ /* 0x000fe80000100800 */
[----:B------:R-:W-:Y:S04]  /*98b0*/  STL [R1+0x1388], R25 ;  /* 0x0013881901007387 */ /* 0x000fe80000100800 */
[----:B------:R-:W-:Y:S04]  /*98c0*/  STL [R1+0x138c], R24 ;  /* 0x00138c1801007387 */ /* 0x000fe80000100800 */
[----:B------:R-:W-:Y:S04]  /*98d0*/  STL [R1+0x1390], R21 ;  /* 0x0013901501007387 */ /* 0x000fe80000100800 */
[----:B------:R4:W-:Y:S01]  /*98e0*/  STL [R1+0x1394], R4 ;  /* 0x0013940401007387 */ /* 0x0009e20000100800 */
[----:B--2---:R-:W-:-:S02]  /*98f0*/  IMAD R28, R28, c[0x0][0x184], RZ ;  /* 0x000061001c1c7a24 */ /* 0x004fc400078e02ff */
[----:B---3--:R-:W-:Y:S02]  /*9900*/  IMAD R29, R29, c[0x0][0x184], RZ ;  /* 0x000061001d1d7a24 */ /* 0x008fe400078e02ff */
[----:B----4-:R-:W-:Y:S02]  /*9910*/  IMAD R4, R9, c[0x0][0x190], RZ ;  /* 0x0000640009047a24 */ /* 0x010fe400078e02ff */
[----:B------:R-:W-:Y:S02]  /*9920*/  IMAD R2, R10, c[0x0][0x190], RZ ;  /* 0x000064000a027a24 */ /* 0x000fe400078e02ff */
[----:B------:R-:W-:Y:S02]  /*9930*/  IMAD R3, R12, c[0x0][0x190], RZ ;  /* 0x000064000c037a24 */ /* 0x000fe400078e02ff */
[----:B------:R-:W-:-:S05]  /*9940*/  IMAD R23, R13, c[0x0][0x190], RZ ;  /* 0x000064000d177a24 */ /* 0x000fca00078e02ff */
[----:B------:R-:W-:Y:S04]  /*9950*/  STL [R1+0x1398], R23 ;  /* 0x0013981701007387 */ /* 0x000fe80000100800 */
[----:B------:R-:W-:Y:S04]  /*9960*/  STL [R1+0x12cc], R29 ;  /* 0x0012cc1d01007387 */ /* 0x000fe80000100800 */
[----:B------:R-:W-:Y:S04]  /*9970*/  STL [R1+0x12d0], R28 ;  /* 0x0012d01c01007387 */ /* 0x000fe80000100800 */
[----:B------:R0:W-:Y:S04]  /*9980*/  STL [R1+0x24], R3 ;  /* 0x0000240301007387 */ /* 0x0001e80000100800 */
[----:B------:R1:W-:Y:S01]  /*9990*/  STL [R1+0x48], R2 ;  /* 0x0000480201007387 */ /* 0x0003e20000100800 */
[----:B0-----:R-:W-:-:S03]  /*99a0*/  IMAD R3, R7, c[0x0][0x190], RZ ;  /* 0x0000640007037a24 */ /* 0x001fc600078e02ff */
[----:B------:R0:W-:Y:S01]  /*99b0*/  STL [R1+0x80], R4 ;  /* 0x0000800401007387 */ /* 0x0001e20000100800 */
[----:B-1----:R-:W-:-:S03]  /*99c0*/  IMAD R2, R6, c[0x0][0x190], RZ ;  /* 0x0000640006027a24 */ /* 0x002fc600078e02ff */
[----:B------:R1:W-:Y:S01]  /*99d0*/  STL [R1+0x8c], R3 ;  /* 0x00008c0301007387 */ /* 0x0003e20000100800 */
[----:B0-----:R-:W-:-:S03]  /*99e0*/  IMAD R4, R22, c[0x0][0x190], RZ ;  /* 0x0000640016047a24 */ /* 0x001fc600078e02ff */
[----:B------:R0:W-:Y:S01]  /*99f0*/  STL [R1+0x90], R2 ;  /* 0x0000900201007387 */ /* 0x0001e20000100800 */
[----:B-1----:R-:W-:-:S03]  /*9a00*/  IMAD R3, R26, c[0x0][0x190], RZ ;  /* 0x000064001a037a24 */ /* 0x002fc600078e02ff */
[----:B------:R-:W-:Y:S04]  /*9a10*/  STL [R1+0xb0], R4 ;  /* 0x0000b00401007387 */ /* 0x000fe80000100800 */
[----:B------:R-:W-:Y:S04]  /*9a20*/  STL [R1+0xb4], R3 ;  /* 0x0000b40301007387 */ /* 0x000fe80000100800 */
[----:B------:R-:W2:Y:S01]  /*9a30*/  LDL.LU R28, [R1+0x1a8] ;  /* 0x0001a800011c7983 */ /* 0x000ea20000300800 */
[----:B0-----:R-:W-:Y:S02]  /*9a40*/  IMAD R2, R27, c[0x0][0x190], RZ ;  /* 0x000064001b027a24 */ /* 0x001fe400078e02ff */
[----:B------:R-:W-:-:S03]  /*9a50*/  IMAD R0, R0, c[0x0][0x190], RZ ;  /* 0x0000640000007a24 */ /* 0x000fc600078e02ff */
[----:B------:R-:W-:Y:S04]  /*9a60*/  STL [R1+0xb8], R2 ;  /* 0x0000b80201007387 */ /* 0x000fe80000100800 */
[----:B--2---:R0:W-:Y:S04]  /*9a70*/  STL [R1+0x13ac], R28 ;  /* 0x0013ac1c01007387 */ /* 0x0041e80000100800 */
[----:B------:R-:W-:Y:S04]  /*9a80*/  STL [R1+0xc0], R0 ;  /* 0x0000c00001007387 */ /* 0x000fe80000100800 */
[----:B0-----:R-:W2:Y:S04]  /*9a90*/  LDL.LU R28, [R1+0x1ac] ;  /* 0x0001ac00011c7983 */ /* 0x001ea80000300800 */
[----:B--2---:R0:W-:Y:S04]  /*9aa0*/  STL [R1+0x13b0], R28 ;  /* 0x0013b01c01007387 */ /* 0x0041e80000100800 */
[----:B0-----:R-:W2:Y:S04]  /*9ab0*/  LDL.LU R28, [R1+0x1b0] ;  /* 0x0001b000011c7983 */ /* 0x001ea80000300800 */
[----:B------:R-:W3:Y:S04]  /*9ac0*/  LDL.LU R29, [R1+0x1a4] ;  /* 0x0001a400011d7983 */ /* 0x000ee80000300800 */
[----:B------:R-:W4:Y:S04]  /*9ad0*/  LDL.LU R23, [R1+0x1a0] ;  /* 0x0001a00001177983 */ /* 0x000f280000300800 */
[----:B------:R-:W3:Y:S04]  /*9ae0*/  LDL.LU R4, [R1+0x19c] ;  /* 0x00019c0001047983 */ /* 0x000ee80000300800 */
        /* <DEDUP_REMOVED lines=24> */
[----:B------:R-:W3:Y:S01]  /*9c70*/  LDL.LU R0, [R1+0x124] ;  /* 0x0001240001007983 */ /* 0x000ee20000300800 */
[----:B--2---:R-:W-:-:S05]  /*9c80*/  IMAD R28, R28, c[0x0][0x190], RZ ;  /* 0x000064001c1c7a24 */ /* 0x004fca00078e02ff */
[----:B------:R0:W-:Y:S04]  /*9c90*/  STL [R1+0x108], R28 ;  /* 0x0001081c01007387 */ /* 0x0001e80000100800 */
[----:B0-----:R-:W2:Y:S02]  /*9ca0*/  LDL.LU R28, [R1+0x13b0] ;  /* 0x0013b000011c7983 */ /* 0x001ea40000300800 */
[----:B--2---:R-:W-:-:S05]  /*9cb0*/  IMAD R28, R28, c[0x0][0x190], RZ ;  /* 0x000064001c1c7a24 */ /* 0x004fca00078e02ff */
[----:B------:R0:W-:Y:S04]  /*9cc0*/  STL [R1+0x150], R28 ;  /* 0x0001501c01007387 */ /* 0x0001e80000100800 */
[----:B0-----:R-:W2:Y:S01]  /*9cd0*/  LDL.LU R28, [R1+0x13ac] ;  /* 0x0013ac00011c7983 */ /* 0x001ea20000300800 */
[----:B---3--:R-:W-:Y:S02]  /*9ce0*/  IMAD R29, R29, c[0x0][0x190], RZ ;  /* 0x000064001d1d7a24 */ /* 0x008fe400078e02ff */
[----:B----4-:R-:W-:Y:S02]  /*9cf0*/  IMAD R23, R23, c[0x0][0x190], RZ ;  /* 0x0000640017177a24 */ /* 0x010fe400078e02ff */
[----:B------:R-:W-:Y:S02]  /*9d00*/  IMAD R8, R8, c[0x0][0x190], RZ ;  /* 0x0000640008087a24 */ /* 0x000fe400078e02ff */
[----:B------:R-:W-:-:S02]  /*9d10*/  IMAD R5, R5, c[0x0][0x190], RZ ;  /* 0x0000640005057a24 */ /* 0x000fc400078e02ff */
[----:B--2---:R-:W-:-:S05]  /*9d20*/  IMAD R28, R28, c[0x0][0x190], RZ ;  /* 0x000064001c1c7a24 */ /* 0x004fca00078e02ff */
[----:B------:R0:W-:Y:S04]  /*9d30*/  STL [R1+0x160], R28 ;  /* 0x0001601c01007387 */ /* 0x0001e80000100800 */
[----:B------:R-:W-:Y:S01]  /*9d40*/  STL [R1+0x170], R29 ;  /* 0x0001701d01007387 */ /* 0x000fe20000100800 */
[----:B0-----:R-:W-:Y:S02]  /*9d50*/  IMAD R28, R4, c[0x0][0x190], RZ ;  /* 0x00006400041c7a24 */ /* 0x001fe400078e02ff */
[----:B------:R-:W-:Y:S01]  /*9d60*/  IMAD R4, R21, c[0x0][0x190], RZ ;  /* 0x0000640015047a24 */ /* 0x000fe200078e02ff */
[----:B------:R0:W-:Y:S01]  /*9d70*/  STL [R1+0x188], R23 ;  /* 0x0001881701007387 */ /* 0x0001e20000100800 */
[----:B------:R-:W-:-:S03]  /*9d80*/  IMAD R21, R25, c[0x0][0x190], RZ ;  /* 0x0000640019157a24 */ /* 0x000fc600078e02ff */
[----:B------:R-:W-:Y:S04]  /*9d90*/  STL [R1+0x190], R28 ;  /* 0x0001901c01007387 */ /* 0x000fe80000100800 */
[----:B------:R1:W-:Y:S01]  /*9da0*/  STL [R1+0x198], R4 ;  /* 0x0001980401007387 */ /* 0x0003e20000100800 */
[----:B0-----:R-:W-:-:S05]  /*9db0*/  IMAD R23, R24, c[0x0][0x190], RZ ;  /* 0x0000640018177a24 */ /* 0x001fca00078e02ff */
[----:B------:R-:W-:Y:S01]  /*9dc0*/  STL [R1+0x194], R23 ;  /* 0x0001941701007387 */ /* 0x000fe20000100800 */
[----:B-1----:R-:W-:-:S03]  /*9dd0*/  IMAD R4, R11, c[0x0][0x190], RZ ;  /* 0x000064000b047a24 */ /* 0x002fc600078e02ff */
[----:B------:R-:W-:Y:S04]  /*9de0*/  STL [R1+0x18c], R21 ;  /* 0x00018c1501007387 */ /* 0x000fe80000100800 */
[----:B------:R0:W-:Y:S04]  /*9df0*/  STL [R1+0x184], R4 ;  /* 0x0001840401007387 */ /* 0x0001e80000100800 */
[----:B------:R-:W-:Y:S01]  /*9e00*/  STL [R1+0x180], R8 ;  /* 0x0001800801007387 */ /* 0x000fe20000100800 */
[----:B0-----:R-:W-:Y:S02]  /*9e10*/  IMAD R4, R3, c[0x0][0x190], RZ ;  /* 0x0000640003047a24 */ /* 0x001fe400078e02ff */
[----:B------:R-:W-:Y:S01]  /*9e20*/  IMAD R3, R2, c[0x0][0x190], RZ ;  /* 0x0000640002037a24 */ /* 0x000fe200078e02ff */
[----:B------:R-:W-:Y:S01]  /*9e30*/  STL [R1+0x17c], R5 ;  /* 0x00017c0501007387 */ /* 0x000fe20000100800 */
[----:B------:R-:W-:-:S03]  /*9e40*/  IMAD R2, R20, c[0x0][0x190], RZ ;  /* 0x0000640014027a24 */ /* 0x000fc600078e02ff */
[----:B------:R0:W-:Y:S04]  /*9e50*/  STL [R1+0x178], R4 ;  /* 0x0001780401007387 */ /* 0x0001e80000100800 */
[----:B------:R1:W-:Y:S01]  /*9e60*/  STL [R1+0x174], R3 ;  /* 0x0001740301007387 */ /* 0x0003e20000100800 */
[----:B0-----:R-:W-:-:S03]  /*9e70*/  IMAD R4, R19, c[0x0][0x190], RZ ;  /* 0x0000640013047a24 */ /* 0x001fc600078e02ff */
[----:B------:R0:W-:Y:S01]  /*9e80*/  STL [R1+0x16c], R2 ;  /* 0x00016c0201007387 */ /* 0x0001e20000100800 */
[----:B-1----:R-:W-:-:S03]  /*9e90*/  IMAD R3, R18, c[0x0][0x190], RZ ;  /* 0x0000640012037a24 */ /* 0x002fc600078e02ff */
[----:B------:R1:W-:Y:S04]  /*9ea0*/  STL [R1+0x168], R4 ;  /* 0x0001680401007387 */ /* 0x0003e80000100800 */
[----:B------:R2:W-:Y:S01]  /*9eb0*/  STL [R1+0x164], R3 ;  /* 0x0001640301007387 */ /* 0x0005e20000100800 */
[----:B0-----:R-:W-:Y:S02]  /*9ec0*/  IMAD R2, R17, c[0x0][0x190], RZ ;  /* 0x0000640011027a24 */ /* 0x001fe400078e02ff */
[----:B-1----:R-:W-:-:S03]  /*9ed0*/  IMAD R4, R16, c[0x0][0x190], RZ ;  /* 0x0000640010047a24 */ /* 0x002fc600078e02ff */
[----:B------:R0:W-:Y:S01]  /*9ee0*/  STL [R1+0x15c], R2 ;  /* 0x00015c0201007387 */ /* 0x0001e20000100800 */
[----:B--2---:R-:W-:-:S03]  /*9ef0*/  IMAD R3, R15, c[0x0][0x190], RZ ;  /* 0x000064000f037a24 */ /* 0x004fc600078e02ff */
        /* <DEDUP_REMOVED lines=164> */
[----:B------:R-:W-:Y:S02]  /*a940*/  IMAD R11, R11, c[0x0][0x190], RZ ;  /* 0x000064000b0b7a24 */ /* 0x000fe400078e02ff */
[----:B------:R-:W-:Y:S02]  /*a950*/  IMAD R8, R8, c[0x0][0x190], RZ ;  /* 0x0000640008087a24 */ /* 0x000fe400078e02ff */
[----:B------:R-:W-:Y:S02]  /*a960*/  IMAD R5, R5, c[0x0][0x190], RZ ;  /* 0x0000640005057a24 */ /* 0x000fe400078e02ff */
[----:B------:R-:W-:Y:S02]  /*a970*/  IMAD R3, R3, c[0x0][0x190], RZ ;  /* 0x0000640003037a24 */ /* 0x000fe400078e02ff */
        /* <DEDUP_REMOVED lines=18> */
[----:B--2---:R-:W-:-:S05]  /*aaa0*/  IMAD R23, R23, c[0x0][0x190], RZ ;  /* 0x0000640017177a24 */ /* 0x004fca00078e02ff */
[----:B------:R0:W-:Y:S04]  /*aab0*/  STL [R1+0x7c], R23 ;  /* 0x00007c1701007387 */ /* 0x0001e80000100800 */
[----:B0-----:R-:W2:Y:S04]  /*aac0*/  LDL.LU R23, [R1+0x1398] ;  /* 0x0013980001177983 */ /* 0x001ea80000300800 */
[----:B------:R0:W-:Y:S04]  /*aad0*/  STL [R1+0x78], R4 ;  /* 0x0000780401007387 */ /* 0x0001e80000100800 */
[----:B0-----:R-:W3:Y:S04]  /*aae0*/  LDL.LU R4, [R1+0x1394] ;  /* 0x0013940001047983 */ /* 0x001ee80000300800 */
[----:B------:R0:W-:Y:S04]  /*aaf0*/  STL [R1+0x74], R21 ;  /* 0x0000741501007387 */ /* 0x0001e80000100800 */
[----:B0-----:R-:W4:Y:S04]  /*ab00*/  LDL.LU R21, [R1+0x1390] ;  /* 0x0013900001157983 */ /* 0x001f280000300800 */
[----:B------:R0:W-:Y:S04]  /*ab10*/  STL [R1+0x70], R24 ;  /* 0x0000701801007387 */ /* 0x0001e80000100800 */
[----:B0-----:R-:W2:Y:S04]  /*ab20*/  LDL.LU R24, [R1+0x138c] ;  /* 0x00138c0001187983 */ /* 0x001ea80000300800 */
        /* <DEDUP_REMOVED lines=37> */
[----:B0-----:R-:W3:Y:S04]  /*ad80*/  LDL.LU R6, [R1+0x1340] ;  /* 0x0013400001067983 */ /* 0x001ee80000300800 */
[----:B------:R0:W-:Y:S04]  /*ad90*/  STL [R1+0x18], R22 ;  /* 0x0000181601007387 */ /* 0x0001e80000100800 */
[----:B0-----:R-:W4:Y:S04]  /*ada0*/  LDL.LU R22, [R1+0x133c] ;  /* 0x00133c0001167983 */ /* 0x001f280000300800 */
[----:B------:R0:W-:Y:S04]  /*adb0*/  STL [R1+0x14], R26 ;  /* 0x0000141a01007387 */ /* 0x0001e80000100800 */
[----:B0-----:R-:W4:Y:S04]  /*adc0*/  LDL.LU R26, [R1+0x1338] ;  /* 0x00133800011a7983 */ /* 0x001f280000300800 */
[----:B------:R0:W-:Y:S04]  /*add0*/  STL [R1+0x10], R27 ;  /* 0x0000101b01007387 */ /* 0x0001e80000100800 */
[----:B0-----:R-:W4:Y:S04]  /*ade0*/  LDL.LU R27, [R1+0x1334] ;  /* 0x00133400011b7983 */ /* 0x001f280000300800 */
[----:B------:R0:W-:Y:S04]  /*adf0*/  STL [R1+0xc], R0 ;  /* 0x00000c0001007387 */ /* 0x0001e80000100800 */
[----:B0-----:R-:W4:Y:S01]  /*ae00*/  LDL.LU R0, [R1+0x1330] ;  /* 0x0013300001007983 */ /* 0x001f220000300800 */
[----:B------:R-:W-:-:S05]  /*ae10*/  IMAD R28, R28, c[0x0][0x190], RZ ;  /* 0x000064001c1c7a24 */ /* 0x000fca00078e02ff */
[----:B------:R0:W-:Y:S02]  /*ae20*/  STL [R1+0x8], R28 ;  /* 0x0000081c01007387 */ /* 0x0001e40000100800 */
[----:B0-----:R-:W-:-:S05]  /*ae30*/  IMAD R28, R29, c[0x0][0x190], RZ ;  /* 0x000064001d1c7a24 */ /* 0x001fca00078e02ff */
[----:B------:R0:W-:Y:S01]  /*ae40*/  STL [R1+0x12ec], R28 ;  /* 0x0012ec1c01007387 */ /* 0x0001e20000100800 */
[----:B--2---:R-:W-:Y:S02]  /*ae50*/  IMAD R7, R7, c[0x0][0x190], RZ ;  /* 0x0000640007077a24 */ /* 0x004fe400078e02ff */
[----:B---3--:R-:W-:Y:S02]  /*ae60*/  IMAD R6, R6, c[0x0][0x190], RZ ;  /* 0x0000640006067a24 */ /* 0x008fe400078e02ff */
[----:B----4-:R-:W-:Y:S02]  /*ae70*/  IMAD R22, R22, c[0x0][0x190], RZ ;  /* 0x0000640016167a24 */ /* 0x010fe400078e02ff */
[----:B------:R-:W-:Y:S02]  /*ae80*/  IMAD R26, R26, c[0x0][0x190], RZ ;  /* 0x000064001a1a7a24 */ /* 0x000fe400078e02ff */
[----:B------:R-:W-:Y:S02]  /*ae90*/  IMAD R27, R27, c[0x0][0x190], RZ ;  /* 0x000064001b1b7a24 */ /* 0x000fe400078e02ff */
[----:B------:R-:W-:-:S02]  /*aea0*/  IMAD R29, R0, c[0x0][0x190], RZ ;  /* 0x00006400001d7a24 */ /* 0x000fc400078e02ff */
[----:B------:R-:W2:Y:S04]  /*aeb0*/  LDL.LU R0, [R1+0x132c] ;  /* 0x00132c0001007983 */ /* 0x000ea80000300800 */
[----:B0-----:R-:W3:Y:S04]  /*aec0*/  LDL.LU R28, [R1+0x90] ;  /* 0x00009000011c7983 */ /* 0x001ee80000300800 */
[----:B------:R0:W-:Y:S04]  /*aed0*/  STL [R1+0x12e8], R29 ;  /* 0x0012e81d01007387 */ /* 0x0001e80000100800 */
[----:B0-----:R-:W4:Y:S04]  /*aee0*/  LDL.LU R29, [R1+0xb0] ;  /* 0x0000b000011d7983 */ /* 0x001f280000300800 */
        /* <DEDUP_REMOVED lines=10> */
[----:B------:R-:W-:-:S02]  /*af90*/  IMAD R9, R9, c[0x0][0x190], RZ ;  /* 0x0000640009097a24 */ /* 0x000fc400078e02ff */
[----:B------:R-:W-:Y:S02]  /*afa0*/  IMAD R10, R10, c[0x0][0x190], RZ ;  /* 0x000064000a0a7a24 */ /* 0x000fe400078e02ff */
[----:B------:R-:W-:Y:S02]  /*afb0*/  IMAD R12, R12, c[0x0][0x190], RZ ;  /* 0x000064000c0c7a24 */ /* 0x000fe400078e02ff */
[----:B------:R-:W-:Y:S01]  /*afc0*/  IMAD R13, R13, c[0x0][0x190], RZ ;  /* 0x000064000d0d7a24 */ /* 0x000fe200078e02ff */
[----:B------:R-:W-:Y:S01]  /*afd0*/  STL [R1+0x12f0], R9 ;  /* 0x0012f00901007387 */ /* 0x000fe20000100800 */
[----:B------:R-:W-:Y:S02]  /*afe0*/  IMAD R14, R14, c[0x0][0x190], RZ ;  /* 0x000064000e0e7a24 */ /* 0x000fe400078e02ff */
[----:B------:R-:W-:Y:S01]  /*aff0*/  IMAD R15, R15, c[0x0][0x190], RZ ;  /* 0x000064000f0f7a24 */ /* 0x000fe200078e02ff */
[----:B------:R-:W-:Y:S01]  /*b000*/  STL [R1+0x12f4], R10 ;  /* 0x0012f40a01007387 */ /* 0x000fe20000100800 */
[----:B------:R-:W-:-:S03]  /*b010*/  IMAD R16, R16, c[0x0][0x190], RZ ;  /* 0x0000640010107a24 */ /* 0x000fc600078e02ff */
[----:B------:R-:W-:Y:S01]  /*b020*/  STL [R1+0x12f8], R12 ;  /* 0x0012f80c01007387 */ /* 0x000fe20000100800 */
[----:B------:R-:W-:-:S03]  /*b030*/  IMAD R17, R17, c[0x0][0x190], RZ ;  /* 0x0000640011117a24 */ /* 0x000fc600078e02ff */
[----:B------:R-:W-:Y:S01]  /*b040*/  STL [R1+0x12fc], R13 ;  /* 0x0012fc0d01007387 */ /* 0x000fe20000100800 */
[----:B------:R-:W-:-:S03]  /*b050*/  IMAD R18, R18, c[0x0][0x190], RZ ;  /* 0x0000640012127a24 */ /* 0x000fc600078e02ff */
[----:B------:R0:W-:Y:S01]  /*b060*/  STL [R1+0x1300], R14 ;  /* 0x0013000e01007387 */ /* 0x0001e20000100800 */
[----:B------:R-:W-:-:S03]  /*b070*/  IMAD R19, R19, c[0x0][0x190], RZ ;  /* 0x0000640013137a24 */ /* 0x000fc600078e02ff */
        /* <DEDUP_REMOVED lines=11> */
[----:B------:R-:W-:-:S02]  /*b130*/  IMAD R20, R20, c[0x0][0x190], RZ ;  /* 0x0000640014147a24 */ /* 0x000fc400078e02ff */
[----:B------:R-:W-:Y:S02]  /*b140*/  IMAD R2, R2, c[0x0][0x190], RZ ;  /* 0x0000640002027a24 */ /* 0x000fe400078e02ff */
[----:B------:R-:W-:Y:S02]  /*b150*/  IMAD R3, R3, c[0x0][0x190], RZ ;  /* 0x0000640003037a24 */ /* 0x000fe400078e02ff */
[----:B------:R-:W-:Y:S01]  /*b160*/  IMAD R5, R5, c[0x0][0x190], RZ ;  /* 0x0000640005057a24 */ /* 0x000fe200078e02ff */
[----:B------:R-:W-:Y:S01]  /*b170*/  STL [R1+0x1318], R20 ;  /* 0x0013181401007387 */ /* 0x000fe20000100800 */
[----:B------:R-:W-:-:S03]  /*b180*/  IMAD R8, R8, c[0x0][0x190], RZ ;  /* 0x0000640008087a24 */ /* 0x000fc600078e02ff */
[----:B------:R2:W-:Y:S04]  /*b190*/  STL [R1+0x131c], R2 ;  /* 0x00131c0201007387 */ /* 0x0005e80000100800 */
[----:B------:R3:W-:Y:S04]  /*b1a0*/  STL [R1+0x1320], R3 ;  /* 0x0013200301007387 */ /* 0x0007e80000100800 */
[----:B------:R-:W-:Y:S04]  /*b1b0*/  STL [R1+0x1324], R5 ;  /* 0x0013240501007387 */ /* 0x000fe80000100800 */
[----:B------:R-:W-:Y:S04]  /*b1c0*/  STL [R1+0x1328], R8 ;  /* 0x0013280801007387 */ /* 0x000fe80000100800 */
[----:B------:R-:W4:Y:S01]  /*b1d0*/  LDL.LU R13, [R1+0x188] ;  /* 0x00018800010d7983 */ /* 0x000f220000300800 */
[----:B--2---:R-:W-:-:S05]  /*b1e0*/  LEA R2, P4, R23, R0, 0x1 ;  /* 0x0000000017027211 */ /* 0x004fca00078808ff */
[----:B------:R0:W-:Y:S01]  /*b1f0*/  STL [R1+0x1290], R2 ;  /* 0x0012900201007387 */ /* 0x0001e20000100800 */
[----:B---3--:R-:W-:-:S05]  /*b200*/  LEA R3, P3, R7, R0, 0x1 ;  /* 0x0000000007037211 */ /* 0x008fca00078608ff */
[----:B------:R1:W-:Y:S04]  /*b210*/  STL [R1+0xeb4], R3 ;  /* 0x000eb40301007387 */ /* 0x0003e80000100800 */
[----:B------:R-:W2:Y:S01]  /*b220*/  LDL.LU R12, [R1+0x190] ;  /* 0x00019000010c7983 */ /* 0x000ea20000300800 */
[-C--:B0-----:R-:W-:Y:S02]  /*b230*/  LEA R2, P1, R6, R0.reuse, 0x1 ;  /* 0x0000000006027211 */ /* 0x081fe400078208ff */
[----:B-1----:R-:W-:-:S03]  /*b240*/  LEA R3, P0, R22, R0, 0x1 ;  /* 0x0000000016037211 */ /* 0x002fc600078008ff */
[----:B------:R0:W-:Y:S04]  /*b250*/  STL [R1+0xebc], R2 ;  /* 0x000ebc0201007387 */ /* 0x0001e80000100800 */
[----:B------:R1:W-:Y:S04]  /*b260*/  STL [R1+0xec4], R3 ;  /* 0x000ec40301007387 */ /* 0x0003e80000100800 */
[----:B------:R-:W3:Y:S01]  /*b270*/  LDL.LU R10, [R1+0x198] ;  /* 0x00019800010a7983 */ /* 0x000ee20000300800 */
[-C--:B0-----:R-:W-:Y:S02]  /*b280*/  LEA R2, P2, R27, R0.reuse, 0x1 ;  /* 0x000000001b027211 */ /* 0x081fe400078408ff */
[----:B-1----:R-:W-:-:S03]  /*b290*/  LEA R3, P6, R28, R0, 0x1 ;  /* 0x000000001c037211 */ /* 0x002fc600078c08ff */
[----:B------:R4:W-:Y:S04]  /*b2a0*/  STL [R1+0xecc], R2 ;  /* 0x000ecc0201007387 */ /* 0x0009e80000100800 */
[----:B------:R0:W-:Y:S04]  /*b2b0*/  STL [R1+0xed4], R3 ;  /* 0x000ed40301007387 */ /* 0x0001e80000100800 */
[----:B------:R-:W3:Y:S01]  /*b2c0*/  LDL.LU R9, [R1+0x194] ;  /* 0x0001940001097983 */ /* 0x000ee20000300800 */
[----:B----4-:R-:W-:Y:S02]  /*b2d0*/  LEA R2, P5, R29, R0, 0x1 ;  /* 0x000000001d027211 */ /* 0x010fe400078a08ff */
[----:B0-----:R-:W-:-:S03]  /*b2e0*/  LEA.HI.X.SX32 R3, R23, R4, 0x1, P4 ;  /* 0x0000000417037211 */ /* 0x001fc600020f0eff */
[----:B------:R-:W-:Y:S04]  /*b2f0*/  STL [R1+0xedc], R2 ;  /* 0x000edc0201007387 */ /* 0x000fe80000100800 */
[----:B------:R0:W-:Y:S02]  /*b300*/  STL [R1+0x128c], R3 ;  /* 0x00128c0301007387 */ /* 0x0001e40000100800 */
[----:B0-----:R-:W-:Y:S02]  /*b310*/  LEA.HI.X.SX32 R3, R7, R4, 0x1, P3 ;  /* 0x0000000407037211 */ /* 0x001fe400018f0eff */
[----:B------:R-:W4:Y:S01]  /*b320*/  LDL.LU R7, [R1+0x18c] ;  /* 0x00018c0001077983 */ /* 0x000f220000300800 */
[----:B------:R-:W-:-:S05]  /*b330*/  LEA R2, P4, R19, R0, 0x1 ;  /* 0x0000000013027211 */ /* 0x000fca00078808ff */
[----:B------:R0:W-:Y:S04]  /*b340*/  STL [R1+0xee4], R2 ;  /* 0x000ee40201007387 */ /* 0x0001e80000100800 */
[----:B------:R1:W-:Y:S01]  /*b350*/  STL [R1+0xeb0], R3 ;  /* 0x000eb00301007387 */ /* 0x0003e20000100800 */
[----:B0-----:R-:W-:Y:S02]  /*b360*/  LEA R2, P3, R26, R0, 0x1 ;  /* 0x000000001a027211 */ /* 0x001fe400078608ff */
[----:B-1----:R-:W-:Y:S02]  /*b370*/  LEA.HI.X.SX32 R3, R6, R4, 0x1, P1 ;  /* 0x0000000406037211 */ /* 0x002fe400008f0eff */
[----:B------:R-:W4:Y:S04]  /*b380*/  LDL.LU R6, [R1+0x184] ;  /* 0x0001840001067983 */ /* 0x000f280000300800 */
[----:B------:R0:W-:Y:S04]  /*b390*/  STL [R1+0xeec], R2 ;  /* 0x000eec0201007387 */ /* 0x0001e80000100800 */
[----:B------:R1:W-:Y:S01]  /*b3a0*/  STL [R1+0xeb8], R3 ;  /* 0x000eb80301007387 */ /* 0x0003e20000100800 */
[----:B0-----:R-:W-:-:S02]  /*b3b0*/  LEA R2, P1, R18, R0, 0x1 ;  /* 0x0000000012027211 */ /* 0x001fc400078208ff */
[-C--:B-1----:R-:W-:Y:S02]  /*b3c0*/  LEA.HI.X.SX32 R3, R22, R4.reuse, 0x1, P0 ;  /* 0x0000000416037211 */ /* 0x082fe400000f0eff */
[----:B------:R-:W4:Y:S04]  /*b3d0*/  LDL.LU R22, [R1+0x180] ;  /* 0x0001800001167983 */ /* 0x000f280000300800 */
[----:B------:R-:W-:Y:S04]  /*b3e0*/  STL [R1+0xef4], R2 ;  /* 0x000ef40201007387 */ /* 0x000fe80000100800 */
[----:B------:R0:W-:Y:S02]  /*b3f0*/  STL [R1+0xec0], R3 ;  /* 0x000ec00301007387 */ /* 0x0001e40000100800 */
[----:B0-----:R-:W-:-:S02]  /*b400*/  LEA.HI.X.SX32 R3, R27, R4, 0x1, P2 ;  /* 0x000000041b037211 */ /* 0x001fc400010f0eff */
[----:B------:R-:W4:Y:S01]  /*b410*/  LDL.LU R27, [R1+0x17c] ;  /* 0x00017c00011b7983 */ /* 0x000f220000300800 */
[----:B------:R-:W-:-:S05]  /*b420*/  LEA R2, P0, R17, R0, 0x1 ;  /* 0x0000000011027211 */ /* 0x000fca00078008ff */
[----:B------:R-:W-:Y:S04]  /*b430*/  STL [R1+0xefc], R2 ;  /* 0x000efc0201007387 */ /* 0x000fe80000100800 */
[----:B------:R0:W-:Y:S02]  /*b440*/  STL [R1+0xec8], R3 ;  /* 0x000ec80301007387 */ /* 0x0001e40000100800 */
[----:B0-----:R-:W-:Y:S02]  /*b450*/  LEA.HI.X.SX32 R3, R28, R4, 0x1, P6 ;  /* 0x000000041c037211 */ /* 0x001fe400030f0eff */
        /* <DEDUP_REMOVED lines=15> */
[-C--:B-1----:R-:W-:Y:S02]  /*b550*/  LEA.HI.X.SX32 R3, R26, R4.reuse, 0x1, P3 ;  /* 0x000000041a037211 */ /* 0x082fe400018f0eff */
[----:B------:R-:W4:Y:S04]  /*b560*/  LDL.LU R26, [R1+0x168] ;  /* 0x00016800011a7983 */ /* 0x000f280000300800 */
[----:B------:R-:W-:Y:S04]  /*b570*/  STL [R1+0xf1c], R2 ;  /* 0x000f1c0201007387 */ /* 0x000fe80000100800 */
[----:B------:R0:W-:Y:S02]  /*b580*/  STL [R1+0xee8], R3 ;  /* 0x000ee80301007387 */ /* 0x0001e40000100800 */
[----:B0-----:R-:W-:-:S02]  /*b590*/  LEA.HI.X.SX32 R3, R18, R4, 0x1, P1 ;  /* 0x0000000412037211 */ /* 0x001fc400008f0eff */
[----:B------:R-:W4:Y:S01]  /*b5a0*/  LDL.LU R18, [R1+0x164] ;  /* 0x0001640001127983 */ /* 0x000f220000300800 */
[----:B--2---:R-:W-:-:S05]  /*b5b0*/  LEA R2, P3, R12, R0, 0x1 ;  /* 0x000000000c027211 */ /* 0x004fca00078608ff */
[----:B------:R-:W-:Y:S04]  /*b5c0*/  STL [R1+0xf24], R2 ;  /* 0x000f240201007387 */ /* 0x000fe80000100800 */
[----:B------:R0:W-:Y:S02]  /*b5d0*/  STL [R1+0xef0], R3 ;  /* 0x000ef00301007387 */ /* 0x0001e40000100800 */
[----:B0-----:R-:W-:Y:S02]  /*b5e0*/  LEA.HI.X.SX32 R3, R17, R4, 0x1, P0 ;  /* 0x0000000411037211 */ /* 0x001fe400000f0eff */
[----:B------:R-:W2:Y:S01]  /*b5f0*/  LDL.LU R17, [R1+0x15c] ;  /* 0x00015c0001117983 */ /* 0x000ea20000300800 */
[----:B---3--:R-:W-:-:S05]  /*b600*/  LEA R2, P1, R10, R0, 0x1 ;  /* 0x000000000a027211 */ /* 0x008fca00078208ff */
[----:B------:R0:W-:Y:S04]  /*b610*/  STL [R1+0xf2c], R2 ;  /* 0x000f2c0201007387 */ /* 0x0001e80000100800 */
[----:B------:R1:W-:Y:S01]  /*b620*/  STL [R1+0xef8], R3 ;  /* 0x000ef80301007387 */ /* 0x0003e20000100800 */
[----:B0-----:R-:W-:Y:S02]  /*b630*/  LEA R2, P0, R9, R0, 0x1 ;  /* 0x0000000009027211 */ /* 0x001fe400078008ff */
[----:B-1----:R-:W-:Y:S02]  /*b640*/  LEA.HI.X.SX32 R3, R16, R4, 0x1, P2 ;  /* 0x0000000410037211 */ /* 0x002fe400010f0eff */
[----:B------:R-:W3:Y:S04]  /*b650*/  LDL.LU R16, [R1+0x158] ;  /* 0x0001580001107983 */ /* 0x000ee80000300800 */
[----:B------:R4:W-:Y:S04]  /*b660*/  STL [R1+0xf34], R2 ;  /* 0x000f340201007387 */ /* 0x0009e80000100800 */
[----:B------:R0:W-:Y:S01]  /*b670*/  STL [R1+0xf00], R3 ;  /* 0x000f000301007387 */ /* 0x0001e20000100800 */
[----:B----4-:R-:W-:-:S02]  /*b680*/  LEA R2, P2, R7, R0, 0x1 ;  /* 0x0000000007027211 */ /* 0x010fc400078408ff */
[-C--:B0-----:R-:W-:Y:S02]  /*b690*/  LEA.HI.X.SX32 R3, R15, R4.reuse, 0x1, P6 ;  /* 0x000000040f037211 */ /* 0x081fe400030f0eff */
        /* <DEDUP_REMOVED lines=51> */
[----:B------:R-:W-:Y:S04]  /*b9d0*/  STL [R1+0xf8c], R2 ;  /* 0x000f8c0201007387 */ /* 0x000fe80000100800 */
[----:B------:R0:W-:Y:S02]  /*b9e0*/  STL [R1+0xf58], R3 ;  /* 0x000f580301007387 */ /* 0x0001e40000100800 */
[----:B0-----:R-:W-:Y:S02]  /*b9f0*/  LEA.HI.X.SX32 R3, R29, R4, 0x1, P1 ;  /* 0x000000041d037211 */ /* 0x001fe400008f0eff */
[-C--:B----4-:R-:W-:Y:S01]  /*ba00*/  LEA R2, P3, R15, R0.reuse, 0x1 ;  /* 0x000000000f027211 */ /* 0x090fe200078608ff */
[----:B------:R-:W3:Y:S04]  /*ba10*/  LDL.LU R29, [R1+0x124] ;  /* 0x00012400011d7983 */ /* 0x000ee80000300800 */
[----:B------:R0:W-:Y:S04]  /*ba20*/  STL [R1+0xf94], R2 ;  /* 0x000f940201007387 */ /* 0x0001e80000100800 */
[----:B------:R1:W-:Y:S04]  /*ba30*/  STL [R1+0xf60], R3 ;  /* 0x000f600301007387 */ /* 0x0003e80000100800 */
[----:B------:R-:W4:Y:S01]  /*ba40*/  LDL.LU R20, [R1+0x120] ;  /* 0x0001200001147983 */ /* 0x000f220000300800 */
[----:B0-----:R-:W-:-:S02]  /*ba50*/  LEA R2, P1, R14, R0, 0x1 ;  /* 0x000000000e027211 */ /* 0x001fc400078208ff */
[----:B-1----:R-:W-:-:S03]  /*ba60*/  LEA.HI.X.SX32 R3, R19, R4, 0x1, P0 ;  /* 0x0000000413037211 */ /* 0x002fc600000f0eff */
[----:B------:R-:W-:Y:S04]  /*ba70*/  STL [R1+0xf9c], R2 ;  /* 0x000f9c0201007387 */ /* 0x000fe80000100800 */
[----:B------:R0:W-:Y:S02]  /*ba80*/  STL [R1+0xf68], R3 ;  /* 0x000f680301007387 */ /* 0x0001e40000100800 */
[----:B0-----:R-:W-:Y:S02]  /*ba90*/  LEA.HI.X.SX32 R3, R26, R4, 0x1, P2 ;  /* 0x000000041a037211 */ /* 0x001fe400010f0eff */
[----:B------:R-:W4:Y:S01]  /*baa0*/  LDL.LU R26, [R1+0x11c] ;  /* 0x00011c00011a7983 */ /* 0x000f220000300800 */
[----:B------:R-:W-:-:S05]  /*bab0*/  LEA R2, P0, R13, R0, 0x1 ;  /* 0x000000000d027211 */ /* 0x000fca00078008ff */
[----:B------:R-:W-:Y:S04]  /*bac0*/  STL [R1+0xfa4], R2 ;  /* 0x000fa40201007387 */ /* 0x000fe80000100800 */
[----:B------:R0:W-:Y:S04]  /*bad0*/  STL [R1+0xf70], R3 ;  /* 0x000f700301007387 */ /* 0x0001e80000100800 */
[----:B------:R-:W4:Y:S01]  /*bae0*/  LDL.LU R19, [R1+0x118] ;  /* 0x0001180001137983 */ /* 0x000f220000300800 */
[----:B0-----:R-:W-:Y:S02]  /*baf0*/  LEA.HI.X.SX32 R3, R18, R4, 0x1, P6 ;  /* 0x0000000412037211 */ /* 0x001fe400030f0eff */
        /* <DEDUP_REMOVED lines=35> */
[----:B--2---:R-:W-:-:S05]  /*bd30*/  LEA R2, P2, R28, R0, 0x1 ;  /* 0x000000001c027211 */ /* 0x004fca00078408ff */
[----:B------:R-:W-:Y:S04]  /*bd40*/  STL [R1+0xfe4], R2 ;  /* 0x000fe40201007387 */ /* 0x000fe80000100800 */
[----:B------:R0:W-:Y:S04]  /*bd50*/  STL [R1+0xfb0], R3 ;  /* 0x000fb00301007387 */ /* 0x0001e80000100800 */
[----:B------:R-:W2:Y:S01]  /*bd60*/  LDL.LU R10, [R1+0xf4] ;  /* 0x0000f400010a7983 */ /* 0x000ea20000300800 */
[----:B0-----:R-:W-:Y:S02]  /*bd70*/  LEA.HI.X.SX32 R3, R9, R4, 0x1, P5 ;  /* 0x0000000409037211 */ /* 0x001fe400028f0eff */
[----:B---3--:R-:W-:-:S05]  /*bd80*/  LEA R2, P6, R29, R0, 0x1 ;  /* 0x000000001d027211 */ /* 0x008fca00078c08ff */
[----:B------:R4:W-:Y:S04]  /*bd90*/  STL [R1+0xfec], R2 ;  /* 0x000fec0201007387 */ /* 0x0009e80000100800 */
[----:B------:R0:W-:Y:S04]  /*bda0*/  STL [R1+0xfb8], R3 ;  /* 0x000fb80301007387 */ /* 0x0001e80000100800 */
[----:B------:R-:W3:Y:S01]  /*bdb0*/  LDL.LU R9, [R1+0xf0] ;  /* 0x0000f00001097983 */ /* 0x000ee20000300800 */
[----:B----4-:R-:W-:Y:S02]  /*bdc0*/  LEA R2, P5, R20, R0, 0x1 ;  /* 0x0000000014027211 */ /* 0x010fe400078a08ff */
[----:B0-----:R-:W-:-:S03]  /*bdd0*/  LEA.HI.X.SX32 R3, R7, R4, 0x1, P4 ;  /* 0x0000000407037211 */ /* 0x001fc600020f0eff */
        /* <DEDUP_REMOVED lines=10> */
[----:B------:R0:W-:Y:S04]  /*be80*/  STL [R1+0x1004], R2 ;  /* 0x0010040201007387 */ /* 0x0001e80000100800 */
[----:B------:R-:W4:Y:S04]  /*be90*/  LDL.LU R22, [R1+0xe4] ;  /* 0x0000e40001167983 */ /* 0x000f280000300800 */
[----:B------:R1:W-:Y:S01]  /*bea0*/  STL [R1+0xfd0], R3 ;  /* 0x000fd00301007387 */ /* 0x0003e20000100800 */
[----:B0-----:R-:W-:Y:S02]  /*beb0*/  LEA R2, P1, R18, R0, 0x1 ;  /* 0x0000000012027211 */ /* 0x001fe400078208ff */
[----:B-1----:R-:W-:-:S03]  /*bec0*/  LEA.HI.X.SX32 R3, R27, R4, 0x1, P0 ;  /* 0x000000041b037211 */ /* 0x002fc600000f0eff */
        /* <DEDUP_REMOVED lines=11> */
[----:B------:R-:W4:Y:S01]  /*bf80*/  LDL.LU R29, [R1+0xd8] ;  /* 0x0000d800011d7983 */ /* 0x000f220000300800 */
[----:B------:R-:W-:-:S03]  /*bf90*/  LEA.HI.X.SX32 R5, R20, R4, 0x1, P5 ;  /* 0x0000000414057211 */ /* 0x000fc600028f0eff */
[----:B------:R-:W-:Y:S01]  /*bfa0*/  STL [R1+0xfe8], R3 ;  /* 0x000fe80301007387 */ /* 0x000fe20000100800 */
[----:B0-----:R-:W-:-:S05]  /*bfb0*/  LEA R2, P6, R15, R0, 0x1 ;  /* 0x000000000f027211 */ /* 0x001fca00078c08ff */
[----:B------:R0:W-:Y:S04]  /*bfc0*/  STL [R1+0x1024], R2 ;  /* 0x0010240201007387 */ /* 0x0001e80000100800 */
[----:B------:R-:W-:Y:S01]  /*bfd0*/  STL [R1+0xff0], R5 ;  /* 0x000ff00501007387 */ /* 0x000fe20000100800 */
[----:B0-----:R-:W-:-:S03]  /*bfe0*/  LEA.HI.X.SX32 R2, R26, R4, 0x1, P4 ;  /* 0x000000041a027211 */ /* 0x001fc600020f0eff */
[----:B------:R-:W4:Y:S01]  /*bff0*/  LDL.LU R26, [R1+0xd4] ;  /* 0x0000d400011a7983 */ /* 0x000f220000300800 */
[----:B------:R-:W-:-:S05]  /*c000*/  LEA R3, P5, R14, R0, 0x1 ;  /* 0x000000000e037211 */ /* 0x000fca00078a08ff */
[----:B------:R-:W-:Y:S04]  /*c010*/  STL [R1+0x102c], R3 ;  /* 0x00102c0301007387 */ /* 0x000fe80000100800 */
[----:B------:R0:W-:Y:S04]  /*c020*/  STL [R1+0xff8], R2 ;  /* 0x000ff80201007387 */ /* 0x0001e80000100800 */
[----:B0-----:R-:W4:Y:S01]  /*c030*/  LDL.LU R2, [R1+0xd0] ;  /* 0x0000d00001027983 */ /* 0x001f220000300800 */
[----:B------:R-:W-:Y:S02]  /*c040*/  LEA.HI.X.SX32 R3, R19, R4, 0x1, P3 ;  /* 0x0000000413037211 */ /* 0x000fe400018f0eff */
        /* <DEDUP_REMOVED lines=17> */
[----:B------:R1:W-:Y:S01]  /*c160*/  STL [R1+0x1018], R3 ;  /* 0x0010180301007387 */ /* 0x0003e20000100800 */
[----:B----4-:R-:W-:Y:S02]  /*c170*/  LEA R8, P2, R7, R0, 0x1 ;  /* 0x0000000007087211 */ /* 0x010fe400078408ff */
[----:B0-----:R-:W-:-:S03]  /*c180*/  LEA.HI.X.SX32 R5, R15, R4, 0x1, P6 ;  /* 0x000000040f057211 */ /* 0x001fc600030f0eff */
[----:B------:R-:W-:Y:S04]  /*c190*/  STL [R1+0x1054], R8 ;  /* 0x0010540801007387 */ /* 0x000fe80000100800 */
[----:B------:R-:W3:Y:S04]  /*c1a0*/  LDL.LU R17, [R1+0xbc] ;  /* 0x0000bc0001117983 */ /* 0x000ee80000300800 */
[----:B------:R0:W-:Y:S01]  /*c1b0*/  STL [R1+0x1020], R5 ;  /* 0x0010200501007387 */ /* 0x0001e20000100800 */
[----:B-1----:R-:W-:-:S05]  /*c1c0*/  LEA R3, P6, R6, R0, 0x1 ;  /* 0x0000000006037211 */ /* 0x002fca00078c08ff */
[----:B------:R-:W-:Y:S04]  /*c1d0*/  STL [R1+0x105c], R3 ;  /* 0x00105c0301007387 */ /* 0x000fe80000100800 */
[----:B------:R-:W4:Y:S01]  /*c1e0*/  LDL.LU R16, [R1+0xac] ;  /* 0x0000ac0001107983 */ /* 0x000f220000300800 */
[----:B0-----:R-:W-:-:S05]  /*c1f0*/  LEA.HI.X.SX32 R5, R14, R4, 0x1, P5 ;  /* 0x000000040e057211 */ /* 0x001fca00028f0eff */
[----:B------:R0:W-:Y:S02]  /*c200*/  STL [R1+0x1028], R5 ;  /* 0x0010280501007387 */ /* 0x0001e40000100800 */
        /* <DEDUP_REMOVED lines=10> */
[----:B0-----:R-:W-:-:S05]  /*c2b0*/  LEA R3, P3, R28, R0, 0x1 ;  /* 0x000000001c037211 */ /* 0x001fca00078608ff */
[----:B------:R0:W-:Y:S04]  /*c2c0*/  STL [R1+0x1074], R3 ;  /* 0x0010740301007387 */ /* 0x0001e80000100800 */
[----:B------:R-:W4:Y:S01]  /*c2d0*/  LDL.LU R13, [R1+0xa0] ;  /* 0x0000a000010d7983 */ /* 0x000f220000300800 */
[----:B-1----:R-:W-:-:S05]  /*c2e0*/  LEA.HI.X.SX32 R5, R10, R4, 0x1, P1 ;  /* 0x000000040a057211 */ /* 0x002fca00008f0eff */
[----:B------:R1:W-:Y:S01]  /*c2f0*/  STL [R1+0x1040], R5 ;  /* 0x0010400501007387 */ /* 0x0003e20000100800 */
[----:B0-----:R-:W-:-:S05]  /*c300*/  LEA R3, P1, R29, R0, 0x1 ;  /* 0x000000001d037211 */ /* 0x001fca00078208ff */
[----:B------:R-:W-:Y:S04]  /*c310*/  STL [R1+0x107c], R3 ;  /* 0x00107c0301007387 */ /* 0x000fe80000100800 */
[----:B------:R-:W4:Y:S01]  /*c320*/  LDL.LU R12, [R1+0x9c] ;  /* 0x00009c00010c7983 */ /* 0x000f220000300800 */
[----:B-1----:R-:W-:-:S05]  /*c330*/  LEA.HI.X.SX32 R5, R9, R4, 0x1, P0 ;  /* 0x0000000409057211 */ /* 0x002fca00000f0eff */
        /* <DEDUP_REMOVED lines=10> */
[----:B------:R1:W-:Y:S04]  /*c3e0*/  STL [R1+0x1058], R5 ;  /* 0x0010580501007387 */ /* 0x0003e80000100800 */
[----:B------:R-:W4:Y:S01]  /*c3f0*/  LDL.LU R7, [R1+0x88] ;  /* 0x0000880001077983 */ /* 0x000f220000300800 */
[----:B0-----:R-:W-:Y:S02]  /*c400*/  LEA R3, P6, R20, R0, 0x1 ;  /* 0x0000000014037211 */ /* 0x001fe400078c08ff */
[----:B-1----:R-:W-:-:S03]  /*c410*/  LEA.HI.X.SX32 R5, R22, R4, 0x1, P5 ;  /* 0x0000000416057211 */ /* 0x002fc600028f0eff */
[----:B------:R0:W-:Y:S04]  /*c420*/  STL [R1+0x1094], R3 ;  /* 0x0010940301007387 */ /* 0x0001e80000100800 */
[----:B------:R-:W4:Y:S04]  /*c430*/  LDL.LU R22, [R1+0x84] ;  /* 0x0000840001167983 */ /* 0x000f280000300800 */
[----:B------:R1:W-:Y:S01]  /*c440*/  STL [R1+0x1060], R5 ;  /* 0x0010600501007387 */ /* 0x0003e20000100800 */
[----:B0-----:R-:W-:Y:S02]  /*c450*/  LEA R3, P5, R19, R0, 0x1 ;  /* 0x0000000013037211 */ /* 0x001fe400078a08ff */
[----:B-1----:R-:W-:-:S03]  /*c460*/  LEA.HI.X.SX32 R5, R27, R4, 0x1, P4 ;  /* 0x000000041b057211 */ /* 0x002fc600020f0eff */
[----:B------:R-:W-:Y:S04]  /*c470*/  STL [R1+0x109c], R3 ;  /* 0x00109c0301007387 */ /* 0x000fe80000100800 */
[----:B------:R-:W4:Y:S04]  /*c480*/  LDL.LU R27, [R1+0x7c] ;  /* 0x00007c00011b7983 */ /* 0x000f280000300800 */
[----:B------:R0:W-:Y:S02]  /*c490*/  STL [R1+0x1068], R5 ;  /* 0x0010680501007387 */ /* 0x0001e40000100800 */
[----:B0-----:R-:W-:-:S02]  /*c4a0*/  LEA.HI.X.SX32 R5, R28, R4, 0x1, P3 ;  /* 0x000000041c057211 */ /* 0x001fc400018f0eff */
[----:B--2---:R-:W-:-:S05]  /*c4b0*/  LEA R3, P4, R18, R0, 0x1 ;  /* 0x0000000012037211 */ /* 0x004fca00078808ff */
[----:B------:R-:W-:Y:S04]  /*c4c0*/  STL [R1+0x10a4], R3 ;  /* 0x0010a40301007387 */ /* 0x000fe80000100800 */
[----:B------:R-:W2:Y:S04]  /*c4d0*/  LDL.LU R28, [R1+0x78] ;  /* 0x00007800011c7983 */ /* 0x000ea80000300800 */
[----:B------:R0:W-:Y:S02]  /*c4e0*/  STL [R1+0x1070], R5 ;  /* 0x0010700501007387 */ /* 0x0001e40000100800 */
[----:B0-----:R-:W-:-:S02]  /*c4f0*/  LEA.HI.X.SX32 R5, R29, R4, 0x1, P1 ;  /* 0x000000041d057211 */ /* 0x001fc400008f0eff */
[----:B------:R-:W2:Y:S01]  /*c500*/  LDL.LU R29, [R1+0x74] ;  /* 0x00007400011d7983 */ /* 0x000ea20000300800 */
[----:B---3--:R-:W-:-:S05]  /*c510*/  LEA R3, P3, R17, R0, 0x1 ;  /* 0x0000000011037211 */ /* 0x008fca00078608ff */
[----:B------:R-:W-:Y:S04]  /*c520*/  STL [R1+0x10ac], R3 ;  /* 0x0010ac0301007387 */ /* 0x000fe80000100800 */
[----:B------:R0:W-:Y:S02]  /*c530*/  STL [R1+0x1078], R5 ;  /* 0x0010780501007387 */ /* 0x0001e40000100800 */
[----:B0-----:R-:W-:Y:S02]  /*c540*/  LEA.HI.X.SX32 R5, R26, R4, 0x1, P0 ;  /* 0x000000041a057211 */ /* 0x001fe400000f0eff */
[----:B------:R-:W3:Y:S01]  /*c550*/  LDL.LU R26, [R1+0x70] ;  /* 0x00007000011a7983 */ /* 0x000ee20000300800 */
[----:B----4-:R-:W-:-:S05]  /*c560*/  LEA R3, P1, R16, R0, 0x1 ;  /* 0x0000000010037211 */ /* 0x010fca00078208ff */
[----:B------:R-:W-:Y:S04]  /*c570*/  STL [R1+0x10b4], R3 ;  /* 0x0010b40301007387 */ /* 0x000fe80000100800 */
[----:B------:R0:W-:Y:S04]  /*c580*/  STL [R1+0x1080], R5 ;  /* 0x0010800501007387 */ /* 0x0001e80000100800 */
[----:B------:R-:W4:Y:S01]  /*c590*/  LDL.LU R6, [R1+0x6c] ;  /* 0x00006c0001067983 */ /* 0x000f220000300800 */
[-C--:B0-----:R-:W-:Y:S02]  /*c5a0*/  LEA.HI.X.SX32 R5, R2, R4.reuse, 0x1, P2 ;  /* 0x0000000402057211 */ /* 0x081fe400010f0eff */
[----:B------:R-:W-:-:S02]  /*c5b0*/  LEA.HI.X.SX32 R2, R20, R4, 0x1, P6 ;  /* 0x0000000414027211 */ /* 0x000fc400030f0eff */
[----:B------:R-:W-:-:S05]  /*c5c0*/  LEA R3, P0, R15, R0, 0x1 ;  /* 0x000000000f037211 */ /* 0x000fca00078008ff */
[----:B------:R0:W-:Y:S04]  /*c5d0*/  STL [R1+0x10bc], R3 ;  /* 0x0010bc0301007387 */ /* 0x0001e80000100800 */
[----:B------:R1:W-:Y:S04]  /*c5e0*/  STL [R1+0x1088], R5 ;  /* 0x0010880501007387 */ /* 0x0003e80000100800 */
[----:B------:R-:W4:Y:S01]  /*c5f0*/  LDL.LU R8, [R1+0x68] ;  /* 0x0000680001087983 */ /* 0x000f220000300800 */
[----:B0-----:R-:W-:-:S05]  /*c600*/  LEA R3, P2, R14, R0, 0x1 ;  /* 0x000000000e037211 */ /* 0x001fca00078408ff */
[----:B------:R0:W-:Y:S04]  /*c610*/  STL [R1+0x10c4], R3 ;  /* 0x0010c40301007387 */ /* 0x0001e80000100800 */
[----:B------:R-:W-:Y:S01]  /*c620*/  STL [R1+0x1090], R2 ;  /* 0x0010900201007387 */ /* 0x000fe20000100800 */
[----:B-1----:R-:W-:-:S05]  /*c630*/  LEA R5, P6, R13, R0, 0x1 ;  /* 0x000000000d057211 */ /* 0x002fca00078c08ff */
[----:B------:R1:W-:Y:S01]  /*c640*/  STL [R1+0x10cc], R5 ;  /* 0x0010cc0501007387 */ /* 0x0003e20000100800 */
[----:B0-----:R-:W-:-:S03]  /*c650*/  LEA.HI.X.SX32 R3, R19, R4, 0x1, P5 ;  /* 0x0000000413037211 */ /* 0x001fc600028f0eff */
[----:B-1----:R-:W4:Y:S04]  /*c660*/  LDL.LU R5, [R1+0x64] ;  /* 0x0000640001057983 */ /* 0x002f280000300800 */
[----:B------:R0:W-:Y:S01]  /*c670*/  STL [R1+0x1098], R3 ;  /* 0x0010980301007387 */ /* 0x0001e20000100800 */
[----:B------:R-:W-:Y:S02]  /*c680*/  LEA R2, P5, R12, R0, 0x1 ;  /* 0x000000000c027211 */ /* 0x000fe400078a08ff */
[----:B0-----:R-:W-:-:S03]  /*c690*/  LEA.HI.X.SX32 R3, R18, R4, 0x1, P4 ;  /* 0x0000000412037211 */ /* 0x001fc600020f0eff */
[----:B------:R0:W-:Y:S04]  /*c6a0*/  STL [R1+0x10d4], R2 ;  /* 0x0010d40201007387 */ /* 0x0001e80000100800 */
[----:B------:R1:W-:Y:S01]  /*c6b0*/  STL [R1+0x10a0], R3 ;  /* 0x0010a00301007387 */ /* 0x0003e20000100800 */
[----:B------:R-:W-:Y:S02]  /*c6c0*/  LEA.HI.X.SX32 R17, R17, R4, 0x1, P3 ;  /* 0x0000000411117211 */ /* 0x000fe400018f0eff */
[-C--:B0-----:R-:W-:Y:S01]  /*c6d0*/  LEA R2, P4, R10, R0.reuse, 0x1 ;  /* 0x000000000a027211 */ /* 0x081fe200078808ff */
[----:B-1----:R-:W4:Y:S04]  /*c6e0*/  LDL.LU R3, [R1+0x60] ;  /* 0x0000600001037983 */ /* 0x002f280000300800 */
[----:B------:R0:W-:Y:S04]  /*c6f0*/  STL [R1+0x10dc], R2 ;  /* 0x0010dc0201007387 */ /* 0x0001e80000100800 */
[----:B------:R-:W-:Y:S01]  /*c700*/  STL [R1+0x10a8], R17 ;  /* 0x0010a81101007387 */ /* 0x000fe20000100800 */
[----:B0-----:R-:W-:-:S05]  /*c710*/  LEA R2, P3, R9, R0, 0x1 ;  /* 0x0000000009027211 */ /* 0x001fca00078608ff */
[----:B------:R0:W-:Y:S01]  /*c720*/  STL [R1+0x10e4], R2 ;  /* 0x0010e40201007387 */ /* 0x0001e20000100800 */
[----:B------:R-:W-:-:S03]  /*c730*/  LEA.HI.X.SX32 R16, R16, R4, 0x1, P1 ;  /* 0x0000000410107211 */ /* 0x000fc600008f0eff */
[----:B0-----:R-:W4:Y:S04]  /*c740*/  LDL.LU R2, [R1+0x5c] ;  /* 0x00005c0001027983 */ /* 0x001f280000300800 */
[----:B------:R0:W-:Y:S01]  /*c750*/  STL [R1+0x10b0], R16 ;  /* 0x0010b01001007387 */ /* 0x0001e20000100800 */
[----:B------:R-:W-:Y:S02]  /*c760*/  LEA R17, P1, R7, R0, 0x1 ;  /* 0x0000000007117211 */ /* 0x000fe400078208ff */
[----:B0-----:R-:W-:-:S03]  /*c770*/  LEA.HI.X.SX32 R16, R15, R4, 0x1, P0 ;  /* 0x000000040f107211 */ /* 0x001fc600000f0eff */
[----:B------:R-:W-:Y:S04]  /*c780*/  STL [R1+0x10ec], R17 ;  /* 0x0010ec1101007387 */ /* 0x000fe80000100800 */
[----:B------:R-:W-:Y:S04]  /*c790*/  STL [R1+0x10b8], R16 ;  /* 0x0010b81001007387 */ /* 0x000fe80000100800 */
[----:B------:R-:W4:Y:S01]  /*c7a0*/  LDL.LU R20, [R1+0x58] ;  /* 0x0000580001147983 */ /* 0x000f220000300800 */
[----:B------:R-:W-:Y:S02]  /*c7b0*/  LEA R15, P0, R22, R0, 0x1 ;  /* 0x00000000160f7211 */ /* 0x000fe400078008ff */
[----:B------:R-:W-:-:S03]  /*c7c0*/  LEA.HI.X.SX32 R14, R14, R4, 0x1, P2 ;  /* 0x000000040e0e7211 */ /* 0x000fc600010f0eff */
[----:B------:R0:W-:Y:S04]  /*c7d0*/  STL [R1+0x10f4], R15 ;  /* 0x0010f40f01007387 */ /* 0x0001e80000100800 */
[----:B------:R-:W-:Y:S01]  /*c7e0*/  STL [R1+0x10c0], R14 ;  /* 0x0010c00e01007387 */ /* 0x000fe20000100800 */
[----:B0-----:R-:W-:-:S05]  /*c7f0*/  LEA R15, P2, R27, R0, 0x1 ;  /* 0x000000001b0f7211 */ /* 0x001fca00078408ff */
[----:B------:R-:W-:Y:S04]  /*c800*/  STL [R1+0x10fc], R15 ;  /* 0x0010fc0f01007387 */ /* 0x000fe80000100800 */
[----:B------:R-:W4:Y:S01]  /*c810*/  LDL.LU R19, [R1+0x54] ;  /* 0x0000540001137983 */ /* 0x000f220000300800 */
[----:B------:R-:W-:-:S05]  /*c820*/  LEA.HI.X.SX32 R13, R13, R4, 0x1, P6 ;  /* 0x000000040d0d7211 */ /* 0x000fca00030f0eff */
[----:B------:R0:W-:Y:S02]  /*c830*/  STL [R1+0x10c8], R13 ;  /* 0x0010c80d01007387 */ /* 0x0001e40000100800 */
[----:B0-----:R-:W-:Y:S02]  /*c840*/  LEA.HI.X.SX32 R13, R12, R4, 0x1, P5 ;  /* 0x000000040c0d7211 */ /* 0x001fe400028f0eff */
[----:B--2---:R-:W-:-:S05]  /*c850*/  LEA R14, P6, R28, R0, 0x1 ;  /* 0x000000001c0e7211 */ /* 0x004fca00078c08ff */
[----:B------:R-:W-:Y:S04]  /*c860*/  STL [R1+0x1104], R14 ;  /* 0x0011040e01007387 */ /* 0x000fe80000100800 */
[----:B------:R-:W-:Y:S04]  /*c870*/  STL [R1+0x10d0], R13 ;  /* 0x0010d00d01007387 */ /* 0x000fe80000100800 */
[----:B------:R-:W2:Y:S01]  /*c880*/  LDL.LU R18, [R1+0x50] ;  /* 0x0000500001127983 */ /* 0x000ea20000300800 */
[----:B------:R-:W-:Y:S02]  /*c890*/  LEA R12, P5, R29, R0, 0x1 ;  /* 0x000000001d0c7211 */ /* 0x000fe400078a08ff */
[----:B------:R-:W-:-:S03]  /*c8a0*/  LEA.HI.X.SX32 R10, R10, R4, 0x1, P4 ;  /* 0x000000040a0a7211 */ /* 0x000fc600020f0eff */
[----:B------:R-:W-:Y:S04]  /*c8b0*/  STL [R1+0x110c], R12 ;  /* 0x00110c0c01007387 */ /* 0x000fe80000100800 */
[----:B------:R0:W-:Y:S01]  /*c8c0*/  STL [R1+0x10d8], R10 ;  /* 0x0010d80a01007387 */ /* 0x0001e20000100800 */
[-C--:B------:R-:W-:Y:S02]  /*c8d0*/  LEA.HI.X.SX32 R7, R7, R4.reuse, 0x1, P1 ;  /* 0x0000000407077211 */ /* 0x080fe400008f0eff */
[----:B0-----:R-:W-:Y:S02]  /*c8e0*/  LEA.HI.X.SX32 R10, R9, R4, 0x1, P3 ;  /* 0x00000004090a7211 */ /* 0x001fe400018f0eff */
[----:B---3--:R-:W-:-:S05]  /*c8f0*/  LEA R12, P4, R26, R0, 0x1 ;  /* 0x000000001a0c7211 */ /* 0x008fca00078808ff */
[----:B------:R-:W-:Y:S04]  /*c900*/  STL [R1+0x1114], R12 ;  /* 0x0011140c01007387 */ /* 0x000fe80000100800 */
[----:B------:R-:W3:Y:S01]  /*c910*/  LDL.LU R17, [R1+0x4c] ;  /* 0x00004c0001117983 */ /* 0x000ee20000300800 */
[----:B----4-:R-:W-:-:S03]  /*c920*/  LEA R9, P3, R6, R0, 0x1 ;  /* 0x0000000006097211 */ /* 0x010fc600078608ff */
[----:B------:R-:W-:Y:S04]  /*c930*/  STL [R1+0x10e0], R10 ;  /* 0x0010e00a01007387 */ /* 0x000fe80000100800 */
[----:B------:R-:W-:Y:S04]  /*c940*/  STL [R1+0x111c], R9 ;  /* 0x00111c0901007387 */ /* 0x000fe80000100800 */
[----:B------:R-:W4:Y:S04]  /*c950*/  LDL.LU R16, [R1+0x44] ;  /* 0x0000440001107983 */ /* 0x000f280000300800 */
[----:B------:R0:W-:Y:S04]  /*c960*/  STL [R1+0x10e8], R7 ;  /* 0x0010e80701007387 */ /* 0x0001e80000100800 */
[----:B------:R-:W4:Y:S01]  /*c970*/  LDL.LU R15, [R1+0x40] ;  /* 0x00004000010f7983 */ /* 0x000f220000300800 */
[----:B0-----:R-:W-:-:S02]  /*c980*/  LEA.HI.X.SX32 R7, R22, R4, 0x1, P0 ;  /* 0x0000000416077211 */ /* 0x001fc400000f0eff */
[----:B------:R-:W-:-:S05]  /*c990*/  LEA R9, P1, R8, R0, 0x1 ;  /* 0x0000000008097211 */ /* 0x000fca00078208ff */
[----:B------:R-:W-:Y:S04]  /*c9a0*/  STL [R1+0x1124], R9 ;  /* 0x0011240901007387 */ /* 0x000fe80000100800 */
[----:B------:R-:W4:Y:S04]  /*c9b0*/  LDL.LU R14, [R1+0x3c] ;  /* 0x00003c00010e7983 */ /* 0x000f280000300800 */
[----:B------:R0:W-:Y:S04]  /*c9c0*/  STL [R1+0x10f0], R7 ;  /* 0x0010f00701007387 */ /* 0x0001e80000100800 */
[----:B------:R-:W4:Y:S01]  /*c9d0*/  LDL.LU R13, [R1+0x38] ;  /* 0x00003800010d7983 */ /* 0x000f220000300800 */
[----:B0-----:R-:W-:-:S02]  /*c9e0*/  LEA.HI.X.SX32 R7, R27, R4, 0x1, P2 ;  /* 0x000000041b077211 */ /* 0x001fc400010f0eff */
[----:B------:R-:W-:-:S05]  /*c9f0*/  LEA R9, P0, R5, R0, 0x1 ;  /* 0x0000000005097211 */ /* 0x000fca00078008ff */
[----:B------:R0:W-:Y:S04]  /*ca00*/  STL [R1+0x112c], R9 ;  /* 0x00112c0901007387 */ /* 0x0001e80000100800 */
[----:B------:R-:W4:Y:S04]  /*ca10*/  LDL.LU R12, [R1+0x34] ;  /* 0x00003400010c7983 */ /* 0x000f280000300800 */
[----:B------:R1:W-:Y:S04]  /*ca20*/  STL [R1+0x10f8], R7 ;  /* 0x0010f80701007387 */ /* 0x0003e80000100800 */
[----:B------:R-:W4:Y:S01]  /*ca30*/  LDL.LU R10, [R1+0x30] ;  /* 0x00003000010a7983 */ /* 0x000f220000300800 */
[----:B0-----:R-:W-:-:S02]  /*ca40*/  LEA R9, P2, R3, R0, 0x1 ;  /* 0x0000000003097211 */ /* 0x001fc400078408ff */
[----:B-1----:R-:W-:-:S03]  /*ca50*/  LEA.HI.X.SX32 R7, R28, R4, 0x1, P6 ;  /* 0x000000041c077211 */ /* 0x002fc600030f0eff */
[----:B------:R0:W-:Y:S04]  /*ca60*/  STL [R1+0x1134], R9 ;  /* 0x0011340901007387 */ /* 0x0001e80000100800 */
[----:B0-----:R-:W4:Y:S04]  /*ca70*/  LDL.LU R9, [R1+0x2c] ;  /* 0x00002c0001097983 */ /* 0x001f280000300800 */
[----:B------:R0:W-:Y:S04]  /*ca80*/  STL [R1+0x1100], R7 ;  /* 0x0011000701007387 */ /* 0x0001e80000100800 */
[----:B------:R-:W4:Y:S01]  /*ca90*/  LDL.LU R28, [R1+0x28] ;  /* 0x00002800011c7983 */ /* 0x000f220000300800 */
[----:B------:R-:W-:-:S02]  /*caa0*/  LEA R22, P6, R2, R0, 0x1 ;  /* 0x0000000002167211 */ /* 0x000fc400078c08ff */
[----:B0-----:R-:W-:-:S03]  /*cab0*/  LEA.HI.X.SX32 R7, R29, R4, 0x1, P5 ;  /* 0x000000041d077211 */ /* 0x001fc600028f0eff */
[----:B------:R0:W-:Y:S04]  /*cac0*/  STL [R1+0x113c], R22 ;  /* 0x00113c1601007387 */ /* 0x0001e80000100800 */
[----:B------:R-:W4:Y:S04]  /*cad0*/  LDL.LU R29, [R1+0x20] ;  /* 0x00002000011d7983 */ /* 0x000f280000300800 */
[----:B------:R1:W-:Y:S04]  /*cae0*/  STL [R1+0x1108], R7 ;  /* 0x0011080701007387 */ /* 0x0003e80000100800 */
[----:B------:R-:W4:Y:S01]  /*caf0*/  LDL.LU R27, [R1+0x1c] ;  /* 0x00001c00011b7983 */ /* 0x000f220000300800 */
[----:B0-----:R-:W-:-:S02]  /*cb00*/  LEA R22, P5, R20, R0, 0x1 ;  /* 0x0000000014167211 */ /* 0x001fc400078a08ff */
[----:B-1----:R-:W-:-:S03]  /*cb10*/  LEA.HI.X.SX32 R7, R26, R4, 0x1, P4 ;  /* 0x000000041a077211 */ /* 0x002fc600020f0eff */
[----:B------:R0:W-:Y:S04]  /*cb20*/  STL [R1+0x1144], R22 ;  /* 0x0011441601007387 */ /* 0x0001e80000100800 */
[----:B------:R-:W4:Y:S04]  /*cb30*/  LDL.LU R26, [R1+0x18] ;  /* 0x00001800011a7983 */ /* 0x000f280000300800 */
[----:B------:R1:W-:Y:S04]  /*cb40*/  STL [R1+0x1110], R7 ;  /* 0x0011100701007387 */ /* 0x0003e80000100800 */
[----:B0-----:R-:W4:Y:S01]  /*cb50*/  LDL.LU R22, [R1+0x14] ;  /* 0x0000140001167983 */ /* 0x001f220000300800 */
[----:B------:R-:W-:-:S02]  /*cb60*/  LEA R23, P4, R19, R0, 0x1 ;  /* 0x0000000013177211 */ /* 0x000fc400078808ff */
[----:B-1----:R-:W-:-:S03]  /*cb70*/  LEA.HI.X.SX32 R7, R6, R4, 0x1, P3 ;  /* 0x0000000406077211 */ /* 0x002fc600018f0eff */
[----:B------:R-:W-:Y:S04]  /*cb80*/  STL [R1+0x114c], R23 ;  /* 0x00114c1701007387 */ /* 0x000fe80000100800 */
[----:B------:R-:W4:Y:S04]  /*cb90*/  LDL.LU R6, [R1+0x10] ;  /* 0x0000100001067983 */ /* 0x000f280000300800 */
[----:B------:R0:W-:Y:S04]  /*cba0*/  STL [R1+0x1118], R7 ;  /* 0x0011180701007387 */ /* 0x0001e80000100800 */
[----:B0-----:R-:W4:Y:S01]  /*cbb0*/  LDL.LU R7, [R1+0xc] ;  /* 0x00000c0001077983 */ /* 0x001f220000300800 */
[----:B--2---:R-:W-:-:S05]  /*cbc0*/  LEA R23, P3, R18, R0, 0x1 ;  /* 0x0000000012177211 */ /* 0x004fca00078608ff */
[----:B------:R0:W-:Y:S04]  /*cbd0*/  STL [R1+0x1154], R23 ;  /* 0x0011541701007387 */ /* 0x0001e80000100800 */
[----:B0-----:R-:W2:Y:S01]  /*cbe0*/  LDL.LU R23, [R1+0x8] ;  /* 0x0000080001177983 */ /* 0x001ea20000300800 */
[-C--:B------:R-:W-:Y:S02]  /*cbf0*/  LEA.HI.X.SX32 R8, R8, R4.reuse, 0x1, P1 ;  /* 0x0000000408087211 */ /* 0x080fe400008f0eff */
[----:B------:R-:W-:-:S03]  /*cc00*/  LEA.HI.X.SX32 R5, R5, R4, 0x1, P0 ;  /* 0x0000000405057211 */ /* 0x000fc600000f0eff */
[----:B------:R3:W-:Y:S01]  /*cc10*/  STL [R1+0x1120], R8 ;  /* 0x0011200801007387 */ /* 0x0007e20000100800 */
[-C--:B------:R-:W-:Y:S02]  /*cc20*/  LEA.HI.X.SX32 R3, R3, R4.reuse, 0x1, P2 ;  /* 0x0000000403037211 */ /* 0x080fe400010f0eff */
[----:B------:R-:W-:Y:S02]  /*cc30*/  LEA.HI.X.SX32 R2, R2, R4, 0x1, P6 ;  /* 0x0000000402027211 */ /* 0x000fe400030f0eff */
[----:B---3--:R-:W-:-:S05]  /*cc40*/  LEA R8, P1, R17, R0, 0x1 ;  /* 0x0000000011087211 */ /* 0x008fca00078208ff */
[----:B------:R0:W-:Y:S04]  /*cc50*/  STL [R1+0x115c], R8 ;  /* 0x00115c0801007387 */ /* 0x0001e80000100800 */
[----:B0-----:R-:W3:Y:S04]  /*cc60*/  LDL.LU R8, [R1+0x1328] ;  /* 0x0013280001087983 */ /* 0x001ee80000300800 */
[----:B------:R4:W-:Y:S02]  /*cc70*/  STL [R1+0x1128], R5 ;  /* 0x0011280501007387 */ /* 0x0009e40000100800 */
[----:B----4-:R-:W-:-:S05]  /*cc80*/  LEA R5, P0, R16, R0, 0x1 ;  /* 0x0000000010057211 */ /* 0x010fca00078008ff */
[----:B------:R0:W-:Y:S04]  /*cc90*/  STL [R1+0x1164], R5 ;  /* 0x0011640501007387 */ /* 0x0001e80000100800 */
[----:B0-----:R-:W4:Y:S04]  /*cca0*/  LDL.LU R5, [R1+0x1324] ;  /* 0x0013240001057983 */ /* 0x001f280000300800 */
[----:B------:R0:W-:Y:S02]  /*ccb0*/  STL [R1+0x1130], R3 ;  /* 0x0011300301007387 */ /* 0x0001e40000100800 */
[----:B0-----:R-:W-:-:S05]  /*ccc0*/  LEA R3, P2, R15, R0, 0x1 ;  /* 0x000000000f037211 */ /* 0x001fca00078408ff */
[----:B------:R0:W-:Y:S01]  /*ccd0*/  STL [R1+0x116c], R3 ;  /* 0x00116c0301007387 */ /* 0x0001e20000100800 */
[----:B------:R-:W-:-:S03]  /*cce0*/  LEA.HI.X.SX32 R20, R20, R4, 0x1, P5 ;  /* 0x0000000414147211 */ /* 0x000fc600028f0eff */
[----:B0-----:R-:W2:Y:S04]  /*ccf0*/  LDL.LU R3, [R1+0x1320] ;  /* 0x0013200001037983 */ /* 0x001ea80000300800 */
        /* <DEDUP_REMOVED lines=14> */
[----:B0-----:R-:W3:Y:S04]  /*cde0*/  LDL.LU R19, [R1+0x1314] ;  /* 0x0013140001137983 */ /* 0x001ee80000300800 */
        /* <DEDUP_REMOVED lines=42> */
[----:B------:R0:W-:Y:S04]  /*d090*/  STL [R1+0x11cc], R9 ;  /* 0x0011cc0901007387 */ /* 0x0001e80000100800 */
[----:B0-----:R-:W3:Y:S04]  /*d0a0*/  LDL.LU R9, [R1+0x12f0] ;  /* 0x0012f00001097983 */ /* 0x001ee80000300800 */
[----:B------:R2:W-:Y:S02]  /*d0b0*/  STL [R1+0x1198], R28 ;  /* 0x0011981c01007387 */ /* 0x0005e40000100800 */
[----:B--2---:R-:W-:-:S05]  /*d0c0*/  LEA R28, P0, R23, R0, 0x1 ;  /* 0x00000000171c7211 */ /* 0x004fca00078008ff */
[----:B------:R0:W-:Y:S04]  /*d0d0*/  STL [R1+0x11d4], R28 ;  /* 0x0011d41c01007387 */ /* 0x0001e80000100800 */
[----:B0-----:R-:W2:Y:S01]  /*d0e0*/  LDL.LU R28, [R1+0x12ec] ;  /* 0x0012ec00011c7983 */ /* 0x001ea20000300800 */
[----:B------:R-:W-:-:S05]  /*d0f0*/  LEA.HI.X.SX32 R29, R29, R4, 0x1, P2 ;  /* 0x000000041d1d7211 */ /* 0x000fca00010f0eff */
        /* <DEDUP_REMOVED lines=30> */
[----:B------:R2:W-:Y:S01]  /*d2e0*/  STL [R1+0x11d0], R23 ;  /* 0x0011d01701007387 */ /* 0x0005e20000100800 */
[----:B------:R-:W-:Y:S02]  /*d2f0*/  LEA.HI.X.SX32 R27, R27, R4, 0x1, P5 ;  /* 0x000000041b1b7211 */ /* 0x000fe400028f0eff */
[----:B--2---:R-:W-:-:S05]  /*d300*/  LEA R23, P0, R7, R0, 0x1 ;  /* 0x0000000007177211 */ /* 0x004fca00078008ff */
[----:B------:R0:W-:Y:S02]  /*d310*/  STL [R1+0x120c], R23 ;  /* 0x00120c1701007387 */ /* 0x0001e40000100800 */
[----:B0-----:R-:W-:Y:S02]  /*d320*/  LEA.HI.X.SX32 R23, R28, R4, 0x1, P2 ;  /* 0x000000041c177211 */ /* 0x001fe400010f0eff */
[----:B------:R-:W2:Y:S04]  /*d330*/  LDL.LU R28, [R1+0x12d0] ;  /* 0x0012d000011c7983 */ /* 0x000ea80000300800 */
[----:B------:R3:W-:Y:S02]  /*d340*/  STL [R1+0x11d8], R23 ;  /* 0x0011d81701007387 */ /* 0x0007e40000100800 */
[----:B---3--:R-:W-:-:S05]  /*d350*/  LEA R23, P2, R9, R0, 0x1 ;  /* 0x0000000009177211 */ /* 0x008fca00078408ff */
[----:B------:R0:W-:Y:S02]  /*d360*/  STL [R1+0x1214], R23 ;  /* 0x0012141701007387 */ /* 0x0001e40000100800 */
[----:B0-----:R-:W-:Y:S02]  /*d370*/  LEA.HI.X.SX32 R23, R29, R4, 0x1, P6 ;  /* 0x000000041d177211 */ /* 0x001fe400030f0eff */
[----:B------:R-:W3:Y:S04]  /*d380*/  LDL.LU R29, [R1+0x12cc] ;  /* 0x0012cc00011d7983 */ /* 0x000ee80000300800 */
[----:B------:R0:W-:Y:S02]  /*d390*/  STL [R1+0x11e0], R23 ;  /* 0x0011e01701007387 */ /* 0x0001e40000100800 */
[----:B0-----:R-:W-:-:S05]  /*d3a0*/  LEA R23, P6, R10, R0, 0x1 ;  /* 0x000000000a177211 */ /* 0x001fca00078c08ff */
[----:B------:R0:W-:Y:S04]  /*d3b0*/  STL [R1+0x121c], R23 ;  /* 0x00121c1701007387 */ /* 0x0001e80000100800 */
[----:B------:R1:W-:Y:S01]  /*d3c0*/  STL [R1+0x11e8], R27 ;  /* 0x0011e81b01007387 */ /* 0x0003e20000100800 */
[----:B0-----:R-:W-:Y:S02]  /*d3d0*/  LEA R23, P5, R12, R0, 0x1 ;  /* 0x000000000c177211 */ /* 0x001fe400078a08ff */
[----:B-1----:R-:W-:-:S03]  /*d3e0*/  LEA.HI.X.SX32 R27, R26, R4, 0x1, P4 ;  /* 0x000000041a1b7211 */ /* 0x002fc600020f0eff */
[----:B------:R0:W-:Y:S01]  /*d3f0*/  STL [R1+0x1224], R23 ;  /* 0x0012241701007387 */ /* 0x0001e20000100800 */
[----:B------:R-:W-:Y:S02]  /*d400*/  LEA.HI.X.SX32 R26, R22, R4, 0x1, P3 ;  /* 0x00000004161a7211 */ /* 0x000fe400018f0eff */
[-C--:B------:R-:W-:Y:S01]  /*d410*/  LEA R22, P3, R14, R0.reuse, 0x1 ;  /* 0x000000000e167211 */ /* 0x080fe200078608ff */
[----:B------:R-:W-:Y:S01]  /*d420*/  STL [R1+0x11f0], R27 ;  /* 0x0011f01b01007387 */ /* 0x000fe20000100800 */
[----:B0-----:R-:W-:-:S05]  /*d430*/  LEA R23, P4, R13, R0, 0x1 ;  /* 0x000000000d177211 */ /* 0x001fca00078808ff */
[----:B------:R0:W-:Y:S04]  /*d440*/  STL [R1+0x122c], R23 ;  /* 0x00122c1701007387 */ /* 0x0001e80000100800 */
[----:B------:R-:W-:Y:S01]  /*d450*/  STL [R1+0x11f8], R26 ;  /* 0x0011f81a01007387 */ /* 0x000fe20000100800 */
[----:B0-----:R-:W-:Y:S02]  /*d460*/  LEA.HI.X.SX32 R23, R6, R4, 0x1, P1 ;  /* 0x0000000406177211 */ /* 0x001fe400008f0eff */
[----:B------:R-:W-:Y:S01]  /*d470*/  LEA R6, P1, R15, R0, 0x1 ;  /* 0x000000000f067211 */ /* 0x000fe200078208ff */
[----:B------:R0:W-:Y:S04]  /*d480*/  STL [R1+0x1234], R22 ;  /* 0x0012341601007387 */ /* 0x0001e80000100800 */
[----:B------:R-:W-:Y:S04]  /*d490*/  STL [R1+0x1200], R23 ;  /* 0x0012001701007387 */ /* 0x000fe80000100800 */
[----:B------:R1:W-:Y:S01]  /*d4a0*/  STL [R1+0x123c], R6 ;  /* 0x00123c0601007387 */ /* 0x0003e20000100800 */
[----:B0-----:R-:W-:-:S02]  /*d4b0*/  LEA.HI.X.SX32 R22, R7, R4, 0x1, P0 ;  /* 0x0000000407167211 */ /* 0x001fc400000f0eff */
[----:B------:R-:W-:-:S03]  /*d4c0*/  LEA R7, P0, R16, R0, 0x1 ;  /* 0x0000000010077211 */ /* 0x000fc600078008ff */
[----:B------:R-:W-:Y:S01]  /*d4d0*/  STL [R1+0x1208], R22 ;  /* 0x0012081601007387 */ /* 0x000fe20000100800 */
[----:B-1----:R-:W-:-:S03]  /*d4e0*/  LEA.HI.X.SX32 R6, R9, R4, 0x1, P2 ;  /* 0x0000000409067211 */ /* 0x002fc600010f0eff */
[----:B------:R0:W-:Y:S01]  /*d4f0*/  STL [R1+0x1244], R7 ;  /* 0x0012440701007387 */ /* 0x0001e20000100800 */
[----:B------:R-:W-:-:S03]  /*d500*/  LEA R9, P2, R17, R0, 0x1 ;  /* 0x0000000011097211 */ /* 0x000fc600078408ff */
[----:B------:R1:W-:Y:S01]  /*d510*/  STL [R1+0x1210], R6 ;  /* 0x0012100601007387 */ /* 0x0003e20000100800 */
[----:B0-----:R-:W-:-:S03]  /*d520*/  LEA.HI.X.SX32 R7, R10, R4, 0x1, P6 ;  /* 0x000000040a077211 */ /* 0x001fc600030f0eff */
[----:B------:R0:W-:Y:S01]  /*d530*/  STL [R1+0x124c], R9 ;  /* 0x00124c0901007387 */ /* 0x0001e20000100800 */
[----:B-1----:R-:W-:-:S03]  /*d540*/  LEA R6, P6, R18, R0, 0x1 ;  /* 0x0000000012067211 */ /* 0x002fc600078c08ff */
[----:B------:R1:W-:Y:S04]  /*d550*/  STL [R1+0x1218], R7 ;  /* 0x0012180701007387 */ /* 0x0003e80000100800 */
[----:B------:R4:W-:Y:S01]  /*d560*/  STL [R1+0x1254], R6 ;  /* 0x0012540601007387 */ /* 0x0009e20000100800 */
[----:B0-----:R-:W-:Y:S02]  /*d570*/  LEA.HI.X.SX32 R9, R12, R4, 0x1, P5 ;  /* 0x000000040c097211 */ /* 0x001fe400028f0eff */
[----:B-1----:R-:W-:-:S03]  /*d580*/  LEA R7, P5, R19, R0, 0x1 ;  /* 0x0000000013077211 */ /* 0x002fc600078a08ff */
[----:B------:R0:W-:Y:S01]  /*d590*/  STL [R1+0x1220], R9 ;  /* 0x0012200901007387 */ /* 0x0001e20000100800 */
[----:B----4-:R-:W-:-:S03]  /*d5a0*/  LEA.HI.X.SX32 R6, R13, R4, 0x1, P4 ;  /* 0x000000040d067211 */ /* 0x010fc600020f0eff */
[----:B------:R1:W-:Y:S04]  /*d5b0*/  STL [R1+0x125c], R7 ;  /* 0x00125c0701007387 */ /* 0x0003e80000100800 */
[----:B------:R4:W-:Y:S01]  /*d5c0*/  STL [R1+0x1228], R6 ;  /* 0x0012280601007387 */ /* 0x0009e20000100800 */
[----:B0-----:R-:W-:Y:S02]  /*d5d0*/  LEA R9, P4, R20, R0, 0x1 ;  /* 0x0000000014097211 */ /* 0x001fe400078808ff */
[----:B-1----:R-:W-:-:S03]  /*d5e0*/  LEA.HI.X.SX32 R7, R14, R4, 0x1, P3 ;  /* 0x000000040e077211 */ /* 0x002fc600018f0eff */
[----:B------:R0:W-:Y:S01]  /*d5f0*/  STL [R1+0x1264], R9 ;  /* 0x0012640901007387 */ /* 0x0001e20000100800 */
[----:B----4-:R-:W-:-:S03]  /*d600*/  LEA R6, P3, R2, R0, 0x1 ;  /* 0x0000000002067211 */ /* 0x010fc600078608ff */
[----:B------:R1:W-:Y:S04]  /*d610*/  STL [R1+0x1230], R7 ;  /* 0x0012300701007387 */ /* 0x0003e80000100800 */
[----:B------:R4:W-:Y:S01]  /*d620*/  STL [R1+0x126c], R6 ;  /* 0x00126c0601007387 */ /* 0x0009e20000100800 */
[----:B0-----:R-:W-:Y:S02]  /*d630*/  LEA.HI.X.SX32 R9, R15, R4, 0x1, P1 ;  /* 0x000000040f097211 */ /* 0x001fe400008f0eff */
[----:B-1----:R-:W-:-:S03]  /*d640*/  LEA R7, P1, R3, R0, 0x1 ;  /* 0x0000000003077211 */ /* 0x002fc600078208ff */
[----:B------:R0:W-:Y:S01]  /*d650*/  STL [R1+0x1238], R9 ;  /* 0x0012380901007387 */ /* 0x0001e20000100800 */
[----:B----4-:R-:W-:-:S03]  /*d660*/  LEA.HI.X.SX32 R6, R16, R4, 0x1, P0 ;  /* 0x0000000410067211 */ /* 0x010fc600000f0eff */
[----:B------:R1:W-:Y:S01]  /*d670*/  STL [R1+0x1274], R7 ;  /* 0x0012740701007387 */ /* 0x0003e20000100800 */
[----:B------:R-:W-:-:S03]  /*d680*/  IMAD R11, R11, c[0x0][0x190], RZ ;  /* 0x000064000b0b7a24 */ /* 0x000fc600078e02ff */
[----:B------:R4:W-:Y:S01]  /*d690*/  STL [R1+0x1240], R6 ;  /* 0x0012400601007387 */ /* 0x0009e20000100800 */
[----:B0-----:R-:W-:Y:S02]  /*d6a0*/  LEA R9, P0, R5, R0, 0x1 ;  /* 0x0000000005097211 */ /* 0x001fe400078008ff */
[----:B-1----:R-:W-:-:S03]  /*d6b0*/  LEA.HI.X.SX32 R7, R17, R4, 0x1, P2 ;  /* 0x0000000411077211 */ /* 0x002fc600010f0eff */
[----:B------:R0:W-:Y:S01]  /*d6c0*/  STL [R1+0x1278], R9 ;  /* 0x0012780901007387 */ /* 0x0001e20000100800 */
[----:B----4-:R-:W-:-:S03]  /*d6d0*/  LEA R6, P2, R8, R0, 0x1 ;  /* 0x0000000008067211 */ /* 0x010fc600078408ff */
[----:B------:R1:W-:Y:S01]  /*d6e0*/  STL [R1+0x1248], R7 ;  /* 0x0012480701007387 */ /* 0x0003e20000100800 */
[----:B------:R-:W-:-:S03]  /*d6f0*/  IMAD R25, R25, c[0x0][0x190], RZ ;  /* 0x0000640019197a24 */ /* 0x000fc600078e02ff */
[----:B------:R4:W-:Y:S01]  /*d700*/  STL [R1+0x127c], R6 ;  /* 0x00127c0601007387 */ /* 0x0009e20000100800 */
[----:B0-----:R-:W-:Y:S01]  /*d710*/  LEA.HI.X.SX32 R9, R18, R4, 0x1, P6 ;  /* 0x0000000412097211 */ /* 0x001fe200030f0eff */
[----:B------:R-:W-:Y:S01]  /*d720*/  IMAD R24, R24, c[0x0][0x190], RZ ;  /* 0x0000640018187a24 */ /* 0x000fe200078e02ff */
        /* <DEDUP_REMOVED lines=8> */
[----:B------:R-:W-:Y:S01]  /*d7b0*/  STL [R1+0x1284], R9 ;  /* 0x0012840901007387 */ /* 0x000fe20000100800 */
[----:B------:R-:W-:Y:S02]  /*d7c0*/  LEA.HI.X.SX32 R2, R2, R4, 0x1, P3 ;  /* 0x0000000402027211 */ /* 0x000fe400018f0eff */
[----:B----4-:R-:W-:Y:S01]  /*d7d0*/  LEA R6, P4, R24, R0, 0x1 ;  /* 0x0000000018067211 */ /* 0x010fe200078808ff */
[----:B------:R-:W-:Y:S04]  /*d7e0*/  STL [R1+0x1260], R7 ;  /* 0x0012600701007387 */ /* 0x000fe80000100800 */
[----:B------:R0:W-:Y:S04]  /*d7f0*/  STL [R1+0x1288], R6 ;  /* 0x0012880601007387 */ /* 0x0001e80000100800 */
[----:B------:R1:W-:Y:S01]  /*d800*/  STL [R1+0x1268], R2 ;  /* 0x0012680201007387 */ /* 0x0003e20000100800 */
[----:B0-----:R-:W-:-:S02]  /*d810*/  LEA.HI.X.SX32 R6, R3, R4, 0x1, P1 ;  /* 0x0000000403067211 */ /* 0x001fc400008f0eff */
[----:B------:R-:W-:Y:S02]  /*d820*/  LEA R3, P1, R21, R0, 0x1 ;  /* 0x0000000015037211 */ /* 0x000fe400078208ff */
[-C--:B-1----:R-:W-:Y:S01]  /*d830*/  LEA.HI.X.SX32 R2, R5, R4.reuse, 0x1, P0 ;  /* 0x0000000405027211 */ /* 0x082fe200000f0eff */
[----:B------:R-:W-:Y:S04]  /*d840*/  STL [R1+0x1270], R6 ;  /* 0x0012700601007387 */ /* 0x000fe80000100800 */
[----:B------:R0:W-:Y:S04]  /*d850*/  STL [R1+0xeac], R3 ;  /* 0x000eac0301007387 */ /* 0x0001e80000100800 */
[----:B------:R1:W-:Y:S01]  /*d860*/  STL [R1+0xe98], R2 ;  /* 0x000e980201007387 */ /* 0x0003e20000100800 */
[----:B0-----:R-:W-:-:S02]  /*d870*/  LEA.HI.X.SX32 R3, R8, R4, 0x1, P2 ;  /* 0x0000000408037211 */ /* 0x001fc400010f0eff */
[-C--:B-1----:R-:W-:Y:S01]  /*d880*/  LEA.HI.X.SX32 R2, R11, R4.reuse, 0x1, P6 ;  /* 0x000000040b027211 */ /* 0x082fe200030f0eff */
[----:B------:R-:W-:Y:S01]  /*d890*/  IMAD.MOV.U32 R23, RZ, RZ, c[0x0][0x188] ;  /* 0x00006200ff177624 */ /* 0x000fe200078e00ff */
[----:B------:R-:W-:-:S03]  /*d8a0*/  LEA.HI.X.SX32 R5, R24, R4, 0x1, P4 ;  /* 0x0000000418057211 */ /* 0x000fc600020f0eff */
[C---:B------:R-:W-:Y:S02]  /*d8b0*/  IMAD R27, R23.reuse, 0x1f, RZ ;  /* 0x0000001f171b7824 */ /* 0x040fe400078e02ff */
[----:B------:R-:W-:Y:S01]  /*d8c0*/  IMAD R23, R23, 0x1e, RZ ;  /* 0x0000001e17177824 */ /* 0x000fe200078e02ff */
[----:B--2---:R-:W-:Y:S02]  /*d8d0*/  LEA R0, P0, R28, c[0x0][0x160], 0x1 ;  /* 0x000058001c007a11 */ /* 0x004fe400078008ff */
[----:B---3--:R-:W-:-:S04]  /*d8e0*/  LEA R12, P3, R29, c[0x0][0x160], 0x1 ;  /* 0x000058001d0c7a11 */ /* 0x008fc800078608ff */
[----:B------:R-:W-:Y:S02]  /*d8f0*/  LEA.HI.X.SX32 R13, R29, c[0x0][0x164], 0x1, P3 ;  /* 0x000059001d0d7a11 */ /* 0x000fe400018f0eff */
[----:B------:R0:W5:Y:S04]  /*d900*/  LDL.LU R29, [R1+0x12c8] ;  /* 0x0012c800011d7983 */ /* 0x0001680000300800 */
[----:B------:R-:W-:Y:S04]  /*d910*/  STL [R1+0xca0], R0 ;  /* 0x000ca00001007387 */ /* 0x000fe80000100800 */
[----:B------:R1:W-:Y:S04]  /*d920*/  STL [R1+0xe9c], R3 ;  /* 0x000e9c0301007387 */ /* 0x0003e80000100800 */
[----:B------:R2:W-:Y:S01]  /*d930*/  STL [R1+0xea0], R2 ;  /* 0x000ea00201007387 */ /* 0x0005e20000100800 */
[----:B-1----:R-:W-:-:S02]  /*d940*/  LEA.HI.X.SX32 R3, R25, R4, 0x1, P5 ;  /* 0x0000000419037211 */ /* 0x002fc400028f0eff */
[----:B--2---:R-:W-:Y:S02]  /*d950*/  LEA.HI.X.SX32 R2, R28, c[0x0][0x164], 0x1, P0 ;  /* 0x000059001c027a11 */ /* 0x004fe400000f0eff */
[----:B------:R-:W2:Y:S04]  /*d960*/  LDL.LU R28, [R1+0x12c4] ;  /* 0x0012c400011c7983 */ /* 0x000ea80000300800 */
[----:B------:R-:W-:Y:S04]  /*d970*/  STL.64 [R1+0xc88], R12 ;  /* 0x000c880c01007387 */ /* 0x000fe80000100a00 */
[----:B------:R-:W-:Y:S04]  /*d980*/  STL [R1+0xc9c], R2 ;  /* 0x000c9c0201007387 */ /* 0x000fe80000100800 */
[----:B------:R1:W-:Y:S01]  /*d990*/  STL [R1+0xea4], R3 ;  /* 0x000ea40301007387 */ /* 0x0003e20000100800 */
[----:B------:R-:W-:-:S03]  /*d9a0*/  IMAD.WIDE R6, R27, 0x2, R12 ;  /* 0x000000021b067825 */ /* 0x000fc600078e020c */
[----:B------:R3:W-:Y:S01]  /*d9b0*/  STL [R1+0xea8], R5 ;  /* 0x000ea80501007387 */ /* 0x0007e20000100800 */
[----:B-1----:R-:W-:Y:S02]  /*d9c0*/  IMAD.MOV.U32 R3, RZ, RZ, R2 ;  /* 0x000000ffff037224 */ /* 0x002fe400078e0002 */
[----:B------:R-:W-:Y:S01]  /*d9d0*/  IMAD.MOV.U32 R2, RZ, RZ, R0 ;  /* 0x000000ffff027224 */ /* 0x000fe200078e0000 */
[----:B------:R-:W-:-:S03]  /*d9e0*/  LEA.HI.X.SX32 R0, R21, R4, 0x1, P1 ;  /* 0x0000000415007211 */ /* 0x000fc600008f0eff */
[----:B------:R-:W-:Y:S02]  /*d9f0*/  IMAD.WIDE R8, R27, 0x2, R2 ;  /* 0x000000021b087825 */ /* 0x000fe400078e0202 */
[----:B------:R-:W-:Y:S02]  /*da00*/  STL [R1+0xca4], R0 ;  /* 0x000ca40001007387 */ /* 0x000fe40000100800 */
[----:B------:R-:W-:Y:S02]  /*da10*/  IMAD.MOV.U32 R27, RZ, RZ, c[0x0][0x188] ;  /* 0x00006200ff1b7624 */ /* 0x000fe400078e00ff */
[----:B------:R-:W-:Y:S01]  /*da20*/  STL [R1+0xcac], R6 ;  /* 0x000cac0601007387 */ /* 0x000fe20000100800 */
[----:B---3--:R-:W-:-:S03]  /*da30*/  IMAD.WIDE R4, R23, 0x2, R12 ;  /* 0x0000000217047825 */ /* 0x008fc600078e020c */
[----:B------:R1:W-:Y:S04]  /*da40*/  STL [R1+0xca8], R7 ;  /* 0x000ca80701007387 */ /* 0x0003e80000100800 */
[----:B------:R3:W-:Y:S04]  /*da50*/  STL [R1+0xcb4], R8 ;  /* 0x000cb40801007387 */ /* 0x0007e80000100800 */
[----:B------:R-:W-:Y:S01]  /*da60*/  STL [R1+0xcb0], R9 ;  /* 0x000cb00901007387 */ /* 0x000fe20000100800 */
[----:B-1----:R-:W-:-:S03]  /*da70*/  IMAD.WIDE R6, R23, 0x2, R2 ;  /* 0x0000000217067825 */ /* 0x002fc600078e0202 */
[----:B------:R-:W-:Y:S01]  /*da80*/  STL [R1+0xcbc], R4 ;  /* 0x000cbc0401007387 */ /* 0x000fe20000100800 */
[----:B---3--:R-:W-:-:S03]  /*da90*/  IMAD R8, R27, 0x1d, RZ ;  /* 0x0000001d1b087824 */ /* 0x008fc600078e02ff */
[----:B------:R1:W-:Y:S01]  /*daa0*/  STL [R1+0xcb8], R5 ;  /* 0x000cb80501007387 */ /* 0x0003e20000100800 */
[----:B------:R-:W-:-:S03]  /*dab0*/  IMAD R0, R27, 0x1c, RZ ;  /* 0x0000001c1b007824 */ /* 0x000fc600078e02ff */
[----:B------:R-:W-:Y:S01]  /*dac0*/  STL [R1+0xcc4], R6 ;  /* 0x000cc40601007387 */ /* 0x000fe20000100800 */
[----:B-1----:R-:W-:-:S03]  /*dad0*/  IMAD.WIDE R4, R8, 0x2, R12 ;  /* 0x0000000208047825 */ /* 0x002fc600078e020c */
[----:B------:R1:W-:Y:S01]  /*dae0*/  STL [R1+0xcc0], R7 ;  /* 0x000cc00701007387 */ /* 0x0003e20000100800 */
[----:B------:R-:W-:-:S03]  /*daf0*/  IMAD.WIDE R8, R8, 0x2, R2 ;  /* 0x0000000208087825 */ /* 0x000fc600078e0202 */
[----:B------:R-:W-:Y:S04]  /*db00*/  STL [R1+0xccc], R4 ;  /* 0x000ccc0401007387 */ /* 0x000fe80000100800 */
[----:B------:R3:W-:Y:S04]  /*db10*/  STL [R1+0xcc8], R5 ;  /* 0x000cc80501007387 */ /* 0x0007e80000100800 */
[----:B------:R4:W-:Y:S01]  /*db20*/  STL [R1+0xcd4], R8 ;  /* 0x000cd40801007387 */ /* 0x0009e20000100800 */
[----:B-1----:R-:W-:-:S04]  /*db30*/  IMAD.WIDE R6, R0, 0x2, R2 ;  /* 0x0000000200067825 */ /* 0x002fc800078e0202 */
[----:B---3--:R-:W-:Y:S01]  /*db40*/  IMAD.WIDE R4, R0, 0x2, R12 ;  /* 0x0000000200047825 */ /* 0x008fe200078e020c */
[----:B------:R-:W-:Y:S03]  /*db50*/  STL [R1+0xcd0], R9 ;  /* 0x000cd00901007387 */ /* 0x000fe60000100800 */
[C---:B----4-:R-:W-:Y:S01]  /*db60*/  IMAD R8, R27.reuse, 0x1b, RZ ;  /* 0x0000001b1b087824 */ /* 0x050fe200078e02ff */
[----:B------:R-:W-:Y:S04]  /*db70*/  STL [R1+0xcdc], R4 ;  /* 0x000cdc0401007387 */ /* 0x000fe80000100800 */
        /* <DEDUP_REMOVED lines=71> */
[----:B------:R-:W-:-:S03]  /*dff0*/  IMAD.SHL.U32 R0, R27, 0x10, RZ ;  /* 0x000000101b007824 */ /* 0x000fc600078e00ff */
        /* <DEDUP_REMOVED lines=104> */
[----:B------:R-:W-:Y:S01]  /*e680*/  STL [R1+0xe74], R8 ;  /* 0x000e740801007387 */ /* 0x000fe20000100800 */
[----:B-1----:R-:W-:-:S03]  /*e690*/  IMAD.WIDE R6, R27, 0x2, R12 ;  /* 0x000000021b067825 */ /* 0x002fc600078e020c */
[----:B------:R1:W-:Y:S01]  /*e6a0*/  STL [R1+0xe70], R9 ;  /* 0x000e700901007387 */ /* 0x0003e20000100800 */
[----:B---3--:R-:W-:-:S05]  /*e6b0*/  IMAD.WIDE R4, R0, 0x2, R12 ;  /* 0x0000000200047825 */ /* 0x008fca00078e020c */
[----:B------:R-:W-:Y:S01]  /*e6c0*/  STL [R1+0xe7c], R4 ;  /* 0x000e7c0401007387 */ /* 0x000fe20000100800 */
[----:B-1----:R-:W-:-:S03]  /*e6d0*/  IMAD.WIDE R8, R0, 0x2, R2 ;  /* 0x0000000200087825 */ /* 0x002fc600078e0202 */
[----:B------:R-:W-:Y:S01]  /*e6e0*/  STL [R1+0xe78], R5 ;  /* 0x000e780501007387 */ /* 0x000fe20000100800 */
[----:B------:R-:W-:-:S03]  /*e6f0*/  IMAD.WIDE R2, R27, 0x2, R2 ;  /* 0x000000021b027825 */ /* 0x000fc600078e0202 */
[----:B------:R-:W-:Y:S04]  /*e700*/  STL [R1+0xe84], R8 ;  /* 0x000e840801007387 */ /* 0x000fe80000100800 */
[----:B------:R-:W-:Y:S04]  /*e710*/  STL [R1+0xe80], R9 ;  /* 0x000e800901007387 */ /* 0x000fe80000100800 */
[----:B------:R-:W-:Y:S04]  /*e720*/  STL [R1+0xe8c], R6 ;  /* 0x000e8c0601007387 */ /* 0x000fe80000100800 */
[----:B------:R-:W-:Y:S04]  /*e730*/  STL [R1+0xe88], R7 ;  /* 0x000e880701007387 */ /* 0x000fe80000100800 */
[----:B------:R1:W-:Y:S04]  /*e740*/  STL [R1+0xe94], R2 ;  /* 0x000e940201007387 */ /* 0x0003e80000100800 */
[----:B------:R3:W-:Y:S04]  /*e750*/  STL [R1+0xe90], R3 ;  /* 0x000e900301007387 */ /* 0x0007e80000100800 */
[----:B------:R-:W-:Y:S04]  /*e760*/  STL [R1+0xc98], RZ ;  /* 0x000c98ff01007387 */ /* 0x000fe80000100800 */
        /* <DEDUP_REMOVED lines=414> */
[----:B------:R-:W4:Y:S04]  /*10150*/  S2R R23, SR_TID.X ;  /* 0x0000000000177919 */ /* 0x000f280000002100 */
        /* <DEDUP_REMOVED lines=20> */
[----:B------:R-:W-:Y:S01]  /*102a0*/  STL [R1+0x808], RZ ;  /* 0x000808ff01007387 */ /* 0x000fe20000100800 */
[----:B----4-:R-:W-:-:S03]  /*102b0*/  LOP3.LUT R23, R23, 0x3f, RZ, 0xc0, !PT ;  /* 0x0000003f17177812 */ /* 0x010fc600078ec0ff */
[----:B------:R-:W-:Y:S04]  /*102c0*/  STL [R1+0x80c], RZ ;  /* 0x00080cff01007387 */ /* 0x000fe80000100800 */
[----:B------:R-:W-:Y:S04]  /*102d0*/  STL [R1+0x7f0], RZ ;  /* 0x0007f0ff01007387 */ /* 0x000fe80000100800 */
[----:B------:R-:W-:Y:S04]  /*102e0*/  STL [R1+0x7f4], RZ ;  /* 0x0007f4ff01007387 */ /* 0x000fe80000100800 */
[----:B------:R-:W-:Y:S04]  /*102f0*/  STL [R1+0x7f8], RZ ;  /* 0x0007f8ff01007387 */ /* 0x000fe80000100800 */
[----:B------:R-:W-:Y:S01]  /*10300*/  STL [R1+0x7fc], RZ ;  /* 0x0007fcff01007387 */ /* 0x000fe20000100800 */
[----:B-1----:R-:W-:-:S03]  /*10310*/  IMAD.SHL.U32 R2, R23, 0x2, RZ ;  /* 0x0000000217027824 */ /* 0x002fc600078e00ff */
[----:B------:R-:W-:Y:S04]  /*10320*/  STL [R1+0x7e0], RZ ;  /* 0x0007e0ff01007387 */ /* 0x000fe80000100800 */
[----:B------:R-:W-:Y:S04]  /*10330*/  STL [R1+0x7e4], RZ ;  /* 0x0007e4ff01007387 */ /* 0x000fe80000100800 */
[----:B------:R-:W-:Y:S04]  /*10340*/  STL [R1+0x7e8], RZ ;  /* 0x0007e8ff01007387 */ /* 0x000fe80000100800 */
[----:B------:R-:W-:Y:S04]  /*10350*/  STL [R1+0x7ec], RZ ;  /* 0x0007ecff01007387 */ /* 0x000fe80000100800 */
[----:B------:R-:W4:Y:S04]  /*10360*/  LDL.LU R23, [R1+0x370] ;  /* 0x0003700001177983 */ /* 0x000f280000300800 */
        /* <DEDUP_REMOVED lines=26> */
[----:B---3--:R-:W-:Y:S01]  /*10510*/  IMAD.SHL.U32 R3, R27, 0x20, RZ ;  /* 0x000000201b037824 */ /* 0x008fe200078e00ff */
[----:B------:R-:W-:-:S04]  /*10520*/  LOP3.LUT R5, R2, 0x20, RZ, 0x3c, !PT ;  /* 0x0000002002057812 */ /* 0x000fc800078e3cff */
[----:B------:R-:W-:Y:S02]  /*10530*/  SHF.R.S32.HI R0, RZ, 0x1f, R3 ;  /* 0x0000001fff007819 */ /* 0x000fe40000011403 */
[C---:B------:R-:W-:Y:S02]  /*10540*/  LOP3.LUT R5, R2.reuse, 0x50, RZ, 0x3c, !PT ;  /* 0x0000005002057812 */ /* 0x040fe400078e3cff */
[----:B------:R-:W-:Y:S02]  /*10550*/  SHF.L.U64.HI R0, R3, 0x1, R0 ;  /* 0x0000000103007819 */ /* 0x000fe40000010200 */
[----:B------:R-:W-:Y:S02]  /*10560*/  LOP3.LUT R3, R2, 0x10, RZ, 0x3c, !PT ;  /* 0x0000001002037812 */ /* 0x000fe400078e3cff */
[----:B--2---:R-:W-:Y:S02]  /*10570*/  LOP3.LUT R5, R28, 0x20, RZ, 0x3c, !PT ;  /* 0x000000201c057812 */ /* 0x004fe400078e3cff */
[----:B------:R-:W-:-:S02]  /*10580*/  LOP3.LUT R3, R2, 0x40, RZ, 0x3c, !PT ;  /* 0x0000004002037812 */ /* 0x000fc400078e3cff */
[----:B------:R-:W-:Y:S02]  /*10590*/  LOP3.LUT R3, R2, 0x70, RZ, 0x3c, !PT ;  /* 0x0000007002037812 */ /* 0x000fe400078e3cff */
[----:B------:R-:W-:Y:S01]  /*105a0*/  LOP3.LUT R3, R28, 0x60, RZ, 0x3c, !PT ;  /* 0x000000601c037812 */ /* 0x000fe200078e3cff */
[----:B------:R-:W-:Y:S02]  /*105b0*/  ULDC UR4, c[0x0][0x18c] ;  /* 0x0000630000047ab9 */ /* 0x000fe40000000800 */
[----:B------:R-:W-:-:S04]  /*105c0*/  USHF.L.U32 UR4, UR4, 0x5, URZ ;  /* 0x0000000504047899 */ /* 0x000fc8000800063f */
[----:B------:R-:W-:Y:S02]  /*105d0*/  USHF.R.S32.HI UR5, URZ, 0x1f, UR4 ;  /* 0x0000001f3f057899 */ /* 0x000fe40008011404 */
[----:B------:R-:W-:Y:S02]  /*105e0*/  USHF.L.U32 UR8, UR4, 0x1, URZ ;  /* 0x0000000104087899 */ /* 0x000fe4000800063f */
[----:B------:R-:W-:Y:S01]  /*105f0*/  USHF.L.U64.HI UR5, UR4, 0x1, UR5 ;  /* 0x0000000104057899 */ /* 0x000fe20008010205 */
[----:B----4-:R-:W-:-:S05]  /*10600*/  SHF.R.S32.HI R4, RZ, 0x5, R23 ;  /* 0x00000005ff047819 */ /* 0x010fca0000011417 */
        /* <DEDUP_REMOVED lines=34> */
[----:B------:R0:W-:Y:S01]  /*10830*/  STL [R1+0x77c], RZ ;  /* 0x00077cff01007387 */ /* 0x0001e20000100800 */
[----:B-1----:R-:W-:-:S03]  /*10840*/  LOP3.LUT R4, R2, 0x30, RZ, 0x3c, !PT ;  /* 0x0000003002047812 */ /* 0x002fc600078e3cff */
[----:B------:R0:W-:Y:S01]  /*10850*/  STL [R1+0x760], RZ ;  /* 0x000760ff01007387 */ /* 0x0001e20000100800 */
[----:B------:R-:W-:-:S03]  /*10860*/  LOP3.LUT R4, R2, 0x60, RZ, 0x3c, !PT ;  /* 0x0000006002047812 */ /* 0x000fc600078e3cff */
[----:B------:R0:W-:Y:S01]  /*10870*/  STL [R1+0x764], RZ ;  /* 0x000764ff01007387 */ /* 0x0001e20000100800 */
[----:B------:R-:W-:-:S03]  /*10880*/  LOP3.LUT R4, R28, 0x40, RZ, 0x3c, !PT ;  /* 0x000000401c047812 */ /* 0x000fc600078e3cff */
[----:B------:R0:W-:Y:S04]  /*10890*/  STL [R1+0x768], RZ ;  /* 0x000768ff01007387 */ /* 0x0001e80000100800 */
[----:B------:R0:W-:Y:S04]  /*108a0*/  STL [R1+0x76c], RZ ;  /* 0x00076cff01007387 */ /* 0x0001e80000100800 */
[----:B------:R0:W-:Y:S04]  /*108b0*/  STL [R1+0x6f0], RZ ;  /* 0x0006f0ff01007387 */ /* 0x0001e80000100800 */
[----:B------:R0:W-:Y:S04]  /*108c0*/  STL [R1+0x6f4], RZ ;  /* 0x0006f4ff01007387 */ /* 0x0001e80000100800 */
[----:B------:R0:W-:Y:S04]  /*108d0*/  STL [R1+0x6f8], RZ ;  /* 0x0006f8ff01007387 */ /* 0x0001e80000100800 */
[----:B------:R0:W-:Y:S04]  /*108e0*/  STL [R1+0x6fc], RZ ;  /* 0x0006fcff01007387 */ /* 0x0001e80000100800 */
[----:B------:R0:W-:Y:S04]  /*108f0*/  STL [R1+0x12bc], R5 ;  /* 0x0012bc0501007387 */ /* 0x0001e80000100800 */
[----:B------:R0:W5:Y:S04]  /*10900*/  LDL.LU R28, [R1+0x12c0] ;  /* 0x0012c000011c7983 */ /* 0x0001680000300800 */
[----:B------:R0:W-:Y:S04]  /*10910*/  STL [R1+0x12b8], R4 ;  /* 0x0012b80401007387 */ /* 0x0001e80000100800 */
[----:B------:R0:W-:Y:S02]  /*10920*/  STL [R1+0x12b4], R3 ;  /* 0x0012b40301007387 */ /* 0x0001e40000100800 */
.L_x_2:
[----:B0----5:R-:W2:Y:S04]  /*10930*/  LDL R5, [R1+0xc9c] ;  /* 0x000c9c0001057983 */ /* 0x021ea80000100800 */
[----:B--2---:R0:W-:Y:S04]  /*10940*/  STL [R1+0x254c], R5 ;  /* 0x00254c0501007387 */ /* 0x0041e80000100800 */
[----:B------:R-:W2:Y:S04]  /*10950*/  LDL R4, [R1+0xca0] ;  /* 0x000ca00001047983 */ /* 0x000ea80000100800 */
[----:B0-----:R-:W3:Y:S04]  /*10960*/  LDL R5, [R1+0xc98] ;  /* 0x000c980001057983 */ /* 0x001ee80000100800 */
[----:B------:R-:W-:Y:S04]  /*10970*/  STL [R1+0x2518], R24 ;  /* 0x0025181801007387 */ /* 0x000fe80000100800 */
        /* <DEDUP_REMOVED lines=41> */
[----:B-----5:R-:W-:Y:S04]  /*10c10*/  STL [R1+0x2360], R29 ;  /* 0x0023601d01007387 */ /* 0x020fe80000100800 */
[----:B------:R-:W-:Y:S04]  /*10c20*/  STL [R1+0x23d4], R29 ;  /* 0x0023d41d01007387 */ /* 0x000fe80000100800 */
[----:B------:R-:W-:Y:S04]  /*10c30*/  STL [R1+0x2480], R29 ;  /* 0x0024801d01007387 */ /* 0x000fe80000100800 */
[----:B------:R-:W-:Y:S04]  /*10c40*/  STL [R1+0x1458], R0 ;  /* 0x0014580001007387 */ /* 0x000fe80000100800 */
[----:B------:R-:W-:Y:S04]  /*10c50*/  STL [R1+0x23d0], R0 ;  /* 0x0023d00001007387 */ /* 0x000fe80000100800 */
[----:B------:R-:W-:Y:S04]  /*10c60*/  STL [R1+0x247c], R0 ;  /* 0x00247c0001007387 */ /* 0x000fe80000100800 */
[----:B------:R0:W-:Y:S04]  /*10c70*/  STL [R1+0x12c0], R28 ;  /* 0x0012c01c01007387 */ /* 0x0001e80000100800 */
[----:B0-----:R-:W4:Y:S01]  /*10c80*/  LDL.LU R28, [R1+0xeb0] ;  /* 0x000eb000011c7983 */ /* 0x001f220000300800 */
[----:B------:R-:W-:-:S04]  /*10c90*/  IMAD.MOV.U32 R3, RZ, RZ, c[0x0][0x180] ;  /* 0x00006000ff037624 */ /* 0x000fc800078e00ff */
[----:B---3--:R-:W-:Y:S01]  /*10ca0*/  IMAD R3, R5, -0x20, R3 ;  /* 0xffffffe005037824 */ /* 0x008fe200078e0203 */
[----:B----4-:R-:W-:Y:S04]  /*10cb0*/  STL [R1+0x24c0], R28 ;  /* 0x0024c01c01007387 */ /* 0x010fe80000100800 */
[----:B------:R-:W2:Y:S01]  /*10cc0*/  LDL.LU R5, [R1+0x254c] ;  /* 0x00254c0001057983 */ /* 0x000ea20000300800 */
[----:B------:R-:W-:Y:S02]  /*10cd0*/  ISETP.GT.AND P0, PT, R3, RZ, PT ;  /* 0x000000ff0300720c */ /* 0x000fe40003f04270 */
[----:B------:R-:W-:-:S11]  /*10ce0*/  PRMT R23, RZ, 0x7610, R23 ;  /* 0x00007610ff177816 */ /* 0x000fd60000000017 */
[----:B--2---:R-:W2:Y:S01]  /*10cf0*/  @P0 LDG.E.U16 R23, [R4.64] ;  /* 0x0000000604170981 */ /* 0x004ea2000c1e1500 */
[----:B------:R-:W-:-:S03]  /*10d00*/  PRMT R24, RZ, 0x7610, R24 ;  /* 0x00007610ff187816 */ /* 0x000fc60000000018 */
[----:B--2---:R0:W-:Y:S04]  /*10d10*/  STL [R1+0x2c], R23 ;  /* 0x00002c1701007387 */ /* 0x0041e80000100800 */
[----:B0-----:R-:W2:Y:S04]  /*10d20*/  LDL.LU R23, [R1+0x2548] ;  /* 0x0025480001177983 */ /* 0x001ea80000300800 */
[----:B------:R-:W3:Y:S04]  /*10d30*/  LDL.64 R4, [R1+0xc88] ;  /* 0x000c880001047983 */ /* 0x000ee80000100a00 */
[----:B---3--:R-:W3:Y:S01]  /*10d40*/  @P0 LDG.E.U16 R24, [R4.64] ;  /* 0x0000000604180981 */ /* 0x008ee2000c1e1500 */
[----:B------:R-:W-:-:S03]  /*10d50*/  ISETP.GT.AND P1, PT, R3, 0x1, PT ;  /* 0x000000010300780c */ /* 0x000fc60003f24270 */
[----:B---3--:R0:W-:Y:S04]  /*10d60*/  STL [R1+0x38], R24 ;  /* 0x0000381801007387 */ /* 0x0081e80000100800 */
[----:B0-----:R-:W3:Y:S04]  /*10d70*/  LDL.LU R24, [R1+0x2544] ;  /* 0x0025440001187983 */ /* 0x001ee80000300800 */
[----:B------:R-:W4:Y:S04]  /*10d80*/  LDL R4, [R1+0xe90] ;  /* 0x000e900001047983 */ /* 0x000f280000100800 */
[----:B------:R-:W4:Y:S01]  /*10d90*/  LDL R5, [R1+0xe94] ;  /* 0x000e940001057983 */ /* 0x000f220000100800 */
[----:B--2---:R-:W-:-:S02]  /*10da0*/  PRMT R23, RZ, 0x7610, R23 ;  /* 0x00007610ff177816 */ /* 0x004fc40000000017 */
[----:B----4-:R-:W-:-:S04]  /*10db0*/  @P1 LOP3.LUT R5, R5, R4, RZ, 0x3c, !PT ;  /* 0x0000000405051212 */ /* 0x010fc800078e3cff */
[----:B------:R-:W-:-:S04]  /*10dc0*/  @P1 LOP3.LUT R4, R5, R4, RZ, 0x3c, !PT ;  /* 0x0000000405041212 */ /* 0x000fc800078e3cff */
[----:B------:R-:W-:-:S05]  /*10dd0*/  @P1 LOP3.LUT R5, R5, R4, RZ, 0x3c, !PT ;  /* 0x0000000405051212 */ /* 0x000fca00078e3cff */
[----:B------:R-:W2:Y:S04]  /*10de0*/  @P1 LDG.E.U16 R23, [R4.64] ;  /* 0x0000000604171981 */ /* 0x000ea8000c1e1500 */
[----:B--2---:R0:W-:Y:S04]  /*10df0*/  STL [R1+0x60], R23 ;  /* 0x0000601701007387 */ /* 0x0041e80000100800 */
[----:B0-----:R-:W2:Y:S04]  /*10e00*/  LDL.LU R23, [R1+0x2540] ;  /* 0x0025400001177983 */ /* 0x001ea80000300800 */
[----:B------:R-:W4:Y:S04]  /*10e10*/  LDL R4, [R1+0xe88] ;  /* 0x000e880001047983 */ /* 0x000f280000100800 */
[----:B------:R-:W4:Y:S01]  /*10e20*/  LDL R5, [R1+0xe8c] ;  /* 0x000e8c0001057983 */ /* 0x000f220000100800 */
[----:B---3--:R-:W-:-:S02]  /*10e30*/  PRMT R24, RZ, 0x7610, R24 ;  /* 0x00007610ff187816 */ /* 0x008fc40000000018 */
[----:B----4-:R-:W-:-:S04]  /*10e40*/  @P1 LOP3.LUT R5, R5, R4, RZ, 0x3c, !PT ;  /* 0x0000000405051212 */ /* 0x010fc800078e3cff */
[----:B------:R-:W-:-:S04]  /*10e50*/  @P1 LOP3.LUT R4, R5, R4, RZ, 0x3c, !PT ;  /* 0x0000000405041212 */ /* 0x000fc800078e3cff */
[----:B------:R-:W-:-:S05]  /*10e60*/  @P1 LOP3.LUT R5, R5, R4, RZ, 0x3c, !PT ;  /* 0x0000000405051212 */ /* 0x000fca00078e3cff */
[----:B------:R-:W3:Y:S01]  /*10e70*/  @P1 LDG.E.U16 R24, [R4.64] ;  /* 0x0000000604181981 */ /* 0x000ee2000c1e1500 */
[----:B------:R-:W-:-:S03]  /*10e80*/  ISETP.GT.AND P2, PT, R3, 0x2, PT ;  /* 0x000000020300780c */ /* 0x000fc60003f44270 */
[----:B---3--:R0:W-:Y:S04]  /*10e90*/  STL [R1+0x5c], R24 ;  /* 0x00005c1801007387 */ /* 0x0081e80000100800 */
[----:B0-----:R-:W3:Y:S04]  /*10ea0*/  LDL.LU R24, [R1+0x253c] ;  /* 0x00253c0001187983 */ /* 0x001ee80000300800 */
[----:B------:R-:W4:Y:S04]  /*10eb0*/  LDL R4, [R1+0xe80] ;  /* 0x000e800001047983 */ /* 0x000f280000100800 */
[----:B------:R-:W4:Y:S01]  /*10ec0*/  LDL R5, [R1+0xe84] ;  /* 0x000e840001057983 */ /* 0x000f220000100800 */
[----:B------:R-:W-:-:S02]  /*10ed0*/  PRMT R29, RZ, 0x7610, R29 ;  /* 0x00007610ff1d7816 */ /* 0x000fc4000000001d */
[----:B----4-:R-:W-:-:S04]  /*10ee0*/  @P2 LOP3.LUT R5, R5, R4, RZ, 0x3c, !PT ;  /* 0x0000000405052212 */ /* 0x010fc800078e3cff */
[----:B------:R-:W-:-:S04]  /*10ef0*/  @P2 LOP3.LUT R4, R5, R4, RZ, 0x3c, !PT ;  /* 0x0000000405042212 */ /* 0x000fc800078e3cff */
[----:B------:R-:W-:-:S05]  /*10f00*/  @P2 LOP3.LUT R5, R5, R4, RZ, 0x3c, !PT ;  /* 0x0000000405052212 */ /* 0x000fca00078e3cff */
[----:B------:R0:W4:Y:S04]  /*10f10*/  @P2 LDG.E.U16 R29, [R4.64] ;  /* 0x00000006041d2981 */ /* 0x000128000c1e1500 */
[----:B0-----:R-:W2:Y:S04]  /*10f20*/  LDL R4, [R1+0xe78] ;  /* 0x000e780001047983 */ /* 0x001ea80000100800 */
[----:B------:R-:W2:Y:S01]  /*10f30*/  LDL R5, [R1+0xe7c] ;  /* 0x000e7c0001057983 */ /* 0x000ea20000100800 */
[----:B---3--:R-:W-:Y:S02]  /*10f40*/  PRMT R24, RZ, 0x7610, R24 ;  /* 0x00007610ff187816 */ /* 0x008fe40000000018 */
[----:B--2---:R-:W-:-:S04]  /*10f50*/  @P2 LOP3.LUT R5, R5, R4, RZ, 0x3c, !PT ;  /* 0x0000000405052212 */ /* 0x004fc800078e3cff */
[----:B------:R-:W-:-:S04]  /*10f60*/  @P2 LOP3.LUT R4, R5, R4, RZ, 0x3c, !PT ;  /* 0x0000000405042212 */ /* 0x000fc800078e3cff */
[----:B------:R-:W-:-:S05]  /*10f70*/  @P2 LOP3.LUT R5, R5, R4, RZ, 0x3c, !PT ;  /* 0x0000000405052212 */ /* 0x000fca00078e3cff */
[----:B------:R-:W2:Y:S04]  /*10f80*/  @P2 LDG.E.U16 R24, [R4.64] ;  /* 0x0000000604182981 */ /* 0x000ea8000c1e1500 */
[----:B----4-:R-:W-:Y:S01]  /*10f90*/  STL [R1+0x2484], R29 ;  /* 0x0024841d01007387 */ /* 0x010fe20000100800 */
[----:B------:R-:W-:-:S03]  /*10fa0*/  ISETP.GT.AND P0, PT, R3, 0x3, PT ;  /* 0x000000030300780c */ /* 0x000fc60003f04270 */
[----:B--2---:R0:W-:Y:S04]  /*10fb0*/  STL [R1+0x70], R24 ;  /* 0x0000701801007387 */ /* 0x0041e80000100800 */
[----:B0-----:R-:W2:Y:S04]  /*10fc0*/  LDL.LU R24, [R1+0x2538] ;  /* 0x0025380001187983 */ /* 0x001ea80000300800 */
[----:B------:R-:W3:Y:S04]  /*10fd0*/  LDL R4, [R1+0xe70] ;  /* 0x000e700001047983 */ /* 0x000ee80000100800 */
[----:B------:R-:W3:Y:S01]  /*10fe0*/  LDL R5, [R1+0xe74] ;  /* 0x000e740001057983 */ /* 0x000ee20000100800 */
[----:B------:R-:W-:-:S02]  /*10ff0*/  PRMT R23, RZ, 0x7610, R23 ;  /* 0x00007610ff177816 */ /* 0x000fc40000000017 */
[----:B---3--:R-:W-:-:S04]  /*11000*/  @P0 LOP3.LUT R5, R5, R4, RZ, 0x3c, !PT ;  /* 0x0000000405050212 */ /* 0x008fc800078e3cff */
[----:B------:R-:W-:-:S04]  /*11010*/  @P0 LOP3.LUT R4, R5, R4, RZ, 0x3c, !PT ;  /* 0x0000000405040212 */ /* 0x000fc800078e3cff */
[----:B------:R-:W-:-:S05]  /*11020*/  @P0 LOP3.LUT R5, R5, R4, RZ, 0x3c, !PT ;  /* 0x0000000405050212 */ /* 0x000fca00078e3cff */
[----:B------:R-:W3:Y:S04]  /*11030*/  @P0 LDG.E.U16 R23, [R4.64] ;  /* 0x0000000604170981 */ /* 0x000ee8000c1e1500 */
        /* <DEDUP_REMOVED lines=8> */
[----:B------:R-:W2:Y:S01]  /*110c0*/  @P0 LDG.E.U16 R24, [R4.64] ;  /* 0x0000000604180981 */ /* 0x000ea2000c1e1500 */
[----:B------:R-:W-:-:S03]  /*110d0*/  ISETP.GT.AND P1, PT, R3, 0x4, PT ;  /* 0x000000040300780c */ /* 0x000fc60003f24270 */
        /* <DEDUP_REMOVED lines=74> */
[----:B------:R-:W4:Y:S01]  /*11580*/  @P1 LDG.E.U16 R9, [R4.64] ;  /* 0x0000000604091981 */ /* 0x000f22000c1e1500 */
[----:B------:R-:W-:-:S03]  /*11590*/  ISETP.GT.AND P0, PT, R3, 0x8, PT ;  /* 0x000000080300780c */ /* 0x000fc60003f04270 */
[----:B----4-:R0:W-:Y:S04]  /*115a0*/  STL [R1+0x640], R9 ;  /* 0x0006400901007387 */ /* 0x0101e80000100800 */
[----:B0-----:R-:W4:Y:S04]  /*115b0*/  LDL.LU R9, [R1+0x2510] ;  /* 0x0025100001097983 */ /* 0x001f280000300800 */
[----:B------:R-:W3:Y:S04]  /*115c0*/  LDL R4, [R1+0xe20] ;  /* 0x000e200001047983 */ /* 0x000ee80000100800 */
[----:B------:R-:W3:Y:S01]  /*115d0*/  LDL R5, [R1+0xe24] ;  /* 0x000e240001057983 */ /* 0x000ee20000100800 */
[----:B--2---:R-:W-:-:S02]  /*115e0*/  PRMT R24, RZ, 0x7610, R24 ;  /* 0x00007610ff187816 */ /* 0x004fc40000000018 */
[----:B---3--:R-:W-:-:S04]  /*115f0*/  @P0 LOP3.LUT R5, R5, R4, RZ, 0x3c, !PT ;  /* 0x0000000405050212 */ /* 0x008fc800078e3cff */
[----:B------:R-:W-:-:S04]  /*11600*/  @P0 LOP3.LUT R4, R5, R4, RZ, 0x3c, !PT ;  /* 0x0000000405040212 */ /* 0x000fc800078e3cff */
[----:B------:R-:W-:-:S05]  /*11610*/  @P0 LOP3.LUT R5, R5, R4, RZ, 0x3c, !PT ;  /* 0x0000000405050212 */ /* 0x000fca00078e3cff */
[----:B------:R0:W2:Y:S04]  /*11620*/  @P0 LDG.E.U16 R24, [R4.64] ;  /* 0x0000000604180981 */ /* 0x0000a8000c1e1500 */
[----:B0-----:R-:W3:Y:S04]  /*11630*/  LDL R4, [R1+0xe18] ;  /* 0x000e180001047983 */ /* 0x001ee80000100800 */
[----:B------:R-:W3:Y:S01]  /*11640*/  LDL R5, [R1+0xe1c] ;  /* 0x000e1c0001057983 */ /* 0x000ee20000100800 */
[----:B------:R-:W-:-:S03]  /*11650*/  PRMT R23, RZ, 0x7610, R23 ;  /* 0x00007610ff177816 */ /* 0x000fc60000000017 */
[----:B--2---:R-:W-:Y:S01]  /*11660*/  STL [R1+0x2498], R24 ;  /* 0x0024981801007387 */ /* 0x004fe20000100800 */
[----:B---3--:R-:W-:-:S04]  /*11670*/  @P0 LOP3.LUT R5, R5, R4, RZ, 0x3c, !PT ;  /* 0x0000000405050212 */ /* 0x008fc800078e3cff */
[----:B------:R-:W-:-:S04]  /*11680*/  @P0 LOP3.LUT R4, R5, R4, RZ, 0x3c, !PT ;  /* 0x0000000405040212 */ /* 0x000fc800078e3cff */
[----:B------:R-:W-:-:S05]  /*11690*/  @P0 LOP3.LUT R5, R5, R4, RZ, 0x3c, !PT ;  /* 0x0000000405050212 */ /* 0x000fca00078e3cff */
[----:B------:R0:W2:Y:S04]  /*116a0*/  @P0 LDG.E.U16 R23, [R4.64] ;  /* 0x0000000604170981 */ /* 0x0000a8000c1e1500 */
[----:B0-----:R-:W3:Y:S04]  /*116b0*/  LDL R4, [R1+0xe10] ;  /* 0x000e100001047983 */ /* 0x001ee80000100800 */
[----:B------:R-:W3:Y:S01]  /*116c0*/  LDL R5, [R1+0xe14] ;  /* 0x000e140001057983 */ /* 0x000ee20000100800 */
[----:B------:R-:W-:Y:S02]  /*116d0*/  ISETP.GT.AND P1, PT, R3, 0x9, PT ;  /* 0x000000090300780c */ /* 0x000fe40003f24270 */
[----:B------:R-:W-:-:S11]  /*116e0*/  PRMT R8, RZ, 0x7610, R8 ;  /* 0x00007610ff087816 */ /* 0x000fd60000000008 */
[----:B---3--:R-:W-:-:S04]  /*116f0*/  @P1 LOP3.LUT R5, R5, R4, RZ, 0x3c, !PT ;  /* 0x0000000405051212 */ /* 0x008fc800078e3cff */
[----:B------:R-:W-:-:S04]  /*11700*/  @P1 LOP3.LUT R4, R5, R4, RZ, 0x3c, !PT ;  /* 0x0000000405041212 */ /* 0x000fc800078e3cff */
[----:B------:R-:W-:-:S05]  /*11710*/  @P1 LOP3.LUT R5, R5, R4, RZ, 0x3c, !PT ;  /* 0x0000000405051212 */ /* 0x000fca00078e3cff */
[----:B------:R-:W3:Y:S04]  /*11720*/  @P1 LDG.E.U16 R8, [R4.64] ;  /* 0x0000000604081981 */ /* 0x000ee8000c1e1500 */
[----:B--2---:R-:W-:Y:S04]  /*11730*/  STL [R1+0x249c], R23 ;  /* 0x00249c1701007387 */ /* 0x004fe80000100800 */
[----:B---3--:R0:W-:Y:S04]  /*11740*/  STL [R1+0xc], R8 ;  /* 0x00000c0801007387 */ /* 0x0081e80000100800 */
[----:B0-----:R-:W2:Y:S04]  /*11750*/  LDL.LU R8, [R1+0x250c] ;  /* 0x00250c0001087983 */ /* 0x001ea80000300800 */
[----:B------:R-:W3:Y:S04]  /*11760*/  LDL R4, [R1+0xe08] ;  /* 0x000e080001047983 */ /* 0x000ee80000100800 */
[----:B------:R-:W3:Y:S01]  /*11770*/  LDL R5, [R1+0xe0c] ;  /* 0x000e0c0001057983 */ /* 0x000ee20000100800 */
[----:B------:R-:W-:-:S02]  /*11780*/  PRMT R29, RZ, 0x7610, R29 ;  /* 0x00007610ff1d7816 */ /* 0x000fc4000000001d */
[----:B---3--:R-:W-:-:S04]  /*11790*/  @P1 LOP3.LUT R5, R5, R4, RZ, 0x3c, !PT ;  /* 0x0000000405051212 */ /* 0x008fc800078e3cff */
[----:B------:R-:W-:-:S04]  /*117a0*/  @P1 LOP3.LUT R4, R5, R4, RZ, 0x3c, !PT ;  /* 0x0000000405041212 */ /* 0x000fc800078e3cff */
[----:B------:R-:W-:-:S05]  /*117b0*/  @P1 LOP3.LUT R5, R5, R4, RZ, 0x3c, !PT ;  /* 0x0000000405051212 */ /* 0x000fca00078e3cff */
[----:B------:R0:W3:Y:S04]  /*117c0*/  @P1 LDG.E.U16 R29, [R4.64] ;  /* 0x00000006041d1981 */ /* 0x0000e8000c1e1500 */
[----:B0-----:R-:W2:Y:S04]  /*117d0*/  LDL R4, [R1+0xe00] ;  /* 0x000e000001047983 */ /* 0x001ea80000100800 */
[----:B------:R-:W2:Y:S01]  /*117e0*/  LDL R5, [R1+0xe04] ;  /* 0x000e040001057983 */ /* 0x000ea20000100800 */
[----:B------:R-:W-:Y:S02]  /*117f0*/  ISETP.GT.AND P0, PT, R3, 0xa, PT ;  /* 0x0000000a0300780c */ /* 0x000fe40003f04270 */
[----:B------:R-:W-:-:S11]  /*11800*/  PRMT R7, RZ, 0x7610, R7 ;  /* 0x00007610ff077816 */ /* 0x000fd60000000007 */
[----:B--2---:R-:W-:-:S04]  /*11810*/  @P0 LOP3.LUT R5, R5, R4, RZ, 0x3c, !PT ;  /* 0x0000000405050212 */ /* 0x004fc800078e3cff */
[----:B------:R-:W-:-:S04]  /*11820*/  @P0 LOP3.LUT R4, R5, R4, RZ, 0x3c, !PT ;  /* 0x0000000405040212 */ /* 0x000fc800078e3cff */
[----:B------:R-:W-:-:S05]  /*11830*/  @P0 LOP3.LUT R5, R5, R4, RZ, 0x3c, !PT ;  /* 0x0000000405050212 */ /* 0x000fca00078e3cff */
[----:B------:R-:W2:Y:S04]  /*11840*/  @P0 LDG.E.U16 R7, [R4.64] ;  /* 0x0000000604070981 */ /* 0x000ea8000c1e1500 */
[----:B---3--:R-:W-:Y:S04]  /*11850*/  STL [R1+0x2488], R29 ;  /* 0x0024881d01007387 */ /* 0x008fe80000100800 */
        /* <DEDUP_REMOVED lines=18> */
[----:B------:R-:W-:Y:S04]  /*11980*/  STL [R1+0x2490], R0 ;  /* 0x0024900001007387 */ /* 0x000fe80000100800 */
[----:B------:R-:W-:Y:S04]  /*11990*/  STL [R1+0x2494], R0 ;  /* 0x0024940001007387 */ /* 0x000fe80000100800 */
        /* <DEDUP_REMOVED lines=8> */
[----:B------:R-:W3:Y:S01]  /*11a20*/  @P1 LDG.E.U16 R17, [R4.64] ;  /* 0x0000000604111981 */ /* 0x000ee2000c1e1500 */
[----:B------:R-:W-:-:S03]  /*11a30*/  ISETP.GT.AND P0, PT, R3, 0xc, PT ;  /* 0x0000000c0300780c */ /* 0x000fc60003f04270 */
[----:B---3--:R0:W-:Y:S04]  /*11a40*/  STL [R1+0x4c], R17 ;  /* 0x00004c1101007387 */ /* 0x0081e80000100800 */
[----:B0-----:R-:W3:Y:S04]  /*11a50*/  LDL.LU R17, [R1+0x2500] ;  /* 0x0025000001117983 */ /* 0x001ee80000300800 */
[----:B------:R-:W2:Y:S04]  /*11a60*/  LDL R4, [R1+0xde0] ;  /* 0x000de00001047983 */ /* 0x000ea80000100800 */
[----:B------:R-:W2:Y:S01]  /*11a70*/  LDL R5, [R1+0xde4] ;  /* 0x000de40001057983 */ /* 0x000ea20000100800 */
[----:B------:R-:W-:-:S02]  /*11a80*/  PRMT R16, RZ, 0x7610, R16 ;  /* 0x00007610ff107816 */ /* 0x000fc40000000010 */
[----:B--2---:R-:W-:-:S04]  /*11a90*/  @P0 LOP3.LUT R5, R5, R4, RZ, 0x3c, !PT ;  /* 0x0000000405050212 */ /* 0x004fc800078e3cff */
[----:B------:R-:W-:-:S04]  /*11aa0*/  @P0 LOP3.LUT R4, R5, R4, RZ, 0x3c, !PT ;  /* 0x0000000405040212 */ /* 0x000fc800078e3cff */
[----:B------:R-:W-:-:S05]  /*11ab0*/  @P0 LOP3.LUT R5, R5, R4, RZ, 0x3c, !PT ;  /* 0x0000000405050212 */ /* 0x000fca00078e3cff */
[----:B------:R-:W2:Y:S04]  /*11ac0*/  @P0 LDG.E.U16 R16, [R4.64] ;  /* 0x0000000604100981 */ /* 0x000ea8000c1e1500 */
[----:B--2---:R0:W-:Y:S04]  /*11ad0*/  STL [R1+0x78], R16 ;  /* 0x0000781001007387 */ /* 0x0041e80000100800 */
[----:B0-----:R-:W2:Y:S04]  /*11ae0*/  LDL.LU R16, [R1+0x24fc] ;  /* 0x0024fc0001107983 */ /* 0x001ea80000300800 */
[----:B------:R-:W2:Y:S04]  /*11af0*/  LDL R4, [R1+0xdd8] ;  /* 0x000dd80001047983 */ /* 0x000ea80000100800 */
[----:B------:R-:W2:Y:S01]  /*11b00*/  LDL R5, [R1+0xddc] ;  /* 0x000ddc0001057983 */ /* 0x000ea20000100800 */
[----:B------:R-:W-:-:S02]  /*11b10*/  PRMT R21, RZ, 0x7610, R21 ;  /* 0x00007610ff157816 */ /* 0x000fc40000000015 */
[----:B--2---:R-:W-:-:S04]  /*11b20*/  @P0 LOP3.LUT R5, R5, R4, RZ, 0x3c, !PT ;  /* 0x0000000405050212 */ /* 0x004fc800078e3cff */
[----:B------:R-:W-:-:S04]  /*11b30*/  @P0 LOP3.LUT R4, R5, R4, RZ, 0x3c, !PT ;  /* 0x0000000405040212 */ /* 0x000fc800078e3cff */
[----:B------:R-:W-:-:S05]  /*11b40*/  @P0 LOP3.LUT R5, R5, R4, RZ, 0x3c, !PT ;  /* 0x0000000405050212 */ /* 0x000fca00078e3cff */
[----:B------:R-:W2:Y:S01]  /*11b50*/  @P0 LDG.E.U16 R21, [R4.64] ;  /* 0x0000000604150981 */ /* 0x000ea2000c1e1500 */
[----:B------:R-:W-:-:S03]  /*11b60*/  ISETP.GT.AND P1, PT, R3, 0xd, PT ;  /* 0x0000000d0300780c */ /* 0x000fc60003f24270 */
        /* <DEDUP_REMOVED lines=61> */
[----:B----4-:R-:W-:-:S02]  /*11f40*/  PRMT R9, RZ, 0x7610, R9 ;  /* 0x00007610ff097816 */ /* 0x010fc40000000009 */
[----:B--2---:R-:W-:-:S04]  /*11f50*/  @P0 LOP3.LUT R5, R5, R4, RZ, 0x3c, !PT ;  /* 0x0000000405050212 */ /* 0x004fc800078e3cff */
[----:B------:R-:W-:-:S04]  /*11f60*/  @P0 LOP3.LUT R4, R5, R4, RZ, 0x3c, !PT ;  /* 0x0000000405040212 */ /* 0x000fc800078e3cff */
[----:B------:R-:W-:-:S05]  /*11f70*/  @P0 LOP3.LUT R5, R5, R4, RZ, 0x3c, !PT ;  /* 0x0000000405050212 */ /* 0x000fca00078e3cff */
[----:B------:R0:W2:Y:S04]  /*11f80*/  @P0 LDG.E.U16 R9, [R4.64] ;  /* 0x0000000604090981 */ /* 0x0000a8000c1e1500 */
[----:B0-----:R-:W4:Y:S04]  /*11f90*/  LDL R4, [R1+0xd98] ;  /* 0x000d980001047983 */ /* 0x001f280000100800 */
[----:B------:R-:W4:Y:S01]  /*11fa0*/  LDL R5, [R1+0xd9c] ;  /* 0x000d9c0001057983 */ /* 0x000f220000100800 */
[----:B------:R-:W-:Y:S02]  /*11fb0*/  PRMT R8, RZ, 0x7610, R8 ;  /* 0x00007610ff087816 */ /* 0x000fe40000000008 */
[----:B----4-:R-:W-:-:S04]  /*11fc0*/  @P0 LOP3.LUT R5, R5, R4, RZ, 0x3c, !PT ;  /* 0x0000000405050212 */ /* 0x010fc800078e3cff */
[----:B------:R-:W-:-:S04]  /*11fd0*/  @P0 LOP3.LUT R4, R5, R4, RZ, 0x3c, !PT ;  /* 0x0000000405040212 */ /* 0x000fc800078e3cff */
[----:B------:R-:W-:-:S05]  /*11fe0*/  @P0 LOP3.LUT R5, R5, R4, RZ, 0x3c, !PT ;  /* 0x0000000405050212 */ /* 0x000fca00078e3cff */
[----:B------:R0:W4:Y:S04]  /*11ff0*/  @P0 LDG.E.U16 R8, [R4.64] ;  /* 0x0000000604080981 */ /* 0x000128000c1e1500 */
[----:B0-----:R-:W2:Y:S04]  /*12000*/  LDL R4, [R1+0xd20] ;  /* 0x000d200001047983 */ /* 0x001ea80000100800 */
[----:B------:R-:W2:Y:S01]  /*12010*/  LDL R5, [R1+0xd24] ;  /* 0x000d240001057983 */ /* 0x000ea20000100800 */
[----:B------:R-:W-:Y:S02]  /*12020*/  ISETP.GT.AND P1, PT, R3, 0x18, PT ;  /* 0x000000180300780c */ /* 0x000fe40003f24270 */
[----:B------:R-:W-:-:S11]  /*12030*/  PRMT R7, RZ, 0x7610, R7 ;  /* 0x00007610ff077816 */ /* 0x000fd60000000007 */
[----:B--2---:R-:W-:-:S04]  /*12040*/  @P1 LOP3.LUT R5, R5, R4, RZ, 0x3c, !PT ;  /* 0x0000000405051212 */ /* 0x004fc800078e3cff */
[----:B------:R-:W-:-:S04]  /*12050*/  @P1 LOP3.LUT R4, R5, R4, RZ, 0x3c, !PT ;  /* 0x0000000405041212 */ /* 0x000fc800078e3cff */
[----:B------:R-:W-:-:S05]  /*12060*/  @P1 LOP3.LUT R5, R5, R4, RZ, 0x3c, !PT ;  /* 0x0000000405051212 */ /* 0x000fca00078e3cff */
[----:B------:R0:W2:Y:S04]  /*12070*/  @P1 LDG.E.U16 R7, [R4.64] ;  /* 0x0000000604071981 */ /* 0x0000a8000c1e1500 */
[----:B0-----:R-:W2:Y:S04]  /*12080*/  LDL R4, [R1+0xd18] ;  /* 0x000d180001047983 */ /* 0x001ea80000100800 */
[----:B------:R-:W2:Y:S01]  /*12090*/  LDL R5, [R1+0xd1c] ;  /* 0x000d1c0001057983 */ /* 0x000ea20000100800 */
[----:B------:R-:W-:Y:S02]  /*120a0*/  PRMT R6, RZ, 0x7610, R6 ;  /* 0x00007610ff067816 */ /* 0x000fe40000000006 */
[----:B--2---:R-:W-:-:S04]  /*120b0*/  @P1 LOP3.LUT R5, R5, R4, RZ, 0x3c, !PT ;  /* 0x0000000405051212 */ /* 0x004fc800078e3cff */
[----:B------:R-:W-:-:S04]  /*120c0*/  @P1 LOP3.LUT R4, R5, R4, RZ, 0x3c, !PT ;  /* 0x0000000405041212 */ /* 0x000fc800078e3cff */
[----:B------:R-:W-:-:S05]  /*120d0*/  @P1 LOP3.LUT R5, R5, R4, RZ, 0x3c, !PT ;  /* 0x0000000405051212 */ /* 0x000fca00078e3cff */
[----:B------:R0:W2:Y:S04]  /*120e0*/  @P1 LDG.E.U16 R6, [R4.64] ;  /* 0x0000000604061981 */ /* 0x0000a8000c1e1500 */
[----:B0-----:R-:W2:Y:S04]  /*120f0*/  LDL R4, [R1+0xd90] ;  /* 0x000d900001047983 */ /* 0x001ea80000100800 */
[----:B------:R-:W2:Y:S01]  /*12100*/  LDL R5, [R1+0xd94] ;  /* 0x000d940001057983 */ /* 0x000ea20000100800 */
[----:B------:R-:W-:Y:S02]  /*12110*/  ISETP.GT.AND P0, PT, R3, 0x11, PT ;  /* 0x000000110300780c */ /* 0x000fe40003f04270 */
[----:B---3--:R-:W-:-:S11]  /*12120*/  PRMT R17, RZ, 0x7610, R17 ;  /* 0x00007610ff117816 */ /* 0x008fd60000000011 */
[----:B--2---:R-:W-:-:S04]  /*12130*/  @P0 LOP3.LUT R5, R5, R4, RZ, 0x3c, !PT ;  /* 0x0000000405050212 */ /* 0x004fc800078e3cff */
[----:B------:R-:W-:-:S04]  /*12140*/  @P0 LOP3.LUT R4, R5, R4, RZ, 0x3c, !PT ;  /* 0x0000000405040212 */ /* 0x000fc800078e3cff */
[----:B------:R-:W-:-:S05]  /*12150*/  @P0 LOP3.LUT R5, R5, R4, RZ, 0x3c, !PT ;  /* 0x0000000405050212 */ /* 0x000fca00078e3cff */
[----:B------:R0:W2:Y:S04]  /*12160*/  @P0 LDG.E.U16 R17, [R4.64] ;  /* 0x0000000604110981 */ /* 0x0000a8000c1e1500 */
[----:B0-----:R-:W3:Y:S04]  /*12170*/  LDL R4, [R1+0xd88] ;  /* 0x000d880001047983 */ /* 0x001ee80000100800 */
[----:B------:R-:W3:Y:S01]  /*12180*/  LDL R5, [R1+0xd8c] ;  /* 0x000d8c0001057983 */ /* 0x000ee20000100800 */
[----:B------:R-:W-:Y:S02]  /*12190*/  PRMT R16, RZ, 0x7610, R16 ;  /* 0x00007610ff107816 */ /* 0x000fe40000000010 */
        /* <DEDUP_REMOVED lines=27> */
[----:B0-----:R-:W3:Y:S04]  /*12350*/  LDL R4, [R1+0xd10] ;  /* 0x000d100001047983 */ /* 0x001ee80000100800 */
[----:B------:R-:W3:Y:S01]  /*12360*/  LDL R5, [R1+0xd14] ;  /* 0x000d140001057983 */ /* 0x000ee20000100800 */
[----:B------:R-:W-:Y:S02]  /*12370*/  ISETP.GT.AND P1, PT, R3, 0x19, PT ;  /* 0x000000190300780c */ /* 0x000fe40003f24270 */
[----:B------:R-:W-:Y:S01]  /*12380*/  PRMT R13, RZ, 0x7610, R13 ;  /* 0x00007610ff0d7816 */ /* 0x000fe2000000000d */
[----:B--2---:R-:W-:Y:S10]  /*12390*/  STL [R1+0x2478], R27 ;  /* 0x0024781b01007387 */ /* 0x004ff40000100800 */
[----:B---3--:R-:W-:-:S04]  /*123a0*/  @P1 LOP3.LUT R5, R5, R4, RZ, 0x3c, !PT ;  /* 0x0000000405051212 */ /* 0x008fc800078e3cff */
        /* <DEDUP_REMOVED lines=35> */
[----:B--2---:R0:W-:Y:S04]  /*125e0*/  STL [R1], R15 ;  /* 0x0000000f01007387 */ /* 0x0041e80000100800 */
        /* <DEDUP_REMOVED lines=67> */
[----:B------:R-:W2:Y:S04]  /*12a20*/  @P0 LDG.E.U16 R25, [R4.64] ;  /* 0x0000000604190981 */ /* 0x000ea8000c1e1500 */
[----:B------:R0:W-:Y:S04]  /*12a30*/  STL [R1+0x8c], R24 ;  /* 0x00008c1801007387 */ /* 0x0001e80000100800 */
[----:B0-----:R-:W3:Y:S04]  /*12a40*/  LDL R24, [R1+0xcdc] ;  /* 0x000cdc0001187983 */ /* 0x001ee80000100800 */
[----:B--2---:R0:W-:Y:S04]  /*12a50*/  STL [R1+0x5c0], R25 ;  /* 0x0005c01901007387 */ /* 0x0041e80000100800 */
[----:B0-----:R-:W2:Y:S04]  /*12a60*/  LDL.LU R25, [R1+0x24c4] ;  /* 0x0024c40001197983 */ /* 0x001ea80000300800 */
[----:B------:R-:W2:Y:S04]  /*12a70*/  LDL R4, [R1+0xcf0] ;  /* 0x000cf00001047983 */ /* 0x000ea80000100800 */
[----:B------:R-:W2:Y:S01]  /*12a80*/  LDL R5, [R1+0xcf4] ;  /* 0x000cf40001057983 */ /* 0x000ea20000100800 */
[----:B------:R-:W-:-:S02]  /*12a90*/  ISETP.GT.AND P1, PT, R3, 0x1b, PT ;  /* 0x0000001b0300780c */ /* 0x000fc40003f24270 */
        /* <DEDUP_REMOVED lines=20> */
[----:B0-----:R-:W4:Y:S01]  /*12be0*/  LDL R5, [R1+0xcd8] ;  /* 0x000cd80001057983 */ /* 0x001f220000100800 */
[----:B------:R-:W-:Y:S01]  /*12bf0*/  PRMT R18, RZ, 0x7610, R18 ;  /* 0x00007610ff127816 */ /* 0x000fe20000000012 */
[----:B---3--:R-:W-:Y:S02]  /*12c00*/  @P0 IMAD.MOV.U32 R4, RZ, RZ, R24 ;  /* 0x000000ffff040224 */ /* 0x008fe400078e0018 */
[----:B--2---:R-:W-:Y:S04]  /*12c10*/  STL [R1+0x2458], R19 ;  /* 0x0024581301007387 */ /* 0x004fe80000100800 */
[----:B------:R-:W-:Y:S01]  /*12c20*/  STL [R1+0x245c], R19 ;  /* 0x00245c1301007387 */ /* 0x000fe20000100800 */
[----:B------:R-:W-:-:S02]  /*12c30*/  ISETP.GT.AND P1, PT, R3, 0x1d, PT ;  /* 0x0000001d0300780c */ /* 0x000fc40003f24270 */
[----:B------:R-:W-:Y:S01]  /*12c40*/  PRMT R26, RZ, 0x7610, R26 ;  /* 0x00007610ff1a7816 */ /* 0x000fe2000000001a */
[----:B------:R-:W2:Y:S04]  /*12c50*/  LDL R24, [R1+0xcc4] ;  /* 0x000cc40001187983 */ /* 0x000ea80000100800 */
[----:B----4-:R0:W3:Y:S04]  /*12c60*/  @P0 LDG.E.U16 R18, [R4.64] ;  /* 0x0000000604120981 */ /* 0x0100e8000c1e1500 */
[----:B0-----:R-:W4:Y:S04]  /*12c70*/  LDL R4, [R1+0xcd0] ;  /* 0x000cd00001047983 */ /* 0x001f280000100800 */
[----:B------:R-:W4:Y:S04]  /*12c80*/  LDL R5, [R1+0xcd4] ;  /* 0x000cd40001057983 */ /* 0x000f280000100800 */
[----:B---3--:R-:W-:Y:S01]  /*12c90*/  STL [R1+0x2460], R18 ;  /* 0x0024601201007387 */ /* 0x008fe20000100800 */
[----:B----4-:R-:W-:-:S04]  /*12ca0*/  @P1 LOP3.LUT R5, R5, R4, RZ, 0x3c, !PT ;  /* 0x0000000405051212 */ /* 0x010fc800078e3cff */
[C---:B------:R-:W-:Y:S01]  /*12cb0*/  @P1 LOP3.LUT R4, R5.reuse, R4, RZ, 0x3c, !PT ;  /* 0x0000000405041212 */ /* 0x040fe200078e3cff */
[----:B------:R-:W-:Y:S03]  /*12cc0*/  STL [R1+0x2464], R18 ;  /* 0x0024641201007387 */ /* 0x000fe60000100800 */
[----:B------:R-:W-:Y:S01]  /*12cd0*/  @P1 LOP3.LUT R5, R5, R4, RZ, 0x3c, !PT ;  /* 0x0000000405051212 */ /* 0x000fe200078e3cff */
[----:B------:R-:W-:Y:S04]  /*12ce0*/  STL [R1+0x2468], R18 ;  /* 0x0024681201007387 */ /* 0x000fe80000100800 */
[----:B------:R-:W-:Y:S04]  /*12cf0*/  STL [R1+0x246c], R18 ;  /* 0x00246c1201007387 */ /* 0x000fe80000100800 */
[----:B------:R0:W3:Y:S04]  /*12d00*/  @P1 LDG.E.U16 R26, [R4.64] ;  /* 0x00000006041a1981 */ /* 0x0000e8000c1e1500 */
[----:B0-----:R-:W4:Y:S04]  /*12d10*/  LDL R4, [R1+0xcc8] ;  /* 0x000cc80001047983 */ /* 0x001f280000100800 */
[----:B------:R-:W4:Y:S01]  /*12d20*/  LDL R5, [R1+0xccc] ;  /* 0x000ccc0001057983 */ /* 0x000f220000100800 */
[----:B------:R-:W-:-:S03]  /*12d30*/  PRMT R25, RZ, 0x7610, R25 ;  /* 0x00007610ff197816 */ /* 0x000fc60000000019 */
[----:B---3--:R-:W-:Y:S01]  /*12d40*/  STL [R1+0x243c], R26 ;  /* 0x00243c1a01007387 */ /* 0x008fe20000100800 */
[----:B----4-:R-:W-:-:S04]  /*12d50*/  @P1 LOP3.LUT R5, R5, R4, RZ, 0x3c, !PT ;  /* 0x0000000405051212 */ /* 0x010fc800078e3cff */
[----:B------:R-:W-:-:S04]  /*12d60*/  @P1 LOP3.LUT R4, R5, R4, RZ, 0x3c, !PT ;  /* 0x0000000405041212 */ /* 0x000fc800078e3cff */
[----:B------:R-:W-:Y:S01]  /*12d70*/  @P1 LOP3.LUT R5, R5, R4, RZ, 0x3c, !PT ;  /* 0x0000000405051212 */ /* 0x000fe200078e3cff */
[----:B------:R-:W-:Y:S04]  /*12d80*/  STL [R1+0x2440], R26 ;  /* 0x0024401a01007387 */ /* 0x000fe80000100800 */
[----:B------:R-:W-:Y:S04]  /*12d90*/  STL [R1+0x2444], R26 ;  /* 0x0024441a01007387 */ /* 0x000fe80000100800 */
[----:B------:R0:W3:Y:S04]  /*12da0*/  @P1 LDG.E.U16 R25, [R4.64] ;  /* 0x0000000604191981 */ /* 0x0000e8000c1e1500 */
[----:B------:R-:W-:Y:S04]  /*12db0*/  STL [R1+0x2448], R26 ;  /* 0x0024481a01007387 */ /* 0x000fe80000100800 */
[----:B------:R-:W-:Y:S04]  /*12dc0*/  STL [R1+0x244c], R26 ;  /* 0x00244c1a01007387 */ /* 0x000fe80000100800 */
[----:B0-----:R-:W4:Y:S01]  /*12dd0*/  LDL R5, [R1+0xcc0] ;  /* 0x000cc00001057983 */ /* 0x001f220000100800 */
[----:B------:R-:W-:-:S02]  /*12de0*/  ISETP.GT.AND P0, PT, R3, 0x1e, PT ;  /* 0x0000001e0300780c */ /* 0x000fc40003f04270 */
[----:B------:R-:W-:-:S11]  /*12df0*/  PRMT R2, RZ, 0x7610, R2 ;  /* 0x00007610ff027816 */ /* 0x000fd60000000002 */
[----:B--2---:R-:W-:Y:S01]  /*12e00*/  @P0 IMAD.MOV.U32 R4, RZ, RZ, R24 ;  /* 0x000000ffff040224 */ /* 0x004fe200078e0018 */
[----:B---3--:R-:W-:Y:S04]  /*12e10*/  STL [R1+0x2450], R25 ;  /* 0x0024501901007387 */ /* 0x008fe80000100800 */
[----:B------:R-:W-:Y:S04]  /*12e20*/  STL [R1+0x2454], R25 ;  /* 0x0024541901007387 */ /* 0x000fe80000100800 */
[----:B------:R-:W-:Y:S04]  /*12e30*/  STL [R1+0x2470], R25 ;  /* 0x0024701901007387 */ /* 0x000fe80000100800 */
[----:B------:R-:W-:Y:S04]  /*12e40*/  STL [R1+0x2474], R25 ;  /* 0x0024741901007387 */ /* 0x000fe80000100800 */
[----:B----4-:R0:W2:Y:S01]  /*12e50*/  @P0 LDG.E.U16 R2, [R4.64] ;  /* 0x0000000604020981 */ /* 0x0100a2000c1e1500 */
[----:B------:R-:W-:-:S03]  /*12e60*/  PRMT R28, RZ, 0x7610, R28 ;  /* 0x00007610ff1c7816 */ /* 0x000fc6000000001c */
[----:B------:R-:W3:Y:S04]  /*12e70*/  LDL R24, [R1+0x1290] ;  /* 0x0012900001187983 */ /* 0x000ee80000100800 */
[----:B0-----:R-:W4:Y:S04]  /*12e80*/  LDL R4, [R1+0xcb8] ;  /* 0x000cb80001047983 */ /* 0x001f280000100800 */
[----:B------:R-:W4:Y:S02]  /*12e90*/  LDL R5, [R1+0xcbc] ;  /* 0x000cbc0001057983 */ /* 0x000f240000100800 */
[----:B----4-:R-:W-:-:S04]  /*12ea0*/  @P0 LOP3.LUT R5, R5, R4, RZ, 0x3c, !PT ;  /* 0x0000000405050212 */ /* 0x010fc800078e3cff */
[----:B------:R-:W-:-:S04]  /*12eb0*/  @P0 LOP3.LUT R4, R5, R4, RZ, 0x3c, !PT ;  /* 0x0000000405040212 */ /* 0x000fc800078e3cff */
[----:B------:R-:W-:-:S05]  /*12ec0*/  @P0 LOP3.LUT R5, R5, R4, RZ, 0x3c, !PT ;  /* 0x0000000405050212 */ /* 0x000fca00078e3cff */
[----:B------:R-:W4:Y:S04]  /*12ed0*/  @P0 LDG.E.U16 R28, [R4.64] ;  /* 0x00000006041c0981 */ /* 0x000f28000c1e1500 */
[----:B--2---:R0:W-:Y:S04]  /*12ee0*/  STL [R1+0x14], R2 ;  /* 0x0000140201007387 */ /* 0x0041e80000100800 */
[----:B0-----:R-:W0:Y:S02]  /*12ef0*/  S2R R2, SR_TID.X ;  /* 0x0000000000027919 */ /* 0x001e240000002100 */
[----:B0-----:R-:W-:-:S04]  /*12f00*/  LOP3.LUT R2, R2, 0x1f, RZ, 0xc0, !PT ;  /* 0x0000001f02027812 */ /* 0x001fc800078ec0ff */
[----:B------:R-:W-:Y:S01]  /*12f10*/  ISETP.GE.AND P0, PT, R2, R3, PT ;  /* 0x000000030200720c */ /* 0x000fe20003f06270 */
[----:B----4-:R0:W-:Y:S04]  /*12f20*/  STL [R1+0x10], R28 ;  /* 0x0000101c01007387 */ /* 0x0101e80000100800 */
[----:B0-----:R-:W2:Y:S04]  /*12f30*/  LDL.LU R28, [R1+0x24c0] ;  /* 0x0024c000011c7983 */ /* 0x001ea80000300800 */
[----:B------:R-:W4:Y:S04]  /*12f40*/  LDL R4, [R1+0xcb0] ;  /* 0x000cb00001047983 */ /* 0x000f280000100800 */
[----:B------:R-:W4:Y:S04]  /*12f50*/  LDL R5, [R1+0xcb4] ;  /* 0x000cb40001057983 */ /* 0x000f280000100800 */
[----:B------:R-:W2:Y:S01]  /*12f60*/  LDL.LU R2, [R1+0x24bc] ;  /* 0x0024bc0001027983 */ /* 0x000ea20000300800 */
[----:B------:R-:W-:-:S13]  /*12f70*/  ISETP.GT.AND P1, PT, R3, 0x1f, PT ;  /* 0x0000001f0300780c */ /* 0x000fda0003f24270 */
[----:B----4-:R-:W-:-:S04]  /*12f80*/  @P1 LOP3.LUT R5, R5, R4, RZ, 0x3c, !PT ;  /* 0x0000000405051212 */ /* 0x010fc800078e3cff */
[C---:B------:R-:W-:Y:S02]  /*12f90*/  @P1 LOP3.LUT R4, R5.reuse, R4, RZ, 0x3c, !PT ;  /* 0x0000000405041212 */ /* 0x040fe400078e3cff */
[----:B--2---:R-:W-:Y:S02]  /*12fa0*/  PRMT R2, RZ, 0x7610, R2 ;  /* 0x00007610ff027816 */ /* 0x004fe40000000002 */
        /* <DEDUP_REMOVED lines=11> */
[----:B------:R-:W-:-:S03]  /*13060*/  PRMT R23, RZ, 0x7610, R23 ;  /* 0x00007610ff177816 */ /* 0x000fc60000000017 */
[----:B------:R-:W-:Y:S06]  /*13070*/  BAR.SYNC.DEFER_BLOCKING 0x0 ;  /* 0x0000000000007b1d */ /* 0x000fec0000010000 */
[----:B--2---:R0:W-:Y:S04]  /*13080*/  STL [R1+0x34], R2 ;  /* 0x0000340201007387 */ /* 0x0041e80000100800 */
[----:B0-----:R-:W2:Y:S04]  /*13090*/  LDL.LU R2, [R1+0x24b4] ;  /* 0x0024b40001027983 */ /* 0x001ea80000300800 */
[----:B------:R-:W4:Y:S04]  /*130a0*/  LDL R5, [R1+0xeb4] ;  /* 0x000eb40001057983 */ /* 0x000f280000100800 */
[----:B------:R-:W-:Y:S01]  /*130b0*/  STL [R1+0x12c4], R28 ;  /* 0x0012c41c01007387 */ /* 0x000fe20000100800 */
[----:B----4-:R-:W-:-:S02]  /*130c0*/  @!P0 IMAD.MOV.U32 R4, RZ, RZ, R5 ;  /* 0x000000ffff048224 */ /* 0x010fc400078e0005 */
[----:B------:R-:W-:-:S05]  /*130d0*/  @!P0 IMAD.MOV.U32 R5, RZ, RZ, R28 ;  /* 0x000000ffff058224 */ /* 0x000fca00078e001c */
[----:B------:R0:W4:Y:S04]  /*130e0*/  @!P0 LDG.E.U16 R23, [R4.64] ;  /* 0x0000000604178981 */ /* 0x000128000c1e1500 */
[----:B0-----:R-:W2:Y:S01]  /*130f0*/  LDL R5, [R1+0x128c] ;  /* 0x00128c0001057983 */ /* 0x001ea20000100800 */
[----:B------:R-:W-:Y:S01]  /*13100*/  PRMT R3, RZ, 0x7610, R3 ;  /* 0x00007610ff037816 */ /* 0x000fe20000000003 */
[----:B---3--:R-:W-:Y:S02]  /*13110*/  @!P0 IMAD.MOV.U32 R4, RZ, RZ, R24 ;  /* 0x000000ffff048224 */ /* 0x008fe400078e0018 */
[----:B----4-:R0:W-:Y:S04]  /*13120*/  STL [R1+0x644], R23 ;  /* 0x0006441701007387 */ /* 0x0101e80000100800 */
[----:B0-----:R-:W3:Y:S04]  /*13130*/  LDL.LU R23, [R1+0x2c] ;  /* 0x00002c0001177983 */ /* 0x001ee80000300800 */
[----:B------:R-:W4:Y:S04]  /*13140*/  LDL.LU R24, [R1+0x38] ;  /* 0x0000380001187983 */ /* 0x000f280000300800 */
[----:B--2---:R0:W2:Y:S04]  /*13150*/  @!P0 LDG.E.U16 R3, [R4.64] ;  /* 0x0000000604038981 */ /* 0x0040a8000c1e1500 */
[----:B0-----:R-:W2:Y:S04]  /*13160*/  LDL R4, [R1+0xea0] ;  /* 0x000ea00001047983 */ /* 0x001ea80000100800 */
[----:B------:R-:W2:Y:S01]  /*13170*/  LDL R5, [R1+0x1280] ;  /* 0x0012800001057983 */ /* 0x000ea20000100800 */
[----:B------:R-:W-:-:S02]  /*13180*/  PRMT R2, RZ, 0x7610, R2 ;  /* 0x00007610ff027816 */ /* 0x000fc40000000002 */
[----:B--2---:R-:W-:-:S04]  /*13190*/  @!P0 LOP3.LUT R5, R5, R4, RZ, 0x3c, !PT ;  /* 0x0000000405058212 */ /* 0x004fc800078e3cff */
[----:B------:R-:W-:-:S04]  /*131a0*/  @!P0 LOP3.LUT R4, R5, R4, RZ, 0x3c, !PT ;  /* 0x0000000405048212 */ /* 0x000fc800078e3cff */
[----:B------:R-:W-:-:S05]  /*131b0*/  @!P0 LOP3.LUT R5, R5, R4, RZ, 0x3c, !PT ;  /* 0x0000000405058212 */ /* 0x000fca00078e3cff */
[----:B------:R-:W2:Y:S04]  /*131c0*/  @!P0 LDG.E.U16 R2, [R4.64] ;  /* 0x0000000604028981 */ /* 0x000ea8000c1e1500 */
[----:B------:R-:W-:Y:S04]  /*131d0*/  STL [R1+0x23f8], R3 ;  /* 0x0023f80301007387 */ /* 0x000fe80000100800 */
[----:B------:R-:W-:Y:S04]  /*131e0*/  STL [R1+0x23fc], R3 ;  /* 0x0023fc0301007387 */ /* 0x000fe80000100800 */
[----:B------:R-:W-:Y:S04]  /*131f0*/  STL [R1+0x2400], R3 ;  /* 0x0024000301007387 */ /* 0x000fe80000100800 */
[----:B------:R-:W-:Y:S04]  /*13200*/  STL [R1+0x242c], R3 ;  /* 0x00242c0301007387 */ /* 0x000fe80000100800 */
[----:B------:R-:W-:Y:S04]  /*13210*/  STL [R1+0x2430], R3 ;  /* 0x0024300301007387 */ /* 0x000fe80000100800 */
[----:B------:R-:W-:Y:S04]  /*13220*/  STL [R1+0x2434], R3 ;  /* 0x0024340301007387 */ /* 0x000fe80000100800 */
[----:B--2---:R0:W-:Y:S04]  /*13230*/  STL [R1+0x30], R2 ;  /* 0x0000300201007387 */ /* 0x0041e80000100800 */
[----:B0-----:R-:W2:Y:S04]  /*13240*/  LDL.LU R2, [R1+0x24b0] ;  /* 0x0024b00001027983 */ /* 0x001ea80000300800 */
[----:B------:R-:W3:Y:S04]  /*13250*/  LDL R4, [R1+0x1268] ;  /* 0x0012680001047983 */ /* 0x000ee80000100800 */
[----:B------:R-:W3:Y:S01]  /*13260*/  LDL R5, [R1+0x126c] ;  /* 0x00126c0001057983 */ /* 0x000ee20000100800 */
[----:B--2---:R-:W-:-:S02]  /*13270*/  PRMT R2, RZ, 0x7610, R2 ;  /* 0x00007610ff027816 */ /* 0x004fc40000000002 */
[----:B---3--:R-:W-:-:S04]  /*13280*/  @!P0 LOP3.LUT R5, R5, R4, RZ, 0x3c, !PT ;  /* 0x0000000405058212 */ /* 0x008fc800078e3cff */
[----:B------:R-:W-:-:S04]  /*13290*/  @!P0 LOP3.LUT R4, R5, R4, RZ, 0x3c, !PT ;  /* 0x0000000405048212 */ /* 0x000fc800078e3cff */
[----:B------:R-:W-:-:S05]  /*132a0*/  @!P0 LOP3.LUT R5, R5, R4, RZ, 0x3c, !PT ;  /* 0x0000000405058212 */ /* 0x000fca00078e3cff */
[----:B------:R-:W2:Y:S04]  /*132b0*/  @!P0 LDG.E.U16 R2, [R4.64] ;  /* 0x0000000604028981 */ /* 0x000ea8000c1e1500 */
        /* <DEDUP_REMOVED lines=37> */
[----:B------:R-:W2:Y:S04]  /*13510*/  LDL R4, [R1+0x11c8] ;  /* 0x0011c80001047983 */ /* 0x000ea80000100800 */
[----:B------:R-:W2:Y:S04]  /*13520*/  LDL R5, [R1+0x11cc] ;  /* 0x0011cc0001057983 */ /* 0x000ea80000100800 */
[----:B0-----:R-:W0:Y:S02]  /*13530*/  S2R R2, SR_TID.X ;  /* 0x0000000000027919 */ /* 0x001e240000002100 */
[----:B0-----:R-:W-:-:S05]  /*13540*/  LOP3.LUT R2, R2, 0x3f, RZ, 0xc0, !PT ;  /* 0x0000003f02027812 */ /* 0x001fca00078ec0ff */
[----:B------:R-:W-:-:S05]  /*13550*/  IMAD.SHL.U32 R2, R2, 0x2, RZ ;  /* 0x0000000202027824 */ /* 0x000fca00078e00ff */
[----:B------:R0:W-:Y:S02]  /*13560*/  STS.U16 [R2+0x4000], R23 ;  /* 0x0040001702007388 */ /* 0x0001e40000000400 */
[----:B0-----:R-:W-:Y:S02]  /*13570*/  PRMT R2, RZ, 0x7610, R2 ;  /* 0x00007610ff027816 */ /* 0x001fe40000000002 */
[----:B------:R-:W3:Y:S01]  /*13580*/  LDL.LU R23, [R1+0x249c] ;  /* 0x00249c0001177983 */ /* 0x000ee20000300800 */
[----:B--2---:R-:W-:-:S04]  /*13590*/  @!P0 LOP3.LUT R5, R5, R4, RZ, 0x3c, !PT ;  /* 0x0000000405058212 */ /* 0x004fc800078e3cff */
[----:B------:R-:W-:-:S04]  /*135a0*/  @!P0 LOP3.LUT R4, R5, R4, RZ, 0x3c, !PT ;  /* 0x0000000405048212 */ /* 0x000fc800078e3cff */
[----:B------:R-:W-:-:S05]  /*135b0*/  @!P0 LOP3.LUT R5, R5, R4, RZ, 0x3c, !PT ;  /* 0x0000000405058212 */ /* 0x000fca00078e3cff */
[----:B------:R-:W2:Y:S04]  /*135c0*/  @!P0 LDG.E.U16 R2, [R4.64] ;  /* 0x0000000604028981 */ /* 0x000ea8000c1e1500 */
[----:B--2---:R0:W-:Y:S04]  /*135d0*/  STL [R1+0x64], R2 ;  /* 0x0000640201007387 */ /* 0x0041e80000100800 */
[----:B------:R-:W2:Y:S04]  /*135e0*/  LDL R4, [R1+0x11a8] ;  /* 0x0011a80001047983 */ /* 0x000ea80000100800 */
[----:B------:R-:W2:Y:S04]  /*135f0*/  LDL R5, [R1+0x11ac] ;  /* 0x0011ac0001057983 */ /* 0x000ea80000100800 */
[----:B0-----:R-:W0:Y:S01]  /*13600*/  S2R R2, SR_TID.X ;  /* 0x0000000000027919 */ /* 0x001e220000002100 */
[----:B------:R-:W-:-:S02]  /*13610*/  PRMT R0, RZ, 0x7610, R0 ;  /* 0x00007610ff007816 */ /* 0x000fc40000000000 */
[----:B0-----:R-:W-:-:S05]  /*13620*/  LOP3.LUT R2, R2, 0x3f, RZ, 0xc0, !PT ;  /* 0x0000003f02027812 */ /* 0x001fca00078ec0ff */
[----:B------:R-:W-:-:S05]  /*13630*/  IMAD.SHL.U32 R2, R2, 0x2, RZ ;  /* 0x0000000202027824 */ /* 0x000fca00078e00ff */
[----:B----4-:R0:W-:Y:S04]  /*13640*/  STS.U16 [R2+0x4080], R24 ;  /* 0x0040801802007388 */ /* 0x0101e80000000400 */
[----:B0-----:R-:W4:Y:S01]  /*13650*/  LDL.LU R24, [R1+0x2498] ;  /* 0x0024980001187983 */ /* 0x001f220000300800 */
[----:B--2---:R-:W-:-:S04]  /*13660*/  @!P0 LOP3.LUT R5, R5, R4, RZ, 0x3c, !PT ;  /* 0x0000000405058212 */ /* 0x004fc800078e3cff */
[----:B------:R-:W-:-:S04]  /*13670*/  @!P0 LOP3.LUT R4, R5, R4, RZ, 0x3c, !PT ;  /* 0x0000000405048212 */ /* 0x000fc800078e3cff */
[----:B------:R-:W-:-:S05]  /*13680*/  @!P0 LOP3.LUT R5, R5, R4, RZ, 0x3c, !PT ;  /* 0x0000000405058212 */ /* 0x000fca00078e3cff */
[----:B------:R0:W2:Y:S04]  /*13690*/  @!P0 LDG.E.U16 R0, [R4.64] ;  /* 0x0000000604008981 */ /* 0x0000a8000c1e1500 */
[----:B0-----:R-:W2:Y:S04]  /*136a0*/  LDL R4, [R1+0x1188] ;  /* 0x0011880001047983 */ /* 0x001ea80000100800 */
[----:B------:R-:W2:Y:S04]  /*136b0*/  LDL R5, [R1+0x118c] ;  /* 0x00118c0001057983 */ /* 0x000ea80000100800 */
[----:B----4-:R0:W-:Y:S02]  /*136c0*/  STS.U16 [R2+0x4800], R24 ;  /* 0x0048001802007388 */ /* 0x0101e40000000400 */
[----:B0-----:R-:W-:-:S02]  /*136d0*/  PRMT R2, RZ, 0x7610, R2 ;  /* 0x00007610ff027816 */ /* 0x001fc40000000002 */
[----:B--2---:R-:W-:-:S04]  /*136e0*/  @!P0 LOP3.LUT R5, R5, R4, RZ, 0x3c, !PT ;  /* 0x0000000405058212 */ /* 0x004fc800078e3cff */
[----:B------:R-:W-:-:S04]  /*136f0*/  @!P0 LOP3.LUT R4, R5, R4, RZ, 0x3c, !PT ;  /* 0x0000000405048212 */ /* 0x000fc800078e3cff */
[----:B------:R-:W-:-:S05]  /*13700*/  @!P0 LOP3.LUT R5, R5, R4, RZ, 0x3c, !PT ;  /* 0x0000000405058212 */ /* 0x000fca00078e3cff */
[----:B------:R-:W2:Y:S04]  /*13710*/  @!P0 LDG.E.U16 R2, [R4.64] ;  /* 0x0000000604028981 */ /* 0x000ea8000c1e1500 */
[----:B------:R0:W-:Y:S04]  /*13720*/  STL [R1+0xc0], R0 ;  /* 0x0000c00001007387 */ /* 0x0001e80000100800 */
[----:B0-----:R-:W4:Y:S04]  /*13730*/  LDL.LU R0, [R1+0x60] ;  /* 0x0000600001007983 */ /* 0x001f280000300800 */
[----:B--2---:R0:W-:Y:S04]  /*13740*/  STL [R1+0xbc], R2 ;  /* 0x0000bc0201007387 */ /* 0x0041e80000100800 */
[----:B------:R-:W2:Y:S04]  /*13750*/  LDL R4, [R1+0x1168] ;  /* 0x0011680001047983 */ /* 0x000ea80000100800 */
[----:B------:R-:W2:Y:S01]  /*13760*/  LDL R5, [R1+0x116c] ;  /* 0x00116c0001057983 */ /* 0x000ea20000100800 */
[----:B------:R-:W-:-:S03]  /*13770*/  PRMT R29, RZ, 0x7610, R29 ;  /* 0x00007610ff1d7816 */ /* 0x000fc6000000001d */
[----:B0-----:R-:W0:Y:S01]  /*13780*/  S2R R2, SR_TID.X ;  /* 0x0000000000027919 */ /* 0x001e220000002100 */
[----:B--2---:R-:W-:-:S04]  /*13790*/  @!P0 LOP3.LUT R5, R5, R4, RZ, 0x3c, !PT ;  /* 0x0000000405058212 */ /* 0x004fc800078e3cff */
[----:B------:R-:W-:-:S04]  /*137a0*/  @!P0 LOP3.LUT R4, R5, R4, RZ, 0x3c, !PT ;  /* 0x0000000405048212 */ /* 0x000fc800078e3cff */
[----:B------:R-:W-:-:S05]  /*137b0*/  @!P0 LOP3.LUT R5, R5, R4, RZ, 0x3c, !PT ;  /* 0x0000000405058212 */ /* 0x000fca00078e3cff */
[----:B------:R1:W2:Y:S04]  /*137c0*/  @!P0 LDG.E.U16 R29, [R4.64] ;  /* 0x00000006041d8981 */ /* 0x0002a8000c1e1500 */
[----:B-1----:R-:W2:Y:S04]  /*137d0*/  LDL R4, [R1+0x1148] ;  /* 0x0011480001047983 */ /* 0x002ea80000100800 */
[----:B------:R-:W2:Y:S01]  /*137e0*/  LDL R5, [R1+0x114c] ;  /* 0x00114c0001057983 */ /* 0x000ea20000100800 */
[----:B0-----:R-:W-:-:S05]  /*137f0*/  LOP3.LUT R2, R2, 0x3f, RZ, 0xc0, !PT ;  /* 0x0000003f02027812 */ /* 0x001fca00078ec0ff */
[----:B------:R-:W-:-:S05]  /*13800*/  IMAD.SHL.U32 R2, R2, 0x2, RZ ;  /* 0x0000000202027824 */ /* 0x000fca00078e00ff */
[----:B---3--:R-:W-:Y:S04]  /*13810*/  STS.U16 [R2+0x4880], R23 ;  /* 0x0048801702007388 */ /* 0x008fe80000000400 */
[----:B------:R0:W-:Y:S02]  /*13820*/  STS.U16 [R2+0x5000], R9 ;  /* 0x0050000902007388 */ /* 0x0001e40000000400 */
[----:B0-----:R-:W-:Y:S02]  /*13830*/  PRMT R2, RZ, 0x7610, R2 ;  /* 0x00007610ff027816 */ /* 0x001fe40000000002 */
[----:B--2---:R-:W-:-:S04]  /*13840*/  @!P0 LOP3.LUT R5, R5, R4, RZ, 0x3c, !PT ;  /* 0x0000000405058212 */ /* 0x004fc800078e3cff */
[----:B------:R-:W-:-:S04]  /*13850*/  @!P0 LOP3.LUT R4, R5, R4, RZ, 0x3c, !PT ;  /* 0x0000000405048212 */ /* 0x000fc800078e3cff */
[----:B------:R-:W-:-:S05]  /*13860*/  @!P0 LOP3.LUT R5, R5, R4, RZ, 0x3c, !PT ;  /* 0x0000000405058212 */ /* 0x000fca00078e3cff */
[----:B------:R-:W2:Y:S04]  /*13870*/  @!P0 LDG.E.U16 R2, [R4.64] ;  /* 0x0000000604028981 */ /* 0x000ea8000c1e1500 */
[----:B------:R0:W-:Y:S04]  /*13880*/  STL [R1+0xb8], R29 ;  /* 0x0000b81d01007387 */ /* 0x0001e80000100800 */
[----:B0-----:R-:W3:Y:S04]  /*13890*/  LDL.LU R29, [R1+0xc] ;  /* 0x00000c00011d7983 */ /* 0x001ee80000300800 */
        /* <DEDUP_REMOVED lines=13> */
[----:B------:R-:W-:Y:S04]  /*13970*/  STS.U16 [R2+0x5080], R8 ;  /* 0x0050800802007388 */ /* 0x000fe80000000400 */
[----:B------:R0:W-:Y:S02]  /*13980*/  STS.U16 [R2+0x5800], R7 ;  /* 0x0058000702007388 */ /* 0x0001e40000000400 */
[----:B0-----:R-:W-:Y:S02]  /*13990*/  PRMT R2, RZ, 0x7610, R2 ;  /* 0x00007610ff027816 */ /* 0x001fe40000000002 */
[----:B--2---:R-:W-:-:S04]  /*139a0*/  @!P0 LOP3.LUT R5, R5, R4, RZ, 0x3c, !PT ;  /* 0x0000000405058212 */ /* 0x004fc800078e3cff */
[----:B------:R-:W-:-:S04]  /*139b0*/  @!P0 LOP3.LUT R4, R5, R4, RZ, 0x3c, !PT ;  /* 0x0000000405048212 */ /* 0x000fc800078e3cff */
[----:B------:R-:W-:-:S05]  /*139c0*/  @!P0 LOP3.LUT R5, R5, R4, RZ, 0x3c, !PT ;  /* 0x0000000405058212 */ /* 0x000fca00078e3cff */
[----:B------:R-:W2:Y:S04]  /*139d0*/  @!P0 LDG.E.U16 R2, [R4.64] ;  /* 0x0000000604028981 */ /* 0x000ea8000c1e1500 */
[----:B------:R-:W-:Y:S04]  /*139e0*/  STL [R1+0xb0], R26 ;  /* 0x0000b01a01007387 */ /* 0x000fe80000100800 */
[----:B--2---:R0:W-:Y:S04]  /*139f0*/  STL [R1+0xac], R2 ;  /* 0x0000ac0201007387 */ /* 0x0041e80000100800 */
[----:B------:R-:W2:Y:S04]  /*13a00*/  LDL R4, [R1+0x10e8] ;  /* 0x0010e80001047983 */ /* 0x000ea80000100800 */
[----:B------:R-:W2:Y:S01]  /*13a10*/  LDL R5, [R1+0x10ec] ;  /* 0x0010ec0001057983 */ /* 0x000ea20000100800 */
[----:B------:R-:W-:-:S03]  /*13a20*/  PRMT R19, RZ, 0x7610, R19 ;  /* 0x00007610ff137816 */ /* 0x000fc60000000013 */
[----:B0-----:R-:W0:Y:S04]  /*13a30*/  S2R R2, SR_TID.X ;  /* 0x0000000000027919 */ /* 0x001e280000002100 */
[----:B------:R-:W1:Y:S01]  /*13a40*/  S2R R26, SR_TID.X ;  /* 0x00000000001a7919 */ /* 0x000e620000002100 */
[----:B--2---:R-:W-:-:S04]  /*13a50*/  @!P0 LOP3.LUT R5, R5, R4, RZ, 0x3c, !PT ;  /* 0x0000000405058212 */ /* 0x004fc800078e3cff */
[----:B------:R-:W-:-:S04]  /*13a60*/  @!P0 LOP3.LUT R4, R5, R4, RZ, 0x3c, !PT ;  /* 0x0000000405048212 */ /* 0x000fc800078e3cff */
[----:B------:R-:W-:-:S05]  /*13a70*/  @!P0 LOP3.LUT R5, R5, R4, RZ, 0x3c, !PT ;  /* 0x0000000405058212 */ /* 0x000fca00078e3cff */
[----:B------:R2:W3:Y:S01]  /*13a80*/  @!P0 LDG.E.U16 R19, [R4.64] ;  /* 0x0000000604138981 */ /* 0x0004e2000c1e1500 */
[----:B0-----:R-:W-:Y:S02]  /*13a90*/  LOP3.LUT R2, R2, 0x3f, RZ, 0xc0, !PT ;  /* 0x0000003f02027812 */ /* 0x001fe400078ec0ff */
[----:B-1----:R-:W-:-:S03]  /*13aa0*/  LOP3.LUT R26, R26, 0x3f, RZ, 0xc0, !PT ;  /* 0x0000003f1a1a7812 */ /* 0x002fc600078ec0ff */
[----:B------:R-:W-:Y:S02]  /*13ab0*/  IMAD.SHL.U32 R2, R2, 0x2, RZ ;  /* 0x0000000202027824 */ /* 0x000fe400078e00ff */
[----:B------:R-:W-:-:S03]  /*13ac0*/  IMAD.SHL.U32 R26, R26, 0x2, RZ ;  /* 0x000000021a1a7824 */ /* 0x000fc600078e00ff */
[----:B------:R0:W-:Y:S02]  /*13ad0*/  STS.U16 [R2+0x5880], R6 ;  /* 0x0058800602007388 */ /* 0x0001e40000000400 */
[----:B------:R-:W-:Y:S02]  /*13ae0*/  LOP3.LUT R26, R26, 0x10, RZ, 0x3c, !PT ;  /* 0x000000101a1a7812 */ /* 0x000fe400078e3cff */
[----:B0-----:R-:W3:Y:S04]  /*13af0*/  LDL.LU R2, [R1+0x5c] ;  /* 0x00005c0001027983 */ /* 0x001ee80000300800 */
[----:B--2---:R-:W2:Y:S04]  /*13b00*/  LDL R4, [R1+0x10c8] ;  /* 0x0010c80001047983 */ /* 0x004ea80000100800 */
[----:B------:R-:W2:Y:S04]  /*13b10*/  LDL R5, [R1+0x10cc] ;  /* 0x0010cc0001057983 */ /* 0x000ea80000100800 */
[----:B----4-:R-:W-:Y:S04]  /*13b20*/  STS.U16 [R26+0x4100], R0 ;  /* 0x004100001a007388 */ /* 0x010fe80000000400 */
[----:B---3--:R0:W-:Y:S04]  /*13b30*/  STL [R1+0xa8], R19 ;  /* 0x0000a81301007387 */ /* 0x0081e80000100800 */
[----:B0-----:R-:W3:Y:S04]  /*13b40*/  LDL R19, [R1+0x106c] ;  /* 0x00106c0001137983 */ /* 0x001ee80000100800 */
[----:B------:R-:W4:Y:S01]  /*13b50*/  LDL.LU R0, [R1+0x2494] ;  /* 0x0024940001007983 */ /* 0x000f220000300800 */
[----:B--2---:R-:W-:-:S04]  /*13b60*/  @!P0 LOP3.LUT R5, R5, R4, RZ, 0x3c, !PT ;  /* 0x0000000405058212 */ /* 0x004fc800078e3cff */
[----:B------:R-:W-:-:S04]  /*13b70*/  @!P0 LOP3.LUT R4, R5, R4, RZ, 0x3c, !PT ;  /* 0x0000000405048212 */ /* 0x000fc800078e3cff */
[----:B------:R-:W-:Y:S02]  /*13b80*/  @!P0 LOP3.LUT R5, R5, R4, RZ, 0x3c, !PT ;  /* 0x0000000405058212 */ /* 0x000fe400078e3cff */
[----:B----4-:R-:W-:-:S06]  /*13b90*/  PRMT R0, RZ, 0x7610, R0 ;  /* 0x00007610ff007816 */ /* 0x010fcc0000000000 */
[----:B------:R-:W2:Y:S04]  /*13ba0*/  @!P0 LDG.E.U16 R0, [R4.64] ;  /* 0x0000000604008981 */ /* 0x000ea8000c1e1500 */
[----:B--2---:R0:W-:Y:S04]  /*13bb0*/  STL [R1+0x38], R0 ;  /* 0x0000380001007387 */ /* 0x0041e80000100800 */
[----:B0-----:R-:W2:Y:S04]  /*13bc0*/  LDL.LU R0, [R1+0x2490] ;  /* 0x0024900001007983 */ /* 0x001ea80000300800 */
[----:B------:R-:W4:Y:S04]  /*13bd0*/  LDL R4, [R1+0x10a8] ;  /* 0x0010a80001047983 */ /* 0x000f280000100800 */
[----:B------:R-:W4:Y:S01]  /*13be0*/  LDL R5, [R1+0x10ac] ;  /* 0x0010ac0001057983 */ /* 0x000f220000100800 */
[----:B--2---:R-:W-:-:S02]  /*13bf0*/  PRMT R0, RZ, 0x7610, R0 ;  /* 0x00007610ff007816 */ /* 0x004fc40000000000 */
[----:B----4-:R-:W-:-:S04]  /*13c00*/  @!P0 LOP3.LUT R5, R5, R4, RZ, 0x3c, !PT ;  /* 0x0000000405058212 */ /* 0x010fc800078e3cff */
[----:B------:R-:W-:-:S04]  /*13c10*/  @!P0 LOP3.LUT R4, R5, R4, RZ, 0x3c, !PT ;  /* 0x0000000405048212 */ /* 0x000fc800078e3cff */
[----:B------:R-:W-:-:S05]  /*13c20*/  @!P0 LOP3.LUT R5, R5, R4, RZ, 0x3c, !PT ;  /* 0x0000000405058212 */ /* 0x000fca00078e3cff */
[----:B------:R-:W2:Y:S04]  /*13c30*/  @!P0 LDG.E.U16 R0, [R4.64] ;  /* 0x0000000604008981 */ /* 0x000ea8000c1e1500 */
[----:B------:R0:W-:Y:S04]  /*13c40*/  STS.U16 [R26+0x4180], R2 ;  /* 0x004180021a007388 */ /* 0x0001e80000000400 */
[----:B0-----:R-:W4:Y:S04]  /*13c50*/  LDL R2, [R1+0x104c] ;  /* 0x00104c0001027983 */ /* 0x001f280000100800 */
[----:B--2---:R0:W-:Y:S04]  /*13c60*/  STL [R1+0x2c], R0 ;  /* 0x00002c0001007387 */ /* 0x0041e80000100800 */
[----:B0-----:R-:W2:Y:S04]  /*13c70*/  LDL.LU R0, [R1+0x248c] ;  /* 0x00248c0001007983 */ /* 0x001ea80000300800 */
[----:B------:R-:W2:Y:S04]  /*13c80*/  LDL R4, [R1+0x1088] ;  /* 0x0010880001047983 */ /* 0x000ea80000100800 */
[----:B------:R-:W2:Y:S01]  /*13c90*/  LDL R5, [R1+0x108c] ;  /* 0x00108c0001057983 */ /* 0x000ea20000100800 */
[----:B------:R-:W-:-:S03]  /*13ca0*/  PRMT R24, RZ, 0x7610, R24 ;  /* 0x00007610ff187816 */ /* 0x000fc60000000018 */
[----:B------:R0:W-:Y:S04]  /*13cb0*/  STS.U16 [R26+0x4900], R29 ;  /* 0x0049001d1a007388 */ /* 0x0001e80000000400 */
[----:B0-----:R-:W3:Y:S01]  /*13cc0*/  LDL.LU R29, [R1+0x2488] ;  /* 0x00248800011d7983 */ /* 0x001ee20000300800 */
[----:B--2---:R-:W-:-:S04]  /*13cd0*/  @!P0 LOP3.LUT R5, R5, R4, RZ, 0x3c, !PT ;  /* 0x0000000405058212 */ /* 0x004fc800078e3cff */
[----:B------:R-:W-:-:S04]  /*13ce0*/  @!P0 LOP3.LUT R4, R5, R4, RZ, 0x3c, !PT ;  /* 0x0000000405048212 */ /* 0x000fc800078e3cff */
[----:B------:R-:W-:-:S05]  /*13cf0*/  @!P0 LOP3.LUT R5, R5, R4, RZ, 0x3c, !PT ;  /* 0x0000000405058212 */ /* 0x000fca00078e3cff */
[----:B------:R0:W2:Y:S04]  /*13d00*/  @!P0 LDG.E.U16 R24, [R4.64] ;  /* 0x0000000604188981 */ /* 0x0000a8000c1e1500 */
[----:B0-----:R-:W4:Y:S01]  /*13d10*/  LDL R5, [R1+0x1068] ;  /* 0x0010680001057983 */ /* 0x001f220000100800 */
[----:B------:R-:W-:Y:S01]  /*13d20*/  PRMT R23, RZ, 0x7610, R23 ;  /* 0x00007610ff177816 */ /* 0x000fe20000000017 */
[----:B---3--:R-:W-:Y:S02]  /*13d30*/  @!P0 IMAD.MOV.U32 R4, RZ, RZ, R19 ;  /* 0x000000ffff048224 */ /* 0x008fe400078e0013 */
[----:B------:R0:W-:Y:S04]  /*13d40*/  STS.U16 [R26+0x4980], R29 ;  /* 0x0049801d1a007388 */ /* 0x0001e80000000400 */
[----:B--2---:R-:W-:Y:S04]  /*13d50*/  STL [R1+0x23dc], R24 ;  /* 0x0023dc1801007387 */ /* 0x004fe80000100800 */
[----:B0-----:R-:W2:Y:S01]  /*13d60*/  LDL.LU R29, [R1+0x2484] ;  /* 0x00248400011d7983 */ /* 0x001ea20000300800 */
[----:B------:R-:W-:-:S03]  /*13d70*/  PRMT R9, RZ, 0x7610, R9 ;  /* 0x00007610ff097816 */ /* 0x000fc60000000009 */
[----:B------:R-:W3:Y:S04]  /*13d80*/  LDL R19, [R1+0x102c] ;  /* 0x00102c0001137983 */ /* 0x000ee80000100800 */
[----:B----4-:R0:W4:Y:S04]  /*13d90*/  @!P0 LDG.E.U16 R23, [R4.64] ;  /* 0x0000000604178981 */ /* 0x010128000c1e1500 */
[----:B0-----:R-:W2:Y:S01]  /*13da0*/  LDL R5, [R1+0x1048] ;  /* 0x0010480001057983 */ /* 0x001ea20000100800 */
[----:B------:R-:W-:-:S03]  /*13db0*/  @!P0 IMAD.MOV.U32 R4, RZ, RZ, R2 ;  /* 0x000000ffff048224 */ /* 0x000fc600078e0002 */
[----:B----4-:R0:W-:Y:S01]  /*13dc0*/  STL [R1+0x23e0], R23 ;  /* 0x0023e01701007387 */ /* 0x0101e20000100800 */
[----:B------:R-:W-:-:S03]  /*13dd0*/  PRMT R8, RZ, 0x7610, R8 ;  /* 0x00007610ff087816 */ /* 0x000fc60000000008 */
[----:B------:R-:W4:Y:S04]  /*13de0*/  LDL R2, [R1+0xfec] ;  /* 0x000fec0001027983 */ /* 0x000f280000100800 */
[----:B--2---:R1:W2:Y:S04]  /*13df0*/  @!P0 LDG.E.U16 R9, [R4.64] ;  /* 0x0000000604098981 */ /* 0x0042a8000c1e1500 */
[----:B0-----:R-:W4:Y:S04]  /*13e00*/  LDL R23, [R1+0xfe8] ;  /* 0x000fe80001177983 */ /* 0x001f280000100800 */
[----:B-1----:R-:W4:Y:S01]  /*13e10*/  LDL R5, [R1+0x1028] ;  /* 0x0010280001057983 */ /* 0x002f220000100800 */
[----:B---3--:R-:W-:-:S03]  /*13e20*/  @!P0 IMAD.MOV.U32 R4, RZ, RZ, R19 ;  /* 0x000000ffff048224 */ /* 0x008fc600078e0013 */
[----:B--2---:R-:W-:Y:S04]  /*13e30*/  STL [R1+0x23e4], R9 ;  /* 0x0023e40901007387 */ /* 0x004fe80000100800 */
[----:B------:R-:W-:Y:S04]  /*13e40*/  STL [R1+0x2404], R9 ;  /* 0x0024040901007387 */ /* 0x000fe80000100800 */
[----:B------:R-:W-:Y:S04]  /*13e50*/  STL [R1+0x2408], R9 ;  /* 0x0024080901007387 */ /* 0x000fe80000100800 */
[----:B------:R-:W-:Y:S04]  /*13e60*/  STL [R1+0x240c], R9 ;  /* 0x00240c0901007387 */ /* 0x000fe80000100800 */
[----:B------:R-:W-:Y:S04]  /*13e70*/  STL [R1+0x2428], R9 ;  /* 0x0024280901007387 */ /* 0x000fe80000100800 */
[----:B------:R-:W-:Y:S04]  /*13e80*/  STL [R1+0x2438], R9 ;  /* 0x0024380901007387 */ /* 0x000fe80000100800 */
[----:B------:R-:W2:Y:S04]  /*13e90*/  LDL.LU R19, [R1+0x24] ;  /* 0x0000240001137983 */ /* 0x000ea80000300800 */
[----:B----4-:R0:W3:Y:S04]  /*13ea0*/  @!P0 LDG.E.U16 R8, [R4.64] ;  /* 0x0000000604088981 */ /* 0x0100e8000c1e1500 */
[----:B0-----:R-:W4:Y:S04]  /*13eb0*/  LDL R4, [R1+0x1008] ;  /* 0x0010080001047983 */ /* 0x001f280000100800 */
[----:B------:R-:W4:Y:S01]  /*13ec0*/  LDL R5, [R1+0x100c] ;  /* 0x00100c0001057983 */ /* 0x000f220000100800 */
[----:B------:R-:W-:-:S02]  /*13ed0*/  PRMT R7, RZ, 0x7610, R7 ;  /* 0x00007610ff077816 */ /* 0x000fc40000000007 */
[----:B----4-:R-:W-:-:S04]  /*13ee0*/  @!P0 LOP3.LUT R5, R5, R4, RZ, 0x3c, !PT ;  /* 0x0000000405058212 */ /* 0x010fc800078e3cff */
[----:B------:R-:W-:-:S04]  /*13ef0*/  @!P0 LOP3.LUT R4, R5, R4, RZ, 0x3c, !PT ;  /* 0x0000000405048212 */ /* 0x000fc800078e3cff */
[----:B------:R-:W-:-:S05]  /*13f00*/  @!P0 LOP3.LUT R5, R5, R4, RZ, 0x3c, !PT ;  /* 0x0000000405058212 */ /* 0x000fca00078e3cff */
[----:B------:R0:W4:Y:S01]  /*13f10*/  @!P0 LDG.E.U16 R7, [R4.64] ;  /* 0x0000000604078981 */ /* 0x000122000c1e1500 */
[----:B------:R-:W-:-:S03]  /*13f20*/  PRMT R6, RZ, 0x7610, R6 ;  /* 0x00007610ff067816 */ /* 0x000fc60000000006 */
[----:B---3--:R-:W-:Y:S04]  /*13f30*/  STL [R1+0x23e8], R8 ;  /* 0x0023e80801007387 */ /* 0x008fe80000100800 */
[----:B------:R-:W-:Y:S01]  /*13f40*/  STL [R1+0x2410], R8 ;  /* 0x0024100801007387 */ /* 0x000fe20000100800 */
[----:B0-----:R-:W-:Y:S02]  /*13f50*/  @!P0 IMAD.MOV.U32 R4, RZ, RZ, R2 ;  /* 0x000000ffff048224 */ /* 0x001fe400078e0002 */
[----:B------:R-:W-:Y:S01]  /*13f60*/  @!P0 IMAD.MOV.U32 R5, RZ, RZ, R23 ;  /* 0x000000ffff058224 */ /* 0x000fe200078e0017 */
[----:B------:R-:W-:Y:S04]  /*13f70*/  STL [R1+0x2414], R8 ;  /* 0x0024140801007387 */ /* 0x000fe80000100800 */
[----:B------:R0:W3:Y:S04]  /*13f80*/  @!P0 LDG.E.U16 R6, [R4.64] ;  /* 0x0000000604068981 */ /* 0x0000e8000c1e1500 */
[----:B------:R-:W-:Y:S04]  /*13f90*/  STS.U16 [R26+0x5100], R17 ;  /* 0x005100111a007388 */ /* 0x000fe80000000400 */
[----:B------:R-:W-:Y:S04]  /*13fa0*/  STS.U16 [R26+0x5180], R16 ;  /* 0x005180101a007388 */ /* 0x000fe80000000400 */
[----:B----4-:R-:W-:Y:S04]  /*13fb0*/  STL [R1+0x23ec], R7 ;  /* 0x0023ec0701007387 */ /* 0x010fe80000100800 */
[----:B------:R1:W-:Y:S04]  /*13fc0*/  STL [R1+0x2418], R7 ;  /* 0x0024180701007387 */ /* 0x0003e80000100800 */
[----:B0-----:R-:W4:Y:S04]  /*13fd0*/  LDL R4, [R1+0xfc8] ;  /* 0x000fc80001047983 */ /* 0x001f280000100800 */
[----:B------:R-:W4:Y:S04]  /*13fe0*/  LDL R5, [R1+0xfcc] ;  /* 0x000fcc0001057983 */ /* 0x000f280000100800 */
[----:B------:R-:W-:Y:S04]  /*13ff0*/  STS.U16 [R26+0x5900], R13 ;  /* 0x0059000d1a007388 */ /* 0x000fe80000000400 */
[----:B------:R0:W-:Y:S04]  /*14000*/  STS.U16 [R26+0x5980], R12 ;  /* 0x0059800c1a007388 */ /* 0x0001e80000000400 */
[----:B-1----:R-:W2:Y:S04]  /*14010*/  LDL R7, [R1+0xfac] ;  /* 0x000fac0001077983 */ /* 0x002ea80000100800 */
[----:B0-----:R-:W0:Y:S01]  /*14020*/  S2R R26, SR_TID.X ;  /* 0x00000000001a7919 */ /* 0x001e220000002100 */
[----:B------:R-:W-:-:S03]  /*14030*/  PRMT R12, RZ, 0x7610, R12 ;  /* 0x00007610ff0c7816 */ /* 0x000fc6000000000c */
[----:B---3--:R-:W-:Y:S04]  /*14040*/  STL [R1+0x23f0], R6 ;  /* 0x0023f00601007387 */ /* 0x008fe80000100800 */
[----:B------:R-:W3:Y:S01]  /*14050*/  LDL R23, [R1+0xf8c] ;  /* 0x000f8c0001177983 */ /* 0x000ee20000100800 */
[----:B0-----:R-:W-:-:S05]  /*14060*/  LOP3.LUT R26, R26, 0x3f, RZ, 0xc0, !PT ;  /* 0x0000003f1a1a7812 */ /* 0x001fca00078ec0ff */
[----:B------:R-:W-:Y:S02]  /*14070*/  IMAD.SHL.U32 R2, R26, 0x2, RZ ;  /* 0x000000021a027824 */ /* 0x000fe400078e00ff */
[----:B------:R-:W2:Y:S03]  /*14080*/  LDL R26, [R1+0xf88] ;  /* 0x000f8800011a7983 */ /* 0x000ea60000100800 */
[----:B------:R-:W-:Y:S01]  /*14090*/  LOP3.LUT R2, R2, 0x20, RZ, 0x3c, !PT ;  /* 0x0000002002027812 */ /* 0x000fe200078e3cff */
[----:B------:R-:W-:Y:S04]  /*140a0*/  STL [R1+0x241c], R6 ;  /* 0x00241c0601007387 */ /* 0x000fe80000100800 */
[----:B------:R-:W-:Y:S04]  /*140b0*/  STL [R1+0x2420], R6 ;  /* 0x0024200601007387 */ /* 0x000fe80000100800 */
[----:B------:R-:W-:Y:S04]  /*140c0*/  STL [R1+0x2424], R6 ;  /* 0x0024240601007387 */ /* 0x000fe80000100800 */
[----:B------:R0:W-:Y:S04]  /*140d0*/  STS.U16 [R2+0x4200], R29 ;  /* 0x0042001d02007388 */ /* 0x0001e80000000400 */
[----:B0-----:R-:W2:Y:S01]  /*140e0*/  LDL.LU R29, [R1+0x2480] ;  /* 0x00248000011d7983 */ /* 0x001ea20000300800 */
[----:B----4-:R-:W-:-:S04]  /*140f0*/  @!P0 LOP3.LUT R5, R5, R4, RZ, 0x3c, !PT ;  /* 0x0000000405058212 */ /* 0x010fc800078e3cff */
[----:B------:R-:W-:-:S04]  /*14100*/  @!P0 LOP3.LUT R4, R5, R4, RZ, 0x3c, !PT ;  /* 0x0000000405048212 */ /* 0x000fc800078e3cff */
[----:B------:R-:W-:-:S05]  /*14110*/  @!P0 LOP3.LUT R5, R5, R4, RZ, 0x3c, !PT ;  /* 0x0000000405058212 */ /* 0x000fca00078e3cff */
[----:B------:R0:W4:Y:S04]  /*14120*/  @!P0 LDG.E.U16 R12, [R4.64] ;  /* 0x00000006040c8981 */ /* 0x000128000c1e1500 */
[----:B0-----:R-:W2:Y:S04]  /*14130*/  LDL.LU R4, [R1+0x70] ;  /* 0x0000700001047983 */ /* 0x001ea80000300800 */
[----:B------:R-:W3:Y:S01]  /*14140*/  LDL R5, [R1+0xfa8] ;  /* 0x000fa80001057983 */ /* 0x000ee20000100800 */
[----:B------:R-:W-:-:S03]  /*14150*/  PRMT R18, RZ, 0x7610, R18 ;  /* 0x00007610ff127816 */ /* 0x000fc60000000012 */
[----:B--2---:R0:W-:Y:S02]  /*14160*/  STS.U16 [R2+0x4280], R4 ;  /* 0x0042800402007388 */ /* 0x0041e40000000400 */
[----:B0-----:R-:W-:-:S05]  /*14170*/  @!P0 IMAD.MOV.U32 R4, RZ, RZ, R7 ;  /* 0x000000ffff048224 */ /* 0x001fca00078e0007 */
[----:B---3--:R0:W2:Y:S01]  /*14180*/  @!P0 LDG.E.U16 R18, [R4.64] ;  /* 0x0000000604128981 */ /* 0x0080a2000c1e1500 */
[----:B------:R-:W-:-:S03]  /*14190*/  PRMT R29, RZ, 0x7610, R29 ;  /* 0x00007610ff1d7816 */ /* 0x000fc6000000001d */
[----:B----4-:R-:W-:Y:S04]  /*141a0*/  STL [R1+0x23f4], R12 ;  /* 0x0023f40c01007387 */ /* 0x010fe80000100800 */
[----:B------:R1:W-:Y:S01]  /*141b0*/  STS.U16 [R2+0x4a00], R19 ;  /* 0x004a001302007388 */ /* 0x0003e20000000400 */
[----:B0-----:R-:W-:Y:S02]  /*141c0*/  @!P0 IMAD.MOV.U32 R4, RZ, RZ, R23 ;  /* 0x000000ffff048224 */ /* 0x001fe400078e0017 */
[----:B------:R-:W-:Y:S01]  /*141d0*/  @!P0 IMAD.MOV.U32 R5, RZ, RZ, R26 ;  /* 0x000000ffff058224 */ /* 0x000fe200078e001a */
[----:B------:R-:W3:Y:S04]  /*141e0*/  LDL R7, [R1+0xf4c] ;  /* 0x000f4c0001077983 */ /* 0x000ee80000100800 */
[----:B------:R0:W4:Y:S04]  /*141f0*/  @!P0 LDG.E.U16 R29, [R4.64] ;  /* 0x00000006041d8981 */ /* 0x000128000c1e1500 */
[----:B-1----:R-:W3:Y:S04]  /*14200*/  LDL R19, [R1+0xf2c] ;  /* 0x000f2c0001137983 */ /* 0x002ee80000100800 */
[----:B--2---:R1:W-:Y:S04]  /*14210*/  STL [R1+0xc], R18 ;  /* 0x00000c1201007387 */ /* 0x0043e80000100800 */
[----:B-1----:R-:W2:Y:S04]  /*14220*/  LDL.LU R18, [R1+0x7c] ;  /* 0x00007c0001127983 */ /* 0x002ea80000300800 */
[----:B0-----:R-:W2:Y:S04]  /*14230*/  LDL R4, [R1+0xf68] ;  /* 0x000f680001047983 */ /* 0x001ea80000100800 */
[----:B------:R-:W2:Y:S01]  /*14240*/  LDL R5, [R1+0xf6c] ;  /* 0x000f6c0001057983 */ /* 0x000ea20000100800 */
[----:B------:R-:W-:-:S03]  /*14250*/  PRMT R17, RZ, 0x7610, R17 ;  /* 0x00007610ff117816 */ /* 0x000fc60000000011 */
[----:B------:R-:W3:Y:S04]  /*14260*/  LDL R26, [R1+0xf08] ;  /* 0x000f0800011a7983 */ /* 0x000ee80000100800 */
[----:B------:R-:W3:Y:S04]  /*14270*/  LDL R23, [R1+0xf0c] ;  /* 0x000f0c0001177983 */ /* 0x000ee80000100800 */
[----:B----4-:R-:W-:Y:S04]  /*14280*/  STL [R1+0x23d8], R29 ;  /* 0x0023d81d01007387 */ /* 0x010fe80000100800 */
[----:B------:R0:W-:Y:S04]  /*14290*/  STS.U16 [R2+0x4a80], R0 ;  /* 0x004a800002007388 */ /* 0x0001e80000000400 */
[----:B0-----:R-:W4:Y:S01]  /*142a0*/  LDL.LU R0, [R1+0x247c] ;  /* 0x00247c0001007983 */ /* 0x001f220000300800 */
[----:B--2---:R-:W-:-:S04]  /*142b0*/  @!P0 LOP3.LUT R5, R5, R4, RZ, 0x3c, !PT ;  /* 0x0000000405058212 */ /* 0x004fc800078e3cff */
[----:B------:R-:W-:-:S04]  /*142c0*/  @!P0 LOP3.LUT R4, R5, R4, RZ, 0x3c, !PT ;  /* 0x0000000405048212 */ /* 0x000fc800078e3cff */
[----:B------:R-:W-:-:S05]  /*142d0*/  @!P0 LOP3.LUT R5, R5, R4, RZ, 0x3c, !PT ;  /* 0x0000000405058212 */ /* 0x000fca00078e3cff */
[----:B------:R0:W2:Y:S04]  /*142e0*/  @!P0 LDG.E.U16 R17, [R4.64] ;  /* 0x0000000604118981 */ /* 0x0000a8000c1e1500 */
[----:B0-----:R-:W2:Y:S01]  /*142f0*/  LDL R5, [R1+0xf48] ;  /* 0x000f480001057983 */ /* 0x001ea20000100800 */
[----:B------:R-:W-:Y:S01]  /*14300*/  PRMT R16, RZ, 0x7610, R16 ;  /* 0x00007610ff107816 */ /* 0x000fe20000000010 */
[----:B---3--:R-:W-:Y:S01]  /*14310*/  @!P0 IMAD.MOV.U32 R4, RZ, RZ, R7 ;  /* 0x000000ffff048224 */ /* 0x008fe200078e0007 */
[----:B------:R-:W-:Y:S01]  /*14320*/  PRMT R13, RZ, 0x7610, R13 ;  /* 0x00007610ff0d7816 */ /* 0x000fe2000000000d */
[----:B------:R-:W-:Y:S04]  /*14330*/  STS.U16 [R2+0x5200], R21 ;  /* 0x0052001502007388 */ /* 0x000fe80000000400 */
[----:B------:R-:W3:Y:S04]  /*14340*/  LDL R7, [R1+0xeec] ;  /* 0x000eec0001077983 */ /* 0x000ee80000100800 */
[----:B--2---:R0:W2:Y:S04]  /*14350*/  @!P0 LDG.E.U16 R16, [R4.64] ;  /* 0x0000000604108981 */ /* 0x0040a8000c1e1500 */
[----:B0-----:R-:W2:Y:S01]  /*14360*/  LDL R5, [R1+0xf28] ;  /* 0x000f280001057983 */ /* 0x001ea20000100800 */
[----:B------:R-:W-:-:S03]  /*14370*/  @!P0 IMAD.MOV.U32 R4, RZ, RZ, R19 ;  /* 0x000000ffff048224 */ /* 0x000fc600078e0013 */
[----:B------:R-:W-:Y:S04]  /*14380*/  STS.U16 [R2+0x5280], R20 ;  /* 0x0052801402007388 */ /* 0x000fe80000000400 */
[----:B------:R0:W-:Y:S02]  /*14390*/  STS.U16 [R2+0x5a00], R11 ;  /* 0x005a000b02007388 */ /* 0x0001e40000000400 */
[----:B0-----:R-:W-:Y:S02]  /*143a0*/  PRMT R11, RZ, 0x7610, R11 ;  /* 0x00007610ff0b7816 */ /* 0x001fe4000000000b */
[----:B--2---:R0:W2:Y:S02]  /*143b0*/  @!P0 LDG.E.U16 R13, [R4.64] ;  /* 0x00000006040d8981 */ /* 0x0040a4000c1e1500 */
[----:B0-----:R-:W-:-:S02]  /*143c0*/  @!P0 IMAD.MOV.U32 R4, RZ, RZ, R23 ;  /* 0x000000ffff048224 */ /* 0x001fc400078e0017 */
[----:B------:R-:W-:Y:S01]  /*143d0*/  @!P0 IMAD.MOV.U32 R5, RZ, RZ, R26 ;  /* 0x000000ffff058224 */ /* 0x000fe200078e001a */
[----:B------:R0:W-:Y:S04]  /*143e0*/  STS.U16 [R2+0x5a80], R10 ;  /* 0x005a800a02007388 */ /* 0x0001e80000000400 */
[----:B------:R1:W2:Y:S04]  /*143f0*/  @!P0 LDG.E.U16 R11, [R4.64] ;  /* 0x00000006040b8981 */ /* 0x0002a8000c1e1500 */
[----:B------:R-:W2:Y:S01]  /*14400*/  S2R R19, SR_TID.X ;  /* 0x0000000000137919 */ /* 0x000ea20000002100 */
[----:B------:R-:W-:-:S03]  /*14410*/  PRMT R20, RZ, 0x7610, R20 ;  /* 0x00007610ff147816 */ /* 0x000fc60000000014 */
[----:B------:R-:W2:Y:S04]  /*14420*/  LDL R26, [R1+0xeac] ;  /* 0x000eac00011a7983 */ /* 0x000ea80000100800 */
[----:B-1----:R-:W2:Y:S01]  /*14430*/  LDL R5, [R1+0xee8] ;  /* 0x000ee80001057983 */ /* 0x002ea20000100800 */
[----:B0-----:R-:W-:Y:S01]  /*14440*/  PRMT R10, RZ, 0x7610, R10 ;  /* 0x00007610ff0a7816 */ /* 0x001fe2000000000a */
[----:B---3--:R-:W-:Y:S02]  /*14450*/  @!P0 IMAD.MOV.U32 R4, RZ, RZ, R7 ;  /* 0x000000ffff048224 */ /* 0x008fe400078e0007 */
[----:B------:R-:W3:Y:S04]  /*14460*/  LDL R23, [R1+0xe9c] ;  /* 0x000e9c0001177983 */ /* 0x000ee80000100800 */
[----:B------:R-:W3:Y:S04]  /*14470*/  LDL R7, [R1+0x1264] ;  /* 0x0012640001077983 */ /* 0x000ee80000100800 */
[----:B--2---:R0:W2:Y:S04]  /*14480*/  @!P0 LDG.E.U16 R10, [R4.64] ;  /* 0x00000006040a8981 */ /* 0x0040a8000c1e1500 */
[----:B0-----:R-:W2:Y:S04]  /*14490*/  LDL R4, [R1+0xec8] ;  /* 0x000ec80001047983 */ /* 0x001ea80000100800 */
[----:B------:R-:W2:Y:S01]  /*144a0*/  LDL R5, [R1+0xecc] ;  /* 0x000ecc0001057983 */ /* 0x000ea20000100800 */
[----:B------:R-:W-:-:S05]  /*144b0*/  LOP3.LUT R19, R19, 0x3f, RZ, 0xc0, !PT ;  /* 0x0000003f13137812 */ /* 0x000fca00078ec0ff */
[----:B------:R-:W-:Y:S02]  /*144c0*/  IMAD.SHL.U32 R2, R19, 0x2, RZ ;  /* 0x0000000213027824 */ /* 0x000fe400078e00ff */
[----:B------:R-:W3:Y:S03]  /*144d0*/  LDL R19, [R1+0x127c] ;  /* 0x00127c0001137983 */ /* 0x000ee60000100800 */
[----:B------:R-:W-:-:S05]  /*144e0*/  LOP3.LUT R2, R2, 0x30, RZ, 0x3c, !PT ;  /* 0x0000003002027812 */ /* 0x000fca00078e3cff */
[----:B------:R0:W-:Y:S04]  /*144f0*/  STS.U16 [R2+0x4300], R18 ;  /* 0x0043001202007388 */ /* 0x0001e80000000400 */
[----:B0-----:R-:W3:Y:S01]  /*14500*/  LDL R18, [R1+0x1260] ;  /* 0x0012600001127983 */ /* 0x001ee20000100800 */
[----:B--2---:R-:W-:-:S04]  /*14510*/  @!P0 LOP3.LUT R5, R5, R4, RZ, 0x3c, !PT ;  /* 0x0000000405058212 */ /* 0x004fc800078e3cff */
[----:B------:R-:W-:-:S04]  /*14520*/  @!P0 LOP3.LUT R4, R5, R4, RZ, 0x3c, !PT ;  /* 0x0000000405048212 */ /* 0x000fc800078e3cff */
[----:B------:R-:W-:-:S05]  /*14530*/  @!P0 LOP3.LUT R5, R5, R4, RZ, 0x3c, !PT ;  /* 0x0000000405058212 */ /* 0x000fca00078e3cff */
[----:B------:R0:W2:Y:S04]  /*14540*/  @!P0 LDG.E.U16 R20, [R4.64] ;  /* 0x0000000604148981 */ /* 0x0000a8000c1e1500 */
[----:B0-----:R-:W2:Y:S04]  /*14550*/  LDL.LU R4, [R1+0x80] ;  /* 0x0000800001047983 */ /* 0x001ea80000300800 */
[----:B------:R-:W3:Y:S01]  /*14560*/  LDL R5, [R1+0xca4] ;  /* 0x000ca40001057983 */ /* 0x000ee20000100800 */
[----:B----4-:R-:W-:-:S03]  /*14570*/  PRMT R0, RZ, 0x7610, R0 ;  /* 0x00007610ff007816 */ /* 0x010fc60000000000 */
[----:B--2---:R0:W-:Y:S02]  /*14580*/  STS.U16 [R2+0x4380], R4 ;  /* 0x0043800402007388 */ /* 0x0041e40000000400 */
[----:B0-----:R-:W-:Y:S02]  /*14590*/  @!P0 IMAD.MOV.U32 R4, RZ, RZ, R26 ;  /* 0x000000ffff048224 */ /* 0x001fe400078e001a */
[----:B------:R-:W2:Y:S04]  /*145a0*/  LDL R26, [R1+0x1244] ;  /* 0x00124400011a7983 */ /* 0x000ea80000100800 */
[----:B---3--:R0:W3:Y:S04]  /*145b0*/  @!P0 LDG.E.U16 R0, [R4.64] ;  /* 0x0000000604008981 */ /* 0x0080e8000c1e1500 */
[----:B0-----:R-:W4:Y:S01]  /*145c0*/  LDL.LU R5, [R1+0x50] ;  /* 0x0000500001057983 */ /* 0x001f220000300800 */
[----:B------:R-:W-:Y:S01]  /*145d0*/  PRMT R25, RZ, 0x7610, R25 ;  /* 0x00007610ff197816 */ /* 0x000fe20000000019 */
[----:B------:R-:W-:-:S02]  /*145e0*/  @!P0 IMAD.MOV.U32 R4, RZ, RZ, R19 ;  /* 0x000000ffff048224 */ /* 0x000fc400078e0013 */
[----:B------:R-:W2:Y:S04]  /*145f0*/  LDL R19, [R1+0x1224] ;  /* 0x0012240001137983 */ /* 0x000ea80000100800 */
[----:B----4-:R0:W-:Y:S02]  /*14600*/  STS.U16 [R2+0x4b00], R5 ;  /* 0x004b000502007388 */ /* 0x0101e40000000400 */
[----:B0-----:R-:W-:Y:S02]  /*14610*/  @!P0 IMAD.MOV.U32 R5, RZ, RZ, R23 ;  /* 0x000000ffff058224 */ /* 0x001fe400078e0017 */
[----:B------:R-:W4:Y:S04]  /*14620*/  LDL R23, [R1+0x1220] ;  /* 0x0012200001177983 */ /* 0x000f280000100800 */
[----:B------:R0:W2:Y:S04]  /*14630*/  @!P0 LDG.E.U16 R25, [R4.64] ;  /* 0x0000000604198981 */ /* 0x0000a8000c1e1500 */
[----:B0-----:R-:W2:Y:S01]  /*14640*/  LDL.LU R5, [R1+0x4c] ;  /* 0x00004c0001057983 */ /* 0x001ea20000300800 */
[----:B------:R-:W-:Y:S01]  /*14650*/  PRMT R27, RZ, 0x7610, R27 ;  /* 0x00007610ff1b7816 */ /* 0x000fe2000000001b */
[----:B------:R-:W-:-:S02]  /*14660*/  @!P0 IMAD.MOV.U32 R4, RZ, RZ, R7 ;  /* 0x000000ffff048224 */ /* 0x000fc400078e0007 */
[----:B--2---:R0:W-:Y:S02]  /*14670*/  STS.U16 [R2+0x4b80], R5 ;  /* 0x004b800502007388 */ /* 0x0041e40000000400 */
[----:B0-----:R-:W-:-:S05]  /*14680*/  @!P0 IMAD.MOV.U32 R5, RZ, RZ, R18 ;  /* 0x000000ffff058224 */ /* 0x001fca00078e0012 */
[----:B------:R-:W2:Y:S04]  /*14690*/  @!P0 LDG.E.U16 R27, [R4.64] ;  /* 0x00000006041b8981 */ /* 0x000ea8000c1e1500 */
[----:B------:R0:W-:Y:S04]  /*146a0*/  STL [R1+0xd4], R25 ;  /* 0x0000d41901007387 */ /* 0x0001e80000100800 */
[----:B0-----:R-:W3:Y:S04]  /*146b0*/  LDL.LU R25, [R1+0x90] ;  /* 0x0000900001197983 */ /* 0x001ee80000300800 */
[----:B------:R-:W3:Y:S04]  /*146c0*/  LDL R7, [R1+0x1204] ;  /* 0x0012040001077983 */ /* 0x000ee80000100800 */
[----:B------:R-:W3:Y:S04]  /*146d0*/  LDL.LU R18, [R1+0x94] ;  /* 0x0000940001127983 */ /* 0x000ee80000300800 */
[----:B--2---:R0:W-:Y:S04]  /*146e0*/  STL [R1+0xd0], R27 ;  /* 0x0000d01b01007387 */ /* 0x0041e80000100800 */
[----:B0-----:R-:W2:Y:S04]  /*146f0*/  LDL.LU R27, [R1+0x2478] ;  /* 0x00247800011b7983 */ /* 0x001ea80000300800 */
[----:B------:R-:W2:Y:S01]  /*14700*/  LDL R5, [R1+0x1240] ;  /* 0x0012400001057983 */ /* 0x000ea20000100800 */
[----:B------:R-:W-:Y:S01]  /*14710*/  PRMT R24, RZ, 0x7610, R24 ;  /* 0x00007610ff187816 */ /* 0x000fe20000000018 */
[----:B------:R-:W-:Y:S01]  /*14720*/  @!P0 IMAD.MOV.U32 R4, RZ, RZ, R26 ;  /* 0x000000ffff048224 */ /* 0x000fe200078e001a */
[----:B------:R-:W-:Y:S01]  /*14730*/  PRMT R21, RZ, 0x7610, R21 ;  /* 0x00007610ff157816 */ /* 0x000fe20000000015 */
[----:B------:R-:W3:Y:S04]  /*14740*/  LDL R26, [R1+0x11e4] ;  /* 0x0011e400011a7983 */ /* 0x000ee80000100800 */
[----:B--2---:R0:W2:Y:S02]  /*14750*/  @!P0 LDG.E.U16 R24, [R4.64] ;  /* 0x0000000604188981 */ /* 0x0040a4000c1e1500 */
[----:B0-----:R-:W-:-:S02]  /*14760*/  @!P0 IMAD.MOV.U32 R4, RZ, RZ, R19 ;  /* 0x000000ffff048224 */ /* 0x001fc400078e0013 */
[----:B----4-:R-:W-:-:S05]  /*14770*/  @!P0 IMAD.MOV.U32 R5, RZ, RZ, R23 ;  /* 0x000000ffff058224 */ /* 0x010fca00078e0017 */
[----:B------:R0:W4:Y:S04]  /*14780*/  @!P0 LDG.E.U16 R21, [R4.64] ;  /* 0x0000000604158981 */ /* 0x000128000c1e1500 */
[----:B--2---:R1:W-:Y:S04]  /*14790*/  STL [R1+0xcc], R24 ;  /* 0x0000cc1801007387 */ /* 0x0043e80000100800 */
[----:B-1----:R-:W2:Y:S04]  /*147a0*/  LDL.LU R24, [R1+0x74] ;  /* 0x0000740001187983 */ /* 0x002ea80000300800 */
[----:B------:R-:W2:Y:S04]  /*147b0*/  LDL.LU R19, [R1+0x4] ;  /* 0x0000040001137983 */ /* 0x000ea80000300800 */
[----:B0-----:R-:W2:Y:S04]  /*147c0*/  LDL R5, [R1+0x1200] ;  /* 0x0012000001057983 */ /* 0x001ea80000100800 */
[----:B------:R-:W-:Y:S01]  /*147d0*/  STS.U16 [R2+0x5300], R27 ;  /* 0x0053001b02007388 */ /* 0x000fe20000000400 */
[----:B---3--:R-:W-:-:S03]  /*147e0*/  @!P0 IMAD.MOV.U32 R4, RZ, RZ, R7 ;  /* 0x000000ffff048224 */ /* 0x008fc600078e0007 */
[----:B------:R-:W-:Y:S04]  /*147f0*/  STS.U16 [R2+0x5380], R22 ;  /* 0x0053801602007388 */ /* 0x000fe80000000400 */
[----:B------:R0:W-:Y:S02]  /*14800*/  STS.U16 [R2+0x5b00], R15 ;  /* 0x005b000f02007388 */ /* 0x0001e40000000400 */
[----:B0-----:R-:W-:Y:S02]  /*14810*/  PRMT R15, RZ, 0x7610, R15 ;  /* 0x00007610ff0f7816 */ /* 0x001fe4000000000f */
[----:B------:R-:W0:Y:S04]  /*14820*/  S2R R23, SR_TID.X ;  /* 0x0000000000177919 */ /* 0x000e280000002100 */
[----:B--2---:R1:W2:Y:S04]  /*14830*/  @!P0 LDG.E.U16 R15, [R4.64] ;  /* 0x00000006040f8981 */ /* 0x0042a8000c1e1500 */
[----:B-1----:R-:W3:Y:S01]  /*14840*/  LDL R5, [R1+0x11e0] ;  /* 0x0011e00001057983 */ /* 0x002ee20000100800 */
[----:B0-----:R-:W-:Y:S01]  /*14850*/  LOP3.LUT R7, R23, 0x3f, RZ, 0xc0, !PT ;  /* 0x0000003f17077812 */ /* 0x001fe200078ec0ff */
[----:B------:R-:W-:-:S02]  /*14860*/  @!P0 IMAD.MOV.U32 R4, RZ, RZ, R26 ;  /* 0x000000ffff048224 */ /* 0x000fc400078e001a */
[----:B------:R0:W-:Y:S02]  /*14870*/  STS.U16 [R2+0x5b80], R14 ;  /* 0x005b800e02007388 */ /* 0x0001e40000000400 */
[----:B------:R-:W-:Y:S01]  /*14880*/  IMAD.SHL.U32 R7, R7, 0x2, RZ ;  /* 0x0000000207077824 */ /* 0x000fe200078e00ff */
[----:B0-----:R-:W-:Y:S01]  /*14890*/  PRMT R14, RZ, 0x7610, R14 ;  /* 0x00007610ff0e7816 */ /* 0x001fe2000000000e */
[----:B------:R-:W2:Y:S03]  /*148a0*/  LDL R2, [R1+0x1184] ;  /* 0x0011840001027983 */ /* 0x000ea60000100800 */
[----:B------:R-:W-:Y:S01]  /*148b0*/  LOP3.LUT R7, R7, 0x40, RZ, 0x3c, !PT ;  /* 0x0000004007077812 */ /* 0x000fe200078e3cff */
[----:B------:R-:W2:Y:S04]  /*148c0*/  LDL.LU R23, [R1] ;  /* 0x0000000001177983 */ /* 0x000ea80000300800 */
[----:B------:R-:W2:Y:S04]  /*148d0*/  LDL R26, [R1+0x1164] ;  /* 0x00116400011a7983 */ /* 0x000ea80000100800 */
[----:B------:R0:W-:Y:S04]  /*148e0*/  STS.U16 [R7+0x4400], R25 ;  /* 0x0044001907007388 */ /* 0x0001e80000000400 */
[----:B---3--:R1:W3:Y:S04]  /*148f0*/  @!P0 LDG.E.U16 R14, [R4.64] ;  /* 0x00000006040e8981 */ /* 0x0082e8000c1e1500 */
[----:B-1----:R-:W2:Y:S04]  /*14900*/  LDL R4, [R1+0x11c0] ;  /* 0x0011c00001047983 */ /* 0x002ea80000100800 */
[----:B------:R-:W2:Y:S04]  /*14910*/  LDL R5, [R1+0x11c4] ;  /* 0x0011c40001057983 */ /* 0x000ea80000100800 */
[----:B0-----:R-:W3:Y:S01]  /*14920*/  LDL.LU R25, [R1+0x2474] ;  /* 0x0024740001197983 */ /* 0x001ee20000300800 */
[----:B--2---:R-:W-:-:S04]  /*14930*/  @!P0 LOP3.LUT R5, R5, R4, RZ, 0x3c, !PT ;  /* 0x0000000405058212 */ /* 0x004fc800078e3cff */
[C---:B------:R-:W-:Y:S02]  /*14940*/  @!P0 LOP3.LUT R4, R5.reuse, R4, RZ, 0x3c, !PT ;  /* 0x0000000405048212 */ /* 0x040fe400078e3cff */
[----:B---3--:R-:W-:Y:S02]  /*14950*/  PRMT R25, RZ, 0x7610, R25 ;  /* 0x00007610ff197816 */ /* 0x008fe40000000019 */
[----:B------:R-:W-:-:S05]  /*14960*/  @!P0 LOP3.LUT R5, R5, R4, RZ, 0x3c, !PT ;  /* 0x0000000405058212 */ /* 0x000fca00078e3cff */
[----:B------:R-:W2:Y:S04]  /*14970*/  @!P0 LDG.E.U16 R25, [R4.64] ;  /* 0x0000000604198981 */ /* 0x000ea8000c1e1500 */
[----:B------:R-:W-:Y:S04]  /*14980*/  STS.U16 [R7+0x4480], R18 ;  /* 0x0044801207007388 */ /* 0x000fe80000000400 */
[----:B--2---:R0:W-:Y:S04]  /*14990*/  STL [R1+0xdc], R25 ;  /* 0x0000dc1901007387 */ /* 0x0041e80000100800 */
[----:B0-----:R-:W2:Y:S04]  /*149a0*/  LDL.LU R25, [R1+0x2470] ;  /* 0x0024700001197983 */ /* 0x001ea80000300800 */
[----:B------:R-:W3:Y:S04]  /*149b0*/  LDL R4, [R1+0x11a0] ;  /* 0x0011a00001047983 */ /* 0x000ee80000100800 */
[----:B------:R-:W3:Y:S04]  /*149c0*/  LDL R5, [R1+0x11a4] ;  /* 0x0011a40001057983 */ /* 0x000ee80000100800 */
[----:B------:R-:W2:Y:S01]  /*149d0*/  LDL.LU R18, [R1+0x246c] ;  /* 0x00246c0001127983 */ /* 0x000ea20000300800 */
[----:B---3--:R-:W-:-:S04]  /*149e0*/  @!P0 LOP3.LUT R5, R5, R4, RZ, 0x3c, !PT ;  /* 0x0000000405058212 */ /* 0x008fc800078e3cff */
[C---:B------:R-:W-:Y:S02]  /*149f0*/  @!P0 LOP3.LUT R4, R5.reuse, R4, RZ, 0x3c, !PT ;  /* 0x0000000405048212 */ /* 0x040fe400078e3cff */
[----:B--2---:R-:W-:Y:S02]  /*14a00*/  PRMT R18, RZ, 0x7610, R18 ;  /* 0x00007610ff127816 */ /* 0x004fe40000000012 */
[----:B------:R-:W-:-:S05]  /*14a10*/  @!P0 LOP3.LUT R5, R5, R4, RZ, 0x3c, !PT ;  /* 0x0000000405058212 */ /* 0x000fca00078e3cff */
[----:B------:R-:W2:Y:S04]  /*14a20*/  @!P0 LDG.E.U16 R18, [R4.64] ;  /* 0x0000000604128981 */ /* 0x000ea8000c1e1500 */
[----:B--2---:R0:W-:Y:S04]  /*14a30*/  STL [R1+0xfc], R18 ;  /* 0x0000fc1201007387 */ /* 0x0041e80000100800 */
[----:B0-----:R-:W2:Y:S04]  /*14a40*/  LDL.LU R18, [R1+0x2468] ;  /* 0x0024680001127983 */ /* 0x001ea80000300800 */
[----:B------:R-:W3:Y:S04]  /*14a50*/  LDL.LU R4, [R1+0x78] ;  /* 0x0000780001047983 */ /* 0x000ee80000300800 */
[----:B------:R-:W4:Y:S01]  /*14a60*/  LDL R5, [R1+0x1180] ;  /* 0x0011800001057983 */ /* 0x000f220000100800 */
[----:B--2---:R-:W-:-:S03]  /*14a70*/  PRMT R18, RZ, 0x7610, R18 ;  /* 0x00007610ff127816 */ /* 0x004fc60000000012 */
[----:B---3--:R0:W-:Y:S02]  /*14a80*/  STS.U16 [R7+0x4c00], R4 ;  /* 0x004c000407007388 */ /* 0x0081e40000000400 */
[----:B0-----:R-:W-:Y:S02]  /*14a90*/  @!P0 IMAD.MOV.U32 R4, RZ, RZ, R2 ;  /* 0x000000ffff048224 */ /* 0x001fe400078e0002 */
[----:B------:R-:W2:Y:S04]  /*14aa0*/  LDL.LU R2, [R1+0xa0] ;  /* 0x0000a00001027983 */ /* 0x000ea80000300800 */
[----:B----4-:R-:W3:Y:S04]  /*14ab0*/  @!P0 LDG.E.U16 R18, [R4.64] ;  /* 0x0000000604128981 */ /* 0x010ee8000c1e1500 */
[----:B---3--:R0:W-:Y:S04]  /*14ac0*/  STL [R1+0xf8], R18 ;  /* 0x0000f81201007387 */ /* 0x0081e80000100800 */
[----:B0-----:R-:W3:Y:S04]  /*14ad0*/  LDL.LU R18, [R1+0x2464] ;  /* 0x0024640001127983 */ /* 0x001ee80000300800 */
[----:B------:R-:W4:Y:S01]  /*14ae0*/  LDL R5, [R1+0x1160] ;  /* 0x0011600001057983 */ /* 0x000f220000100800 */
[----:B------:R-:W-:Y:S01]  /*14af0*/  @!P0 IMAD.MOV.U32 R4, RZ, RZ, R26 ;  /* 0x000000ffff048224 */ /* 0x000fe200078e001a */
[----:B---3--:R-:W-:-:S06]  /*14b00*/  PRMT R18, RZ, 0x7610, R18 ;  /* 0x00007610ff127816 */ /* 0x008fcc0000000012 */
[----:B----4-:R-:W3:Y:S04]  /*14b10*/  @!P0 LDG.E.U16 R18, [R4.64] ;  /* 0x0000000604128981 */ /* 0x010ee8000c1e1500 */
[----:B------:R0:W-:Y:S04]  /*14b20*/  STS.U16 [R7+0x4c80], R24 ;  /* 0x004c801807007388 */ /* 0x0001e80000000400 */
[----:B0-----:R-:W4:Y:S04]  /*14b30*/  LDL R24, [R1+0x1104] ;  /* 0x0011040001187983 */ /* 0x001f280000100800 */
[----:B------:R-:W2:Y:S04]  /*14b40*/  LDL.LU R26, [R1+0xa4] ;  /* 0x0000a400011a7983 */ /* 0x000ea80000300800 */
[----:B------:R-:W-:Y:S04]  /*14b50*/  STS.U16 [R7+0x5400], R19 ;  /* 0x0054001307007388 */ /* 0x000fe80000000400 */
[----:B---3--:R0:W-:Y:S04]  /*14b60*/  STL [R1+0xf4], R18 ;  /* 0x0000f41201007387 */ /* 0x0081e80000100800 */
[----:B0-----:R-:W3:Y:S04]  /*14b70*/  LDL.LU R18, [R1+0x2460] ;  /* 0x0024600001127983 */ /* 0x001ee80000300800 */
[----:B------:R-:W2:Y:S04]  /*14b80*/  LDL R4, [R1+0x1140] ;  /* 0x0011400001047983 */ /* 0x000ea80000100800 */
[----:B------:R-:W2:Y:S04]  /*14b90*/  LDL R5, [R1+0x1144] ;  /* 0x0011440001057983 */ /* 0x000ea80000100800 */
[----:B------:R-:W3:Y:S01]  /*14ba0*/  LDL.LU R19, [R1+0x245c] ;  /* 0x00245c0001137983 */ /* 0x000ee20000300800 */
[----:B--2---:R-:W-:-:S04]  /*14bb0*/  @!P0 LOP3.LUT R5, R5, R4, RZ, 0x3c, !PT ;  /* 0x0000000405058212 */ /* 0x004fc800078e3cff */
[C---:B------:R-:W-:Y:S02]  /*14bc0*/  @!P0 LOP3.LUT R4, R5.reuse, R4, RZ, 0x3c, !PT ;  /* 0x0000000405048212 */ /* 0x040fe400078e3cff */
[----:B---3--:R-:W-:Y:S02]  /*14bd0*/  PRMT R19, RZ, 0x7610, R19 ;  /* 0x00007610ff137816 */ /* 0x008fe40000000013 */
[----:B------:R-:W-:-:S05]  /*14be0*/  @!P0 LOP3.LUT R5, R5, R4, RZ, 0x3c, !PT ;  /* 0x0000000405058212 */ /* 0x000fca00078e3cff */
[----:B------:R-:W2:Y:S04]  /*14bf0*/  @!P0 LDG.E.U16 R19, [R4.64] ;  /* 0x0000000604138981 */ /* 0x000ea8000c1e1500 */
[----:B--2---:R0:W-:Y:S04]  /*14c00*/  STL [R1+0xf0], R19 ;  /* 0x0000f01301007387 */ /* 0x0041e80000100800 */
[----:B0-----:R-:W2:Y:S04]  /*14c10*/  LDL.LU R19, [R1+0x2458] ;  /* 0x0024580001137983 */ /* 0x001ea80000300800 */
[----:B------:R-:W3:Y:S04]  /*14c20*/  LDL R4, [R1+0x1120] ;  /* 0x0011200001047983 */ /* 0x000ee80000100800 */
[----:B------:R-:W3:Y:S01]  /*14c30*/  LDL R5, [R1+0x1124] ;  /* 0x0011240001057983 */ /* 0x000ee20000100800 */
[----:B------:R-:W-:-:S03]  /*14c40*/  PRMT R28, RZ, 0x7610, R28 ;  /* 0x00007610ff1c7816 */ /* 0x000fc6000000001c */
[----:B------:R0:W-:Y:S04]  /*14c50*/  STS.U16 [R7+0x5480], R23 ;  /* 0x0054801707007388 */ /* 0x0001e80000000400 */
[----:B0-----:R-:W2:Y:S01]  /*14c60*/  LDL.LU R23, [R1+0x88] ;  /* 0x0000880001177983 */ /* 0x001ea20000300800 */
[----:B---3--:R-:W-:-:S04]  /*14c70*/  @!P0 LOP3.LUT R5, R5, R4, RZ, 0x3c, !PT ;  /* 0x0000000405058212 */ /* 0x008fc800078e3cff */
[----:B------:R-:W-:-:S04]  /*14c80*/  @!P0 LOP3.LUT R4, R5, R4, RZ, 0x3c, !PT ;  /* 0x0000000405048212 */ /* 0x000fc800078e3cff */
[----:B------:R-:W-:-:S05]  /*14c90*/  @!P0 LOP3.LUT R5, R5, R4, RZ, 0x3c, !PT ;  /* 0x0000000405058212 */ /* 0x000fca00078e3cff */
[----:B------:R0:W3:Y:S04]  /*14ca0*/  @!P0 LDG.E.U16 R28, [R4.64] ;  /* 0x00000006041c8981 */ /* 0x0000e8000c1e1500 */
[----:B0-----:R-:W2:Y:S01]  /*14cb0*/  LDL R5, [R1+0x1100] ;  /* 0x0011000001057983 */ /* 0x001ea20000100800 */
[----:B------:R-:W-:Y:S01]  /*14cc0*/  PRMT R8, RZ, 0x7610, R8 ;  /* 0x00007610ff087816 */ /* 0x000fe20000000008 */
[----:B----4-:R-:W-:Y:S02]  /*14cd0*/  @!P0 IMAD.MOV.U32 R4, RZ, RZ, R24 ;  /* 0x000000ffff048224 */ /* 0x010fe400078e0018 */
[----:B---3--:R0:W-:Y:S04]  /*14ce0*/  STL [R1+0xec], R28 ;  /* 0x0000ec1c01007387 */ /* 0x0081e80000100800 */
[----:B------:R-:W3:Y:S04]  /*14cf0*/  LDL.LU R24, [R1+0x1c] ;  /* 0x00001c0001187983 */ /* 0x000ee80000300800 */
[----:B--2---:R1:W2:Y:S04]  /*14d00*/  @!P0 LDG.E.U16 R8, [R4.64] ;  /* 0x0000000604088981 */ /* 0x0042a8000c1e1500 */
[----:B-1----:R-:W4:Y:S04]  /*14d10*/  LDL R4, [R1+0x10e0] ;  /* 0x0010e00001047983 */ /* 0x002f280000100800 */
[----:B------:R-:W4:Y:S01]  /*14d20*/  LDL R5, [R1+0x10e4] ;  /* 0x0010e40001057983 */ /* 0x000f220000100800 */
[----:B------:R-:W-:-:S03]  /*14d30*/  PRMT R25, RZ, 0x7610, R25 ;  /* 0x00007610ff197816 */ /* 0x000fc60000000019 */
[----:B0-----:R-:W0:Y:S01]  /*14d40*/  S2R R28, SR_TID.X ;  /* 0x00000000001c7919 */ /* 0x001e220000002100 */
[----:B----4-:R-:W-:-:S04]  /*14d50*/  @!P0 LOP3.LUT R5, R5, R4, RZ, 0x3c, !PT ;  /* 0x0000000405058212 */ /* 0x010fc800078e3cff */
[----:B------:R-:W-:-:S04]  /*14d60*/  @!P0 LOP3.LUT R4, R5, R4, RZ, 0x3c, !PT ;  /* 0x0000000405048212 */ /* 0x000fc800078e3cff */
[----:B------:R-:W-:-:S05]  /*14d70*/  @!P0 LOP3.LUT R5, R5, R4, RZ, 0x3c, !PT ;  /* 0x0000000405058212 */ /* 0x000fca00078e3cff */
[----:B------:R-:W4:Y:S01]  /*14d80*/  @!P0 LDG.E.U16 R25, [R4.64] ;  /* 0x0000000604198981 */ /* 0x000f22000c1e1500 */
[----:B0-----:R-:W-:-:S03]  /*14d90*/  LOP3.LUT R28, R28, 0x3f, RZ, 0xc0, !PT ;  /* 0x0000003f1c1c7812 */ /* 0x001fc600078ec0ff */
[----:B------:R-:W-:Y:S04]  /*14da0*/  STS.U16 [R7+0x5c00], R19 ;  /* 0x005c001307007388 */ /* 0x000fe80000000400 */
[----:B------:R0:W-:Y:S04]  /*14db0*/  STS.U16 [R7+0x5c80], R18 ;  /* 0x005c801207007388 */ /* 0x0001e80000000400 */
[----:B--2---:R1:W-:Y:S01]  /*14dc0*/  STL [R1+0xe8], R8 ;  /* 0x0000e80801007387 */ /* 0x0043e20000100800 */
[----:B0-----:R-:W-:-:S03]  /*14dd0*/  IMAD.SHL.U32 R7, R28, 0x2, RZ ;  /* 0x000000021c077824 */ /* 0x001fc600078e00ff */
[----:B-1----:R-:W2:Y:S04]  /*14de0*/  LDL R8, [R1+0x1084] ;  /* 0x0010840001087983 */ /* 0x002ea80000100800 */
[----:B------:R-:W2:Y:S04]  /*14df0*/  LDL.LU R28, [R1+0x18] ;  /* 0x00001800011c7983 */ /* 0x000ea80000300800 */
[----:B----4-:R0:W-:Y:S04]  /*14e00*/  STL [R1+0xe4], R25 ;  /* 0x0000e41901007387 */ /* 0x0101e80000100800 */
[----:B0-----:R-:W4:Y:S04]  /*14e10*/  LDL.LU R25, [R1+0x2454] ;  /* 0x0024540001197983 */ /* 0x001f280000300800 */
[----:B------:R-:W2:Y:S04]  /*14e20*/  LDL R4, [R1+0x10c0] ;  /* 0x0010c00001047983 */ /* 0x000ea80000100800 */
[----:B------:R-:W2:Y:S01]  /*14e30*/  LDL R5, [R1+0x10c4] ;  /* 0x0010c40001057983 */ /* 0x000ea20000100800 */
[----:B----4-:R-:W-:-:S02]  /*14e40*/  PRMT R25, RZ, 0x7610, R25 ;  /* 0x00007610ff197816 */ /* 0x010fc40000000019 */
[----:B--2---:R-:W-:-:S04]  /*14e50*/  @!P0 LOP3.LUT R5, R5, R4, RZ, 0x3c, !PT ;  /* 0x0000000405058212 */ /* 0x004fc800078e3cff */
[----:B------:R-:W-:-:S04]  /*14e60*/  @!P0 LOP3.LUT R4, R5, R4, RZ, 0x3c, !PT ;  /* 0x0000000405048212 */ /* 0x000fc800078e3cff */
[----:B------:R-:W-:-:S05]  /*14e70*/  @!P0 LOP3.LUT R5, R5, R4, RZ, 0x3c, !PT ;  /* 0x0000000405058212 */ /* 0x000fca00078e3cff */
[----:B------:R-:W2:Y:S01]  /*14e80*/  @!P0 LDG.E.U16 R25, [R4.64] ;  /* 0x0000000604198981 */ /* 0x000ea2000c1e1500 */
[----:B------:R-:W-:-:S05]  /*14e90*/  LOP3.LUT R7, R7, 0x50, RZ, 0x3c, !PT ;  /* 0x0000005007077812 */ /* 0x000fca00078e3cff */
[----:B------:R0:W-:Y:S04]  /*14ea0*/  STS.U16 [R7+0x4500], R2 ;  /* 0x0045000207007388 */ /* 0x0001e80000000400 */
[----:B0-----:R-:W4:Y:S04]  /*14eb0*/  LDL R2, [R1+0x1064] ;  /* 0x0010640001027983 */ /* 0x001f280000100800 */
[----:B------:R-:W-:Y:S04]  /*14ec0*/  STS.U16 [R7+0x4580], R26 ;  /* 0x0045801a07007388 */ /* 0x000fe80000000400 */
[----:B--2---:R0:W-:Y:S04]  /*14ed0*/  STL [R1+0x100], R25 ;  /* 0x0001001901007387 */ /* 0x0041e80000100800 */
[----:B0-----:R-:W2:Y:S04]  /*14ee0*/  LDL.LU R25, [R1+0x2450] ;  /* 0x0024500001197983 */ /* 0x001ea80000300800 */
        /* <DEDUP_REMOVED lines=10> */
[----:B------:R-:W3:Y:S04]  /*14f90*/  LDL.LU R4, [R1+0x84] ;  /* 0x0000840001047983 */ /* 0x000ee80000300800 */
[----:B------:R-:W2:Y:S01]  /*14fa0*/  LDL R5, [R1+0x1080] ;  /* 0x0010800001057983 */ /* 0x000ea20000100800 */
[----:B------:R-:W-:-:S03]  /*14fb0*/  PRMT R3, RZ, 0x7610, R3 ;  /* 0x00007610ff037816 */ /* 0x000fc60000000003 */
[----:B---3--:R0:W-:Y:S02]  /*14fc0*/  STS.U16 [R7+0x4d00], R4 ;  /* 0x004d000407007388 */ /* 0x0081e40000000400 */
[----:B0-----:R-:W-:-:S05]  /*14fd0*/  @!P0 IMAD.MOV.U32 R4, RZ, RZ, R8 ;  /* 0x000000ffff048224 */ /* 0x001fca00078e0008 */
[----:B--2---:R0:W2:Y:S04]  /*14fe0*/  @!P0 LDG.E.U16 R3, [R4.64] ;  /* 0x0000000604038981 */ /* 0x0040a8000c1e1500 */
[----:B0-----:R-:W3:Y:S01]  /*14ff0*/  LDL R5, [R1+0x1060] ;  /* 0x0010600001057983 */ /* 0x001ee20000100800 */
[----:B------:R-:W-:Y:S01]  /*15000*/  PRMT R26, RZ, 0x7610, R26 ;  /* 0x00007610ff1a7816 */ /* 0x000fe2000000001a */
[----:B----4-:R-:W-:-:S05]  /*15010*/  @!P0 IMAD.MOV.U32 R4, RZ, RZ, R2 ;  /* 0x000000ffff048224 */ /* 0x010fca00078e0002 */
[----:B---3--:R-:W3:Y:S04]  /*15020*/  @!P0 LDG.E.U16 R26, [R4.64] ;  /* 0x00000006041a8981 */ /* 0x008ee8000c1e1500 */
[----:B--2---:R0:W-:Y:S04]  /*15030*/  STL [R1+0x10c], R3 ;  /* 0x00010c0301007387 */ /* 0x0041e80000100800 */
[----:B------:R1:W-:Y:S04]  /*15040*/  STS.U16 [R7+0x4d80], R23 ;  /* 0x004d801707007388 */ /* 0x0003e80000000400 */
[----:B0-----:R-:W2:Y:S04]  /*15050*/  LDL.LU R3, [R1+0xc4] ;  /* 0x0000c40001037983 */ /* 0x001ea80000300800 */
[----:B-1----:R-:W4:Y:S04]  /*15060*/  LDL R23, [R1+0x1000] ;  /* 0x0010000001177983 */ /* 0x002f280000100800 */
[----:B------:R-:W2:Y:S04]  /*15070*/  LDL R8, [R1+0x1004] ;  /* 0x0010040001087983 */ /* 0x000ea80000100800 */
[----:B------:R-:W2:Y:S04]  /*15080*/  LDL.LU R2, [R1+0xc8] ;  /* 0x0000c80001027983 */ /* 0x000ea80000300800 */
[----:B---3--:R0:W-:Y:S04]  /*15090*/  STL [R1+0x564], R26 ;  /* 0x0005641a01007387 */ /* 0x0081e80000100800 */
[----:B0-----:R-:W3:Y:S04]  /*150a0*/  LDL.LU R26, [R1+0x2444] ;  /* 0x00244400011a7983 */ /* 0x001ee80000300800 */
[----:B------:R-:W2:Y:S04]  /*150b0*/  LDL R4, [R1+0x1040] ;  /* 0x0010400001047983 */ /* 0x000ea80000100800 */
[----:B------:R-:W2:Y:S01]  /*150c0*/  LDL R5, [R1+0x1044] ;  /* 0x0010440001057983 */ /* 0x000ea20000100800 */
[----:B---3--:R-:W-:-:S02]  /*150d0*/  PRMT R26, RZ, 0x7610, R26 ;  /* 0x00007610ff1a7816 */ /* 0x008fc4000000001a */
[----:B--2---:R-:W-:-:S04]  /*150e0*/  @!P0 LOP3.LUT R5, R5, R4, RZ, 0x3c, !PT ;  /* 0x0000000405058212 */ /* 0x004fc800078e3cff */
[----:B------:R-:W-:-:S04]  /*150f0*/  @!P0 LOP3.LUT R4, R5, R4, RZ, 0x3c, !PT ;  /* 0x0000000405048212 */ /* 0x000fc800078e3cff */
[----:B------:R-:W-:-:S05]  /*15100*/  @!P0 LOP3.LUT R5, R5, R4, RZ, 0x3c, !PT ;  /* 0x0000000405058212 */ /* 0x000fca00078e3cff */
[----:B------:R-:W2:Y:S04]  /*15110*/  @!P0 LDG.E.U16 R26, [R4.64] ;  /* 0x00000006041a8981 */ /* 0x000ea8000c1e1500 */
[----:B------:R0:W-:Y:S04]  /*15120*/  STS.U16 [R7+0x5500], R24 ;  /* 0x0055001807007388 */ /* 0x0001e80000000400 */
[----:B0-----:R-:W3:Y:S04]  /*15130*/  LDL.LU R24, [R1+0x98] ;  /* 0x0000980001187983 */ /* 0x001ee80000300800 */
        /* <DEDUP_REMOVED lines=8> */
[----:B------:R0:W2:Y:S01]  /*151c0*/  @!P0 LDG.E.U16 R26, [R4.64] ;  /* 0x00000006041a8981 */ /* 0x0000a2000c1e1500 */
[----:B------:R-:W-:-:S03]  /*151d0*/  PRMT R6, RZ, 0x7610, R6 ;  /* 0x00007610ff067816 */ /* 0x000fc60000000006 */
[----:B------:R1:W-:Y:S01]  /*151e0*/  STS.U16 [R7+0x5580], R28 ;  /* 0x0055801c07007388 */ /* 0x0003e20000000400 */
[----:B0-----:R-:W-:Y:S02]  /*151f0*/  @!P0 IMAD.MOV.U32 R4, RZ, RZ, R8 ;  /* 0x000000ffff048224 */ /* 0x001fe400078e0008 */
[----:B----4-:R-:W-:Y:S01]  /*15200*/  @!P0 IMAD.MOV.U32 R5, RZ, RZ, R23 ;  /* 0x000000ffff058224 */ /* 0x010fe200078e0017 */
[----:B-1----:R-:W3:Y:S04]  /*15210*/  LDL.LU R28, [R1+0x9c] ;  /* 0x00009c00011c7983 */ /* 0x002ee80000300800 */
[----:B------:R0:W4:Y:S04]  /*15220*/  @!P0 LDG.E.U16 R6, [R4.64] ;  /* 0x0000000604068981 */ /* 0x000128000c1e1500 */
[----:B--2---:R1:W-:Y:S04]  /*15230*/  STL [R1+0x11c], R26 ;  /* 0x00011c1a01007387 */ /* 0x0043e80000100800 */
[----:B-1----:R-:W2:Y:S04]  /*15240*/  LDL.LU R26, [R1+0x243c] ;  /* 0x00243c00011a7983 */ /* 0x002ea80000300800 */
[----:B0-----:R-:W2:Y:S04]  /*15250*/  LDL R4, [R1+0xfe0] ;  /* 0x000fe00001047983 */ /* 0x001ea80000100800 */
[----:B------:R-:W2:Y:S01]  /*15260*/  LDL R5, [R1+0xfe4] ;  /* 0x000fe40001057983 */ /* 0x000ea20000100800 */
[----:B------:R-:W-:-:S03]  /*15270*/  PRMT R9, RZ, 0x7610, R9 ;  /* 0x00007610ff097816 */ /* 0x000fc60000000009 */
[----:B------:R-:W0:Y:S04]  /*15280*/  S2R R23, SR_TID.X ;  /* 0x0000000000177919 */ /* 0x000e280000002100 */
[----:B------:R-:W3:Y:S01]  /*15290*/  LDL.LU R8, [R1+0x48] ;  /* 0x0000480001087983 */ /* 0x000ee20000300800 */
[----:B--2---:R-:W-:-:S04]  /*152a0*/  @!P0 LOP3.LUT R5, R5, R4, RZ, 0x3c, !PT ;  /* 0x0000000405058212 */ /* 0x004fc800078e3cff */
[----:B------:R-:W-:-:S04]  /*152b0*/  @!P0 LOP3.LUT R4, R5, R4, RZ, 0x3c, !PT ;  /* 0x0000000405048212 */ /* 0x000fc800078e3cff */
[----:B------:R-:W-:-:S05]  /*152c0*/  @!P0 LOP3.LUT R5, R5, R4, RZ, 0x3c, !PT ;  /* 0x0000000405058212 */ /* 0x000fca00078e3cff */
[----:B------:R-:W2:Y:S04]  /*152d0*/  @!P0 LDG.E.U16 R9, [R4.64] ;  /* 0x0000000604098981 */ /* 0x000ea8000c1e1500 */
[----:B----4-:R0:W-:Y:S04]  /*152e0*/  STL [R1+0x118], R6 ;  /* 0x0001180601007387 */ /* 0x0101e80000100800 */
[----:B------:R-:W-:Y:S01]  /*152f0*/  STS.U16 [R7+0x5d00], R26 ;  /* 0x005d001a07007388 */ /* 0x000fe20000000400 */
[----:B0-----:R-:W-:-:S03]  /*15300*/  LOP3.LUT R6, R23, 0x3f, RZ, 0xc0, !PT ;  /* 0x0000003f17067812 */ /* 0x001fc600078ec0ff */
[----:B------:R0:W-:Y:S02]  /*15310*/  STS.U16 [R7+0x5d80], R25 ;  /* 0x005d801907007388 */ /* 0x0001e40000000400 */
[----:B------:R-:W-:Y:S02]  /*15320*/  IMAD.SHL.U32 R6, R6, 0x2, RZ ;  /* 0x0000000206067824 */ /* 0x000fe400078e00ff */
[----:B------:R-:W4:Y:S04]  /*15330*/  LDL R23, [R1+0xf80] ;  /* 0x000f800001177983 */ /* 0x000f280000100800 */
[----:B0-----:R-:W3:Y:S01]  /*15340*/  LDL R7, [R1+0xf84] ;  /* 0x000f840001077983 */ /* 0x001ee20000100800 */
[----:B------:R-:W-:-:S05]  /*15350*/  LOP3.LUT R6, R6, 0x60, RZ, 0x3c, !PT ;  /* 0x0000006006067812 */ /* 0x000fca00078e3cff */
        /* <DEDUP_REMOVED lines=20> */
[----:B------:R0:W-:Y:S04]  /*154a0*/  STS.U16 [R6+0x4680], R2 ;  /* 0x0046800206007388 */ /* 0x0001e80000000400 */
[----:B0-----:R-:W3:Y:S04]  /*154b0*/  LDL.LU R2, [R1+0x10] ;  /* 0x0000100001027983 */ /* 0x001ee80000300800 */
[----:B--2---:R0:W-:Y:S04]  /*154c0*/  STL [R1+0x56c], R3 ;  /* 0x00056c0301007387 */ /* 0x0041e80000100800 */
[----:B0-----:R-:W2:Y:S01]  /*154d0*/  LDL.LU R3, [R1+0x242c] ;  /* 0x00242c0001037983 */ /* 0x001ea20000300800 */
[----:B------:R-:W-:-:S02]  /*154e0*/  @!P0 IMAD.MOV.U32 R4, RZ, RZ, R7 ;  /* 0x000000ffff048224 */ /* 0x000fc400078e0007 */
[----:B----4-:R-:W-:Y:S01]  /*154f0*/  @!P0 IMAD.MOV.U32 R5, RZ, RZ, R23 ;  /* 0x000000ffff058224 */ /* 0x010fe200078e0017 */
[----:B------:R-:W-:Y:S01]  /*15500*/  PRMT R9, RZ, 0x7610, R9 ;  /* 0x00007610ff097816 */ /* 0x000fe20000000009 */
[----:B------:R0:W-:Y:S04]  /*15510*/  STS.U16 [R6+0x4e00], R24 ;  /* 0x004e001806007388 */ /* 0x0001e80000000400 */
[----:B------:R-:W4:Y:S04]  /*15520*/  LDL R23, [R1+0xf24] ;  /* 0x000f240001177983 */ /* 0x000f280000100800 */
[----:B0-----:R-:W3:Y:S01]  /*15530*/  LDL R24, [R1+0xf00] ;  /* 0x000f000001187983 */ /* 0x001ee20000100800 */
[----:B--2---:R-:W-:-:S06]  /*15540*/  PRMT R3, RZ, 0x7610, R3 ;  /* 0x00007610ff037816 */ /* 0x004fcc0000000003 */
[----:B------:R0:W2:Y:S04]  /*15550*/  @!P0 LDG.E.U16 R3, [R4.64] ;  /* 0x0000000604038981 */ /* 0x0000a8000c1e1500 */
[----:B0-----:R-:W2:Y:S04]  /*15560*/  LDL R4, [R1+0xf60] ;  /* 0x000f600001047983 */ /* 0x001ea80000100800 */
[----:B------:R-:W2:Y:S02]  /*15570*/  LDL R5, [R1+0xf64] ;  /* 0x000f640001057983 */ /* 0x000ea40000100800 */
[----:B--2---:R-:W-:-:S04]  /*15580*/  @!P0 LOP3.LUT R5, R5, R4, RZ, 0x3c, !PT ;  /* 0x0000000405058212 */ /* 0x004fc800078e3cff */
[----:B------:R-:W-:-:S04]  /*15590*/  @!P0 LOP3.LUT R4, R5, R4, RZ, 0x3c, !PT ;  /* 0x0000000405048212 */ /* 0x000fc800078e3cff */
[----:B------:R-:W-:-:S05]  /*155a0*/  @!P0 LOP3.LUT R5, R5, R4, RZ, 0x3c, !PT ;  /* 0x0000000405058212 */ /* 0x000fca00078e3cff */
[----:B------:R-:W2:Y:S04]  /*155b0*/  @!P0 LDG.E.U16 R9, [R4.64] ;  /* 0x0000000604098981 */ /* 0x000ea8000c1e1500 */
[----:B------:R0:W-:Y:S04]  /*155c0*/  STL [R1+0x110], R3 ;  /* 0x0001100301007387 */ /* 0x0001e80000100800 */
[----:B------:R1:W-:Y:S04]  /*155d0*/  STS.U16 [R6+0x4e80], R28 ;  /* 0x004e801c06007388 */ /* 0x0003e80000000400 */
[----:B0-----:R-:W3:Y:S04]  /*155e0*/  LDL R3, [R1+0xf04] ;  /* 0x000f040001037983 */ /* 0x001ee80000100800 */
[----:B------:R-:W3:Y:S04]  /*155f0*/  LDL.LU R7, [R1+0x5cc] ;  /* 0x0005cc0001077983 */ /* 0x000ee80000300800 */
[----:B-1----:R-:W3:Y:S04]  /*15600*/  LDL.LU R28, [R1+0xee0] ;  /* 0x000ee000011c7983 */ /* 0x002ee80000300800 */
[----:B--2---:R0:W-:Y:S04]  /*15610*/  STL [R1+0x104], R9 ;  /* 0x0001040901007387 */ /* 0x0041e80000100800 */
[----:B0-----:R-:W2:Y:S04]  /*15620*/  LDL.LU R9, [R1+0x2428] ;  /* 0x0024280001097983 */ /* 0x001ea80000300800 */
[----:B------:R-:W3:Y:S04]  /*15630*/  LDL R4, [R1+0xf40] ;  /* 0x000f400001047983 */ /* 0x000ee80000100800 */
[----:B------:R-:W3:Y:S04]  /*15640*/  LDL R5, [R1+0xf44] ;  /* 0x000f440001057983 */ /* 0x000ee80000100800 */
[----:B------:R0:W-:Y:S04]  /*15650*/  STS.U16 [R6+0x5600], R8 ;  /* 0x0056000806007388 */ /* 0x0001e80000000400 */
[----:B0-----:R-:W4:Y:S01]  /*15660*/  LDL.LU R8, [R1+0x640] ;  /* 0x0006400001087983 */ /* 0x001f220000300800 */
[----:B--2---:R-:W-:-:S02]  /*15670*/  PRMT R9, RZ, 0x7610, R9 ;  /* 0x00007610ff097816 */ /* 0x004fc40000000009 */
[----:B---3--:R-:W-:-:S04]  /*15680*/  @!P0 LOP3.LUT R5, R5, R4, RZ, 0x3c, !PT ;  /* 0x0000000405058212 */ /* 0x008fc800078e3cff */
[----:B------:R-:W-:-:S04]  /*15690*/  @!P0 LOP3.LUT R4, R5, R4, RZ, 0x3c, !PT ;  /* 0x0000000405048212 */ /* 0x000fc800078e3cff */
[----:B------:R-:W-:-:S05]  /*156a0*/  @!P0 LOP3.LUT R5, R5, R4, RZ, 0x3c, !PT ;  /* 0x0000000405058212 */ /* 0x000fca00078e3cff */
[----:B------:R0:W2:Y:S04]  /*156b0*/  @!P0 LDG.E.U16 R9, [R4.64] ;  /* 0x0000000604098981 */ /* 0x0000a8000c1e1500 */
[----:B0-----:R-:W3:Y:S04]  /*156c0*/  LDL.LU R4, [R1+0x40] ;  /* 0x0000400001047983 */ /* 0x001ee80000300800 */
[----:B------:R-:W3:Y:S04]  /*156d0*/  LDL R5, [R1+0xf20] ;  /* 0x000f200001057983 */ /* 0x000ee80000100800 */
[----:B--2---:R0:W-:Y:S04]  /*156e0*/  STL [R1+0xe0], R9 ;  /* 0x0000e00901007387 */ /* 0x0041e80000100800 */
[----:B0-----:R-:W2:Y:S04]  /*156f0*/  LDL.LU R9, [R1+0x5c4] ;  /* 0x0005c40001097983 */ /* 0x001ea80000300800 */
[----:B---3--:R0:W-:Y:S04]  /*15700*/  STS.U16 [R6+0x5680], R4 ;  /* 0x0056800406007388 */ /* 0x0081e80000000400 */
[----:B0-----:R-:W3:Y:S01]  /*15710*/  LDL.LU R6, [R1+0x2424] ;  /* 0x0024240001067983 */ /* 0x001ee20000300800 */
[----:B----4-:R-:W-:-:S03]  /*15720*/  @!P0 IMAD.MOV.U32 R4, RZ, RZ, R23 ;  /* 0x000000ffff048224 */ /* 0x010fc600078e0017 */
[----:B------:R-:W4:Y:S01]  /*15730*/  LDL.LU R23, [R1+0x5c8] ;  /* 0x0005c80001177983 */ /* 0x000f220000300800 */
[----:B---3--:R-:W-:-:S06]  /*15740*/  PRMT R6, RZ, 0x7610, R6 ;  /* 0x00007610ff067816 */ /* 0x008fcc0000000006 */
[----:B------:R0:W3:Y:S04]  /*15750*/  @!P0 LDG.E.U16 R6, [R4.64] ;  /* 0x0000000604068981 */ /* 0x0000e8000c1e1500 */
[----:B0-----:R-:W0:Y:S02]  /*15760*/  S2R R5, SR_TID.X ;  /* 0x0000000000057919 */ /* 0x001e240000002100 */
[----:B0-----:R-:W-:-:S05]  /*15770*/  LOP3.LUT R5, R5, 0x3f, RZ, 0xc0, !PT ;  /* 0x0000003f05057812 */ /* 0x001fca00078ec0ff */
[----:B------:R-:W-:Y:S01]  /*15780*/  IMAD.SHL.U32 R4, R5, 0x2, RZ ;  /* 0x0000000205047824 */ /* 0x000fe200078e00ff */
[----:B---3--:R0:W-:Y:S04]  /*15790*/  STL [R1+0xc8], R6 ;  /* 0x0000c80601007387 */ /* 0x0081e80000100800 */
[----:B0-----:R-:W3:Y:S04]  /*157a0*/  LDL.LU R6, [R1+0x2420] ;  /* 0x0024200001067983 */ /* 0x001ee80000300800 */
[----:B------:R-:W2:Y:S01]  /*157b0*/  LDL.LU R5, [R1+0x14] ;  /* 0x0000140001057983 */ /* 0x000ea20000300800 */
[----:B------:R-:W-:-:S02]  /*157c0*/  LOP3.LUT R4, R4, 0x60, RZ, 0x3c, !PT ;  /* 0x0000006004047812 */ /* 0x000fc400078e3cff */
[----:B---3--:R-:W-:-:S03]  /*157d0*/  PRMT R6, RZ, 0x7610, R6 ;  /* 0x00007610ff067816 */ /* 0x008fc60000000006 */
[----:B--2---:R0:W-:Y:S02]  /*157e0*/  STS.U16 [R4+0x5e00], R5 ;  /* 0x005e000504007388 */ /* 0x0041e40000000400 */
[----:B0-----:R-:W-:Y:S02]  /*157f0*/  @!P0 IMAD.MOV.U32 R4, RZ, RZ, R3 ;  /* 0x000000ffff048224 */ /* 0x001fe400078e0003 */
[----:B------:R-:W-:Y:S02]  /*15800*/  @!P0 IMAD.MOV.U32 R5, RZ, RZ, R24 ;  /* 0x000000ffff058224 */ /* 0x000fe400078e0018 */
[----:B------:R-:W2:Y:S04]  /*15810*/  LDL.LU R24, [R1+0x8c] ;  /* 0x00008c0001187983 */ /* 0x000ea80000300800 */
[----:B------:R0:W3:Y:S04]  /*15820*/  @!P0 LDG.E.U16 R6, [R4.64] ;  /* 0x0000000604068981 */ /* 0x0000e8000c1e1500 */
[----:B0-----:R-:W0:Y:S02]  /*15830*/  S2R R5, SR_TID.X ;  /* 0x0000000000057919 */ /* 0x001e240000002100 */
[----:B0-----:R-:W-:-:S05]  /*15840*/  LOP3.LUT R5, R5, 0x3f, RZ, 0xc0, !PT ;  /* 0x0000003f05057812 */ /* 0x001fca00078ec0ff */
[----:B------:R-:W-:Y:S01]  /*15850*/  IMAD.SHL.U32 R4, R5, 0x2, RZ ;  /* 0x0000000205047824 */ /* 0x000fe200078e00ff */
[----:B---3--:R0:W-:Y:S04]  /*15860*/  STL [R1+0xc4], R6 ;  /* 0x0000c40601007387 */ /* 0x0081e80000100800 */
[----:B0-----:R-:W3:Y:S04]  /*15870*/  LDL.LU R6, [R1+0x241c] ;  /* 0x00241c0001067983 */ /* 0x001ee80000300800 */
[----:B------:R-:W2:Y:S01]  /*15880*/  LDL R5, [R1+0xee4] ;  /* 0x000ee40001057983 */ /* 0x000ea20000100800 */
[----:B------:R-:W-:-:S05]  /*15890*/  LOP3.LUT R4, R4, 0x60, RZ, 0x3c, !PT ;  /* 0x0000006004047812 */ /* 0x000fca00078e3cff */
[----:B------:R2:W-:Y:S04]  /*158a0*/  STS.U16 [R4+0x5e80], R2 ;  /* 0x005e800204007388 */ /* 0x0005e80000000400 */
[----:B------:R-:W0:Y:S01]  /*158b0*/  S2R R3, SR_TID.X ;  /* 0x0000000000037919 */ /* 0x000e220000002100 */
[----:B---3--:R-:W-:Y:S01]  /*158c0*/  PRMT R6, RZ, 0x7610, R6 ;  /* 0x00007610ff067816 */ /* 0x008fe20000000006 */
[----:B--2---:R-:W-:Y:S02]  /*158d0*/  @!P0 IMAD.MOV.U32 R4, RZ, RZ, R5 ;  /* 0x000000ffff048224 */ /* 0x004fe400078e0005 */
[----:B------:R-:W-:-:S05]  /*158e0*/  @!P0 IMAD.MOV.U32 R5, RZ, RZ, R28 ;  /* 0x000000ffff058224 */ /* 0x000fca00078e001c */
[----:B------:R1:W2:Y:S01]  /*158f0*/  @!P0 LDG.E.U16 R6, [R4.64] ;  /* 0x0000000604068981 */ /* 0x0002a2000c1e1500 */
[----:B0-----:R-:W-:-:S05]  /*15900*/  LOP3.LUT R3, R3, 0x3f, RZ, 0xc0, !PT ;  /* 0x0000003f03037812 */ /* 0x001fca00078ec0ff */
[----:B------:R-:W-:Y:S02]  /*15910*/  IMAD.SHL.U32 R2, R3, 0x2, RZ ;  /* 0x0000000203027824 */ /* 0x000fe400078e00ff */
[----:B------:R-:W3:Y:S04]  /*15920*/  LDL.LU R3, [R1+0x5c0] ;  /* 0x0005c00001037983 */ /* 0x000ee80000300800 */
[----:B------:R-:W-:Y:S01]  /*15930*/  STL [R1+0x12c8], R28 ;  /* 0x0012c81c01007387 */ /* 0x000fe20000100800 */
[----:B------:R-:W-:-:S03]  /*15940*/  LOP3.LUT R2, R2, 0x70, RZ, 0x3c, !PT ;  /* 0x0000007002027812 */ /* 0x000fc600078e3cff */
[----:B-1----:R-:W3:Y:S04]  /*15950*/  LDL R4, [R1+0xec0] ;  /* 0x000ec00001047983 */ /* 0x002ee80000100800 */
[----:B------:R-:W3:Y:S04]  /*15960*/  LDL R5, [R1+0xec4] ;  /* 0x000ec40001057983 */ /* 0x000ee80000100800 */
[----:B------:R-:W-:Y:S04]  /*15970*/  STS.U16 [R2+0x4700], R7 ;  /* 0x0047000702007388 */ /* 0x000fe80000000400 */
[----:B--2---:R0:W-:Y:S04]  /*15980*/  STL [R1+0xa4], R6 ;  /* 0x0000a40601007387 */ /* 0x0041e80000100800 */
[----:B0-----:R-:W2:Y:S04]  /*15990*/  LDL.LU R6, [R1+0x28] ;  /* 0x0000280001067983 */ /* 0x001ea80000300800 */
[----:B------:R-:W2:Y:S01]  /*159a0*/  LDL.LU R7, [R1+0x2418] ;  /* 0x0024180001077983 */ /* 0x000ea20000300800 */
[----:B---3--:R-:W-:-:S04]  /*159b0*/  @!P0 LOP3.LUT R5, R5, R4, RZ, 0x3c, !PT ;  /* 0x0000000405058212 */ /* 0x008fc800078e3cff */
[----:B------:R-:W-:-:S04]  /*159c0*/  @!P0 LOP3.LUT R4, R5, R4, RZ, 0x3c, !PT ;  /* 0x0000000405048212 */ /* 0x000fc800078e3cff */
[----:B------:R-:W-:Y:S02]  /*159d0*/  @!P0 LOP3.LUT R5, R5, R4, RZ, 0x3c, !PT ;  /* 0x0000000405058212 */ /* 0x000fe400078e3cff */
[----:B--2---:R-:W-:-:S06]  /*159e0*/  PRMT R7, RZ, 0x7610, R7 ;  /* 0x00007610ff077816 */ /* 0x004fcc0000000007 */
[----:B------:R0:W2:Y:S04]  /*159f0*/  @!P0 LDG.E.U16 R7, [R4.64] ;  /* 0x0000000604078981 */ /* 0x0000a8000c1e1500 */
[----:B------:R-:W-:Y:S04]  /*15a00*/  STS.U16 [R2+0x4780], R8 ;  /* 0x0047800802007388 */ /* 0x000fe80000000400 */
[----:B0-----:R-:W3:Y:S04]  /*15a10*/  LDL R4, [R1+0xea8] ;  /* 0x000ea80001047983 */ /* 0x001ee80000100800 */
[----:B------:R-:W3:Y:S04]  /*15a20*/  LDL R5, [R1+0x1288] ;  /* 0x0012880001057983 */ /* 0x000ee80000100800 */
[----:B--2---:R0:W-:Y:S04]  /*15a30*/  STL [R1+0xa0], R7 ;  /* 0x0000a00701007387 */ /* 0x0041e80000100800 */
[----:B0-----:R-:W2:Y:S04]  /*15a40*/  LDL.LU R7, [R1+0x34] ;  /* 0x0000340001077983 */ /* 0x001ea80000300800 */
[----:B------:R-:W2:Y:S01]  /*15a50*/  LDL.LU R8, [R1+0x2414] ;  /* 0x0024140001087983 */ /* 0x000ea20000300800 */
[----:B---3--:R-:W-:-:S04]  /*15a60*/  @!P0 LOP3.LUT R5, R5, R4, RZ, 0x3c, !PT ;  /* 0x0000000405058212 */ /* 0x008fc800078e3cff */
[----:B------:R-:W-:-:S04]  /*15a70*/  @!P0 LOP3.LUT R4, R5, R4, RZ, 0x3c, !PT ;  /* 0x0000000405048212 */ /* 0x000fc800078e3cff */
[----:B------:R-:W-:Y:S02]  /*15a80*/  @!P0 LOP3.LUT R5, R5, R4, RZ, 0x3c, !PT ;  /* 0x0000000405058212 */ /* 0x000fe400078e3cff */
[----:B--2---:R-:W-:-:S06]  /*15a90*/  PRMT R8, RZ, 0x7610, R8 ;  /* 0x00007610ff087816 */ /* 0x004fcc0000000008 */
        /* <DEDUP_REMOVED lines=21> */
[----:B----4-:R0:W-:Y:S04]  /*15bf0*/  STS.U16 [R2+0x4f80], R23 ;  /* 0x004f801702007388 */ /* 0x0101e80000000400 */
[----:B0-----:R-:W3:Y:S04]  /*15c00*/  LDL.LU R23, [R1+0x30] ;  /* 0x0000300001177983 */ /* 0x001ee80000300800 */
        /* <DEDUP_REMOVED lines=8> */
[----:B------:R0:W2:Y:S04]  /*15c90*/  @!P0 LDG.E.U16 R9, [R4.64] ;  /* 0x0000000604098981 */ /* 0x0000a8000c1e1500 */
[----:B------:R1:W-:Y:S04]  /*15ca0*/  STS.U16 [R2+0x5700], R24 ;  /* 0x0057001802007388 */ /* 0x0003e80000000400 */
[----:B-1----:R-:W4:Y:S04]  /*15cb0*/  LDL.LU R24, [R1+0x3c] ;  /* 0x00003c0001187983 */ /* 0x002f280000300800 */
[----:B0-----:R-:W3:Y:S04]  /*15cc0*/  LDL R4, [R1+0x1218] ;  /* 0x0012180001047983 */ /* 0x001ee80000100800 */
        /* <DEDUP_REMOVED lines=32> */
[----:B0-----:R-:W2:Y:S04]  /*15ed0*/  LDL R4, [R1+0x11b8] ;  /* 0x0011b80001047983 */ /* 0x001ea80000100800 */
[----:B------:R-:W2:Y:S04]  /*15ee0*/  LDL R5, [R1+0x11bc] ;  /* 0x0011bc0001057983 */ /* 0x000ea80000100800 */
[----:B------:R-:W0:Y:S02]  /*15ef0*/  S2R R2, SR_TID.X ;  /* 0x0000000000027919 */ /* 0x000e240000002100 */
[----:B0-----:R-:W-:-:S05]  /*15f00*/  LOP3.LUT R2, R2, 0x3f, RZ, 0xc0, !PT ;  /* 0x0000003f02027812 */ /* 0x001fca00078ec0ff */
[----:B------:R-:W-:-:S05]  /*15f10*/  IMAD.SHL.U32 R2, R2, 0x2, RZ ;  /* 0x0000000202027824 */ /* 0x000fca00078e00ff */
[----:B------:R0:W-:Y:S02]  /*15f20*/  STS.U16 [R2], R3 ;  /* 0x0000000302007388 */ /* 0x0001e40000000400 */
[----:B0-----:R-:W-:Y:S02]  /*15f30*/  PRMT R2, RZ, 0x7610, R2 ;  /* 0x00007610ff027816 */ /* 0x001fe40000000002 */
[----:B--2---:R-:W-:-:S04]  /*15f40*/  @!P0 LOP3.LUT R5, R5, R4, RZ, 0x3c, !PT ;  /* 0x0000000405058212 */ /* 0x004fc800078e3cff */
[----:B------:R-:W-:-:S04]  /*15f50*/  @!P0 LOP3.LUT R4, R5, R4, RZ, 0x3c, !PT ;  /* 0x0000000405048212 */ /* 0x000fc800078e3cff */
[----:B------:R-:W-:-:S05]  /*15f60*/  @!P0 LOP3.LUT R5, R5, R4, RZ, 0x3c, !PT ;  /* 0x0000000405058212 */ /* 0x000fca00078e3cff */
[----:B------:R-:W2:Y:S04]  /*15f70*/  @!P0 LDG.E.U16 R2, [R4.64] ;  /* 0x0000000604028981 */ /* 0x000ea8000c1e1500 */
[----:B------:R0:W-:Y:S04]  /*15f80*/  STL [R1+0x84], R12 ;  /* 0x0000840c01007387 */ /* 0x0001e80000100800 */
[----:B0-----:R-:W3:Y:S04]  /*15f90*/  LDL R12, [R1+0x115c] ;  /* 0x00115c00010c7983 */ /* 0x001ee80000100800 */
        /* <DEDUP_REMOVED lines=19> */
[----:B----4-:R0:W-:Y:S02]  /*160d0*/  STS.U16 [R2+0x400], R24 ;  /* 0x0004001802007388 */ /* 0x0101e40000000400 */
[----:B0-----:R-:W-:Y:S02]  /*160e0*/  PRMT R2, RZ, 0x7610, R2 ;  /* 0x00007610ff027816 */ /* 0x001fe40000000002 */
[----:B------:R-:W4:Y:S01]  /*160f0*/  LDL.LU R24, [R1+0xc0] ;  /* 0x0000c00001187983 */ /* 0x000f220000300800 */
[----:B--2---:R-:W-:-:S04]  /*16100*/  @!P0 LOP3.LUT R5, R5, R4, RZ, 0x3c, !PT ;  /* 0x0000000405058212 */ /* 0x004fc800078e3cff */
[----:B------:R-:W-:-:S04]  /*16110*/  @!P0 LOP3.LUT R4, R5, R4, RZ, 0x3c, !PT ;  /* 0x0000000405048212 */ /* 0x000fc800078e3cff */
[----:B------:R-:W-:-:S05]  /*16120*/  @!P0 LOP3.LUT R5, R5, R4, RZ, 0x3c, !PT ;  /* 0x0000000405058212 */ /* 0x000fca00078e3cff */
[----:B------:R-:W2:Y:S04]  /*16130*/  @!P0 LDG.E.U16 R2, [R4.64] ;  /* 0x0000000604028981 */ /* 0x000ea8000c1e1500 */
[----:B--2---:R0:W-:Y:S04]  /*16140*/  STL [R1+0x78], R2 ;  /* 0x0000780201007387 */ /* 0x0041e80000100800 */
[----:B------:R-:W2:Y:S04]  /*16150*/  LDL R5, [R1+0x1158] ;  /* 0x0011580001057983 */ /* 0x000ea80000100800 */
[----:B0-----:R-:W0:Y:S01]  /*16160*/  S2R R2, SR_TID.X ;  /* 0x0000000000027919 */ /* 0x001e220000002100 */
[----:B---3--:R-:W-:Y:S01]  /*16170*/  @!P0 IMAD.MOV.U32 R4, RZ, RZ, R12 ;  /* 0x000000ffff048224 */ /* 0x008fe200078e000c */
[----:B0-----:R-:W-:-:S05]  /*16180*/  LOP3.LUT R2, R2, 0x3f, RZ, 0xc0, !PT ;  /* 0x0000003f02027812 */ /* 0x001fca00078ec0ff */
[----:B------:R-:W-:-:S05]  /*16190*/  IMAD.SHL.U32 R2, R2, 0x2, RZ ;  /* 0x0000000202027824 */ /* 0x000fca00078e00ff */
[----:B------:R0:W-:Y:S02]  /*161a0*/  STS.U16 [R2+0x600], R9 ;  /* 0x0006000902007388 */ /* 0x0001e40000000400 */
[----:B0-----:R-:W-:Y:S02]  /*161b0*/  PRMT R2, RZ, 0x7610, R2 ;  /* 0x00007610ff027816 */ /* 0x001fe40000000002 */
[----:B------:R-:W3:Y:S04]  /*161c0*/  LDL R9, [R1+0x10fc] ;  /* 0x0010fc0001097983 */ /* 0x000ee80000100800 */
[----:B------:R-:W3:Y:S04]  /*161d0*/  LDL.LU R12, [R1+0xbc] ;  /* 0x0000bc00010c7983 */ /* 0x000ee80000300800 */
[----:B--2---:R-:W2:Y:S04]  /*161e0*/  @!P0 LDG.E.U16 R2, [R4.64] ;  /* 0x0000000604028981 */ /* 0x004ea8000c1e1500 */
        /* <DEDUP_REMOVED lines=20> */
[----:B------:R0:W-:Y:S04]  /*16330*/  STS.U16 [R2+0xa00], R7 ;  /* 0x000a000702007388 */ /* 0x0001e80000000400 */
[----:B0-----:R-:W3:Y:S01]  /*16340*/  LDL.LU R7, [R1+0xb4] ;  /* 0x0000b40001077983 */ /* 0x001ee20000300800 */
[----:B--2---:R-:W-:-:S04]  /*16350*/  @!P0 LOP3.LUT R5, R5, R4, RZ, 0x3c, !PT ;  /* 0x0000000405058212 */ /* 0x004fc800078e3cff */
[----:B------:R-:W-:-:S04]  /*16360*/  @!P0 LOP3.LUT R4, R5, R4, RZ, 0x3c, !PT ;  /* 0x0000000405048212 */ /* 0x000fc800078e3cff */
[----:B------:R-:W-:-:S05]  /*16370*/  @!P0 LOP3.LUT R5, R5, R4, RZ, 0x3c, !PT ;  /* 0x0000000405058212 */ /* 0x000fca00078e3cff */
[----:B------:R0:W2:Y:S04]  /*16380*/  @!P0 LDG.E.U16 R8, [R4.64] ;  /* 0x0000000604088981 */ /* 0x0000a8000c1e1500 */
[----:B0-----:R-:W2:Y:S04]  /*16390*/  LDL.LU R4, [R1+0x68] ;  /* 0x0000680001047983 */ /* 0x001ea80000300800 */
[----:B------:R-:W3:Y:S04]  /*163a0*/  LDL R5, [R1+0x10f8] ;  /* 0x0010f80001057983 */ /* 0x000ee80000100800 */
[----:B--2---:R0:W-:Y:S02]  /*163b0*/  STS.U16 [R2+0xc00], R4 ;  /* 0x000c000402007388 */ /* 0x0041e40000000400 */
[----:B0-----:R-:W-:Y:S01]  /*163c0*/  PRMT R2, RZ, 0x7610, R2 ;  /* 0x00007610ff027816 */ /* 0x001fe20000000002 */
[----:B---3--:R-:W-:-:S05]  /*163d0*/  @!P0 IMAD.MOV.U32 R4, RZ, RZ, R9 ;  /* 0x000000ffff048224 */ /* 0x008fca00078e0009 */
[----:B------:R-:W2:Y:S04]  /*163e0*/  @!P0 LDG.E.U16 R2, [R4.64] ;  /* 0x0000000604028981 */ /* 0x000ea8000c1e1500 */
[----:B------:R0:W-:Y:S04]  /*163f0*/  STL [R1+0x6c], R8 ;  /* 0x00006c0801007387 */ /* 0x0001e80000100800 */
[----:B0-----:R-:W3:Y:S04]  /*16400*/  LDL.LU R8, [R1+0xb0] ;  /* 0x0000b00001087983 */ /* 0x001ee80000300800 */
[----:B------:R-:W3:Y:S04]  /*16410*/  LDL.LU R9, [R1+0xac] ;  /* 0x0000ac0001097983 */ /* 0x000ee80000300800 */
        /* <DEDUP_REMOVED lines=28> */
[----:B------:R0:W-:Y:S02]  /*165e0*/  STS.U16 [R2+0x1200], R12 ;  /* 0x0012000c02007388 */ /* 0x0001e40000000400 */
[----:B0-----:R-:W-:-:S02]  /*165f0*/  PRMT R2, RZ, 0x7610, R2 ;  /* 0x00007610ff027816 */ /* 0x001fc40000000002 */
[----:B--2---:R-:W-:-:S04]  /*16600*/  @!P0 LOP3.LUT R5, R5, R4, RZ, 0x3c, !PT ;  /* 0x0000000405058212 */ /* 0x004fc800078e3cff */
[----:B------:R-:W-:-:S04]  /*16610*/  @!P0 LOP3.LUT R4, R5, R4, RZ, 0x3c, !PT ;  /* 0x0000000405048212 */ /* 0x000fc800078e3cff */
[----:B------:R-:W-:-:S05]  /*16620*/  @!P0 LOP3.LUT R5, R5, R4, RZ, 0x3c, !PT ;  /* 0x0000000405058212 */ /* 0x000fca00078e3cff */
        /* <DEDUP_REMOVED lines=36> */
[----:B---3--:R0:W-:Y:S02]  /*16870*/  STS.U16 [R2+0x1800], R8 ;  /* 0x0018000802007388 */ /* 0x0081e40000000400 */
        /* <DEDUP_REMOVED lines=130> */
[----:B0-----:R-:W0:Y:S01]  /*170a0*/  S2R R2, SR_TID.X ;  /* 0x0000000000027919 */ /* 0x001e220000002100 */
[----:B------:R-:W-:Y:S01]  /*170b0*/  @!P0 IMAD.MOV.U32 R4, RZ, RZ, R28 ;  /* 0x000000ffff048224 */ /* 0x000fe200078e001c */
[----:B0-----:R-:W-:-:S05]  /*170c0*/  LOP3.LUT R2, R2, 0x3f, RZ, 0xc0, !PT ;  /* 0x0000003f02027812 */ /* 0x001fca00078ec0ff */
[----:B------:R-:W-:-:S05]  /*170d0*/  IMAD.SHL.U32 R2, R2, 0x2, RZ ;  /* 0x0000000202027824 */ /* 0x000fca00078e00ff */
[----:B------:R0:W-:Y:S02]  /*170e0*/  STS.U16 [R2+0x2e00], R12 ;  /* 0x002e000c02007388 */ /* 0x0001e40000000400 */
[----:B0-----:R-:W-:-:S06]  /*170f0*/  PRMT R2, RZ, 0x7610, R2 ;  /* 0x00007610ff027816 */ /* 0x001fcc0000000002 */
[----:B--2---:R-:W2:Y:S04]  /*17100*/  @!P0 LDG.E.U16 R2, [R4.64] ;  /* 0x0000000604028981 */ /* 0x004ea8000c1e1500 */
[----:B------:R-:W-:Y:S04]  /*17110*/  STL [R1+0x12cc], R28 ;  /* 0x0012cc1c01007387 */ /* 0x000fe80000100800 */
        /* <DEDUP_REMOVED lines=47> */
[----:B-1----:R-:W4:Y:S04]  /*17410*/  LDL R4, [R1+0x1230] ;  /* 0x0012300001047983 */ /* 0x002f280000100800 */
[----:B------:R-:W4:Y:S01]  /*17420*/  LDL R5, [R1+0x1234] ;  /* 0x0012340001057983 */ /* 0x000f220000100800 */
[----:B0-----:R-:W-:-:S05]  /*17430*/  LOP3.LUT R2, R2, 0x3f, RZ, 0xc0, !PT ;  /* 0x0000003f02027812 */ /* 0x001fca00078ec0ff */
[----:B------:R-:W-:-:S05]  /*17440*/  IMAD.SHL.U32 R2, R2, 0x2, RZ ;  /* 0x0000000202027824 */ /* 0x000fca00078e00ff */
[----:B------:R-:W-:Y:S04]  /*17450*/  STS.U16 [R2+0x3600], R16 ;  /* 0x0036001002007388 */ /* 0x000fe80000000400 */
[----:B------:R0:W-:Y:S02]  /*17460*/  STS.U16 [R2+0x3800], R13 ;  /* 0x0038000d02007388 */ /* 0x0001e40000000400 */
[----:B0-----:R-:W-:Y:S02]  /*17470*/  PRMT R2, RZ, 0x7610, R2 ;  /* 0x00007610ff027816 */ /* 0x001fe40000000002 */
[----:B----4-:R-:W-:-:S04]  /*17480*/  @!P0 LOP3.LUT R5, R5, R4, RZ, 0x3c, !PT ;  /* 0x0000000405058212 */ /* 0x010fc800078e3cff */
[----:B------:R-:W-:-:S04]  /*17490*/  @!P0 LOP3.LUT R4, R5, R4, RZ, 0x3c, !PT ;  /* 0x0000000405048212 */ /* 0x000fc800078e3cff */
[----:B------:R-:W-:-:S05]  /*174a0*/  @!P0 LOP3.LUT R5, R5, R4, RZ, 0x3c, !PT ;  /* 0x0000000405058212 */ /* 0x000fca00078e3cff */
[----:B------:R-:W4:Y:S04]  /*174b0*/  @!P0 LDG.E.U16 R2, [R4.64] ;  /* 0x0000000604028981 */ /* 0x000f28000c1e1500 */
[----:B--2---:R0:W-:Y:S04]  /*174c0*/  STL [R1+0x14], R28 ;  /* 0x0000141c01007387 */ /* 0x0041e80000100800 */
[----:B0-----:R-:W2:Y:S04]  /*174d0*/  LDL R28, [R1+0x11d4] ;  /* 0x0011d400011c7983 */ /* 0x001ea80000100800 */
[----:B----4-:R0:W-:Y:S04]  /*174e0*/  STL [R1+0x10], R2 ;  /* 0x0000100201007387 */ /* 0x0101e80000100800 */
[----:B------:R-:W4:Y:S04]  /*174f0*/  LDL R4, [R1+0x1210] ;  /* 0x0012100001047983 */ /* 0x000f280000100800 */
[----:B------:R-:W4:Y:S04]  /*17500*/  LDL R5, [R1+0x1214] ;  /* 0x0012140001057983 */ /* 0x000f280000100800 */
[----:B0-----:R-:W0:Y:S02]  /*17510*/  S2R R2, SR_TID.X ;  /* 0x0000000000027919 */ /* 0x001e240000002100 */
[----:B0-----:R-:W-:-:S05]  /*17520*/  LOP3.LUT R2, R2, 0x3f, RZ, 0xc0, !PT ;  /* 0x0000003f02027812 */ /* 0x001fca00078ec0ff */
[----:B------:R-:W-:-:S05]  /*17530*/  IMAD.SHL.U32 R2, R2, 0x2, RZ ;  /* 0x0000000202027824 */ /* 0x000fca00078e00ff */
[----:B------:R0:W-:Y:S02]  /*17540*/  STS.U16 [R2+0x3a00], R11 ;  /* 0x003a000b02007388 */ /* 0x0001e40000000400 */
[----:B0-----:R-:W-:Y:S02]  /*17550*/  PRMT R2, RZ, 0x7610, R2 ;  /* 0x00007610ff027816 */ /* 0x001fe40000000002 */
[----:B----4-:R-:W-:-:S04]  /*17560*/  @!P0 LOP3.LUT R5, R5, R4, RZ, 0x3c, !PT ;  /* 0x0000000405058212 */ /* 0x010fc800078e3cff */
[----:B------:R-:W-:-:S04]  /*17570*/  @!P0 LOP3.LUT R4, R5, R4, RZ, 0x3c, !PT ;  /* 0x0000000405048212 */ /* 0x000fc800078e3cff */
[----:B------:R-:W-:-:S05]  /*17580*/  @!P0 LOP3.LUT R5, R5, R4, RZ, 0x3c, !PT ;  /* 0x0000000405058212 */ /* 0x000fca00078e3cff */
[----:B------:R-:W4:Y:S04]  /*17590*/  @!P0 LDG.E.U16 R2, [R4.64] ;  /* 0x0000000604028981 */ /* 0x000f28000c1e1500 */
        /* <DEDUP_REMOVED lines=11> */
[----:B------:R0:W4:Y:S04]  /*17650*/  @!P0 LDG.E.U16 R2, [R4.64] ;  /* 0x0000000604028981 */ /* 0x000128000c1e1500 */
[----:B0-----:R-:W0:Y:S02]  /*17660*/  S2R R5, SR_TID.X ;  /* 0x0000000000057919 */ /* 0x001e240000002100 */
[----:B0-----:R-:W-:Y:S02]  /*17670*/  LOP3.LUT R4, R5, 0x3f, RZ, 0xc0, !PT ;  /* 0x0000003f05047812 */ /* 0x001fe400078ec0ff */
[----:B----4-:R0:W-:Y:S04]  /*17680*/  STL [R1+0x8], R2 ;  /* 0x0000080201007387 */ /* 0x0101e80000100800 */
[----:B------:R-:W4:Y:S04]  /*17690*/  LDL R5, [R1+0x11d0] ;  /* 0x0011d00001057983 */ /* 0x000f280000100800 */
[----:B0-----:R-:W0:Y:S01]  /*176a0*/  S2R R2, SR_TID.X ;  /* 0x0000000000027919 */ /* 0x001e220000002100 */
[----:B---3--:R-:W-:-:S02]  /*176b0*/  PRMT R29, RZ, 0x7610, R29 ;  /* 0x00007610ff1d7816 */ /* 0x008fc4000000001d */
[----:B0-----:R-:W-:-:S05]  /*176c0*/  LOP3.LUT R2, R2, 0x3f, RZ, 0xc0, !PT ;  /* 0x0000003f02027812 */ /* 0x001fca00078ec0ff */
[----:B------:R-:W-:-:S05]  /*176d0*/  IMAD.SHL.U32 R2, R2, 0x2, RZ ;  /* 0x0000000202027824 */ /* 0x000fca00078e00ff */
[----:B------:R0:W-:Y:S02]  /*176e0*/  STS.U16 [R2+0x3e00], R20 ;  /* 0x003e001402007388 */ /* 0x0001e40000000400 */
[----:B0-----:R-:W-:Y:S02]  /*176f0*/  IMAD.SHL.U32 R2, R4, 0x2, RZ ;  /* 0x0000000204027824 */ /* 0x001fe400078e00ff */
[----:B--2---:R-:W-:Y:S02]  /*17700*/  @!P0 IMAD.MOV.U32 R4, RZ, RZ, R28 ;  /* 0x000000ffff048224 */ /* 0x004fe400078e001c */
[----:B------:R-:W2:Y:S04]  /*17710*/  LDL R28, [R1+0x1174] ;  /* 0x00117400011c7983 */ /* 0x000ea80000100800 */
[----:B----4-:R0:W3:Y:S01]  /*17720*/  @!P0 LDG.E.U16 R29, [R4.64] ;  /* 0x00000006041d8981 */ /* 0x0100e2000c1e1500 */
[----:B------:R-:W-:-:S03]  /*17730*/  LOP3.LUT R2, R2, 0x10, RZ, 0x3c, !PT ;  /* 0x0000001002027812 */ /* 0x000fc600078e3cff */
[----:B0-----:R-:W4:Y:S04]  /*17740*/  LDL R4, [R1+0x11b0] ;  /* 0x0011b00001047983 */ /* 0x001f280000100800 */
[----:B------:R-:W4:Y:S04]  /*17750*/  LDL R5, [R1+0x11b4] ;  /* 0x0011b40001057983 */ /* 0x000f280000100800 */
[----:B------:R-:W-:Y:S04]  /*17760*/  STS.U16 [R2+0x80], R0 ;  /* 0x0000800002007388 */ /* 0x000fe80000000400 */
[----:B---3--:R0:W-:Y:S04]  /*17770*/  STL [R1+0x2364], R29 ;  /* 0x0023641d01007387 */ /* 0x0081e80000100800 */
[----:B0-----:R-:W3:Y:S04]  /*17780*/  LDL R29, [R1+0x1194] ;  /* 0x00119400011d7983 */ /* 0x001ee80000100800 */
[----:B------:R-:W2:Y:S01]  /*17790*/  LDL.LU R0, [R1+0x23d0] ;  /* 0x0023d00001007983 */ /* 0x000ea20000300800 */
[----:B----4-:R-:W-:-:S04]  /*177a0*/  @!P0 LOP3.LUT R5, R5, R4, RZ, 0x3c, !PT ;  /* 0x0000000405058212 */ /* 0x010fc800078e3cff */
[----:B------:R-:W-:-:S04]  /*177b0*/  @!P0 LOP3.LUT R4, R5, R4, RZ, 0x3c, !PT ;  /* 0x0000000405048212 */ /* 0x000fc800078e3cff */
[----:B------:R-:W-:Y:S02]  /*177c0*/  @!P0 LOP3.LUT R5, R5, R4, RZ, 0x3c, !PT ;  /* 0x0000000405058212 */ /* 0x000fe400078e3cff */
[----:B--2---:R-:W-:-:S06]  /*177d0*/  PRMT R0, RZ, 0x7610, R0 ;  /* 0x00007610ff007816 */ /* 0x004fcc0000000000 */
[----:B------:R0:W2:Y:S04]  /*177e0*/  @!P0 LDG.E.U16 R0, [R4.64] ;  /* 0x0000000604008981 */ /* 0x0000a8000c1e1500 */
[----:B0-----:R-:W4:Y:S04]  /*177f0*/  LDL.LU R4, [R1+0xd4] ;  /* 0x0000d40001047983 */ /* 0x001f280000300800 */
[----:B------:R-:W3:Y:S01]  /*17800*/  LDL R5, [R1+0x1190] ;  /* 0x0011900001057983 */ /* 0x000ee20000100800 */
[----:B------:R-:W-:-:S03]  /*17810*/  PRMT R27, RZ, 0x7610, R27 ;  /* 0x00007610ff1b7816 */ /* 0x000fc6000000001b */
[----:B--2---:R0:W-:Y:S04]  /*17820*/  STL [R1+0x2368], R0 ;  /* 0x0023680001007387 */ /* 0x0041e80000100800 */
[----:B----4-:R3:W-:Y:S04]  /*17830*/  STS.U16 [R2+0x280], R4 ;  /* 0x0002800402007388 */ /* 0x0107e80000000400 */
[----:B0-----:R-:W2:Y:S01]  /*17840*/  LDL R0, [R1+0x1134] ;  /* 0x0011340001007983 */ /* 0x001ea20000100800 */
[----:B---3--:R-:W-:-:S03]  /*17850*/  @!P0 IMAD.MOV.U32 R4, RZ, RZ, R29 ;  /* 0x000000ffff048224 */ /* 0x008fc600078e001d */
[----:B------:R-:W3:Y:S04]  /*17860*/  LDL R29, [R1+0x1130] ;  /* 0x00113000011d7983 */ /* 0x000ee80000100800 */
[----:B------:R0:W4:Y:S04]  /*17870*/  @!P0 LDG.E.U16 R27, [R4.64] ;  /* 0x00000006041b8981 */ /* 0x000128000c1e1500 */
[----:B0-----:R-:W2:Y:S04]  /*17880*/  LDL.LU R4, [R1+0xd0] ;  /* 0x0000d00001047983 */ /* 0x001ea80000300800 */
[----:B------:R-:W3:Y:S01]  /*17890*/  LDL R5, [R1+0x1170] ;  /* 0x0011700001057983 */ /* 0x000ee20000100800 */
[----:B------:R-:W-:-:S03]  /*178a0*/  PRMT R26, RZ, 0x7610, R26 ;  /* 0x00007610ff1a7816 */ /* 0x000fc6000000001a */
[----:B----4-:R0:W-:Y:S04]  /*178b0*/  STL [R1+0x236c], R27 ;  /* 0x00236c1b01007387 */ /* 0x0101e80000100800 */
[----:B--2---:R1:W-:Y:S01]  /*178c0*/  STS.U16 [R2+0x480], R4 ;  /* 0x0004800402007388 */ /* 0x0043e20000000400 */
[----:B------:R-:W-:Y:S02]  /*178d0*/  PRMT R25, RZ, 0x7610, R25 ;  /* 0x00007610ff197816 */ /* 0x000fe40000000019 */
[----:B------:R-:W-:Y:S01]  /*178e0*/  PRMT R24, RZ, 0x7610, R24 ;  /* 0x00007610ff187816 */ /* 0x000fe20000000018 */
[----:B0-----:R-:W2:Y:S01]  /*178f0*/  LDL R27, [R1+0x1114] ;  /* 0x00111400011b7983 */ /* 0x001ea20000100800 */
[----:B-1----:R-:W-:-:S03]  /*17900*/  @!P0 IMAD.MOV.U32 R4, RZ, RZ, R28 ;  /* 0x000000ffff048224 */ /* 0x002fc600078e001c */
[----:B------:R-:W4:Y:S04]  /*17910*/  LDL R28, [R1+0x1110] ;  /* 0x00111000011c7983 */ /* 0x000f280000100800 */
[----:B---3--:R0:W3:Y:S04]  /*17920*/  @!P0 LDG.E.U16 R26, [R4.64] ;  /* 0x00000006041a8981 */ /* 0x0080e8000c1e1500 */
[----:B0-----:R-:W2:Y:S04]  /*17930*/  LDL R4, [R1+0x1150] ;  /* 0x0011500001047983 */ /* 0x001ea80000100800 */
[----:B------:R-:W2:Y:S04]  /*17940*/  LDL R5, [R1+0x1154] ;  /* 0x0011540001057983 */ /* 0x000ea80000100800 */
[----:B---3--:R0:W-:Y:S04]  /*17950*/  STL [R1+0x2370], R26 ;  /* 0x0023701a01007387 */ /* 0x0081e80000100800 */
[----:B0-----:R-:W3:Y:S01]  /*17960*/  LDL.LU R26, [R1+0xcc] ;  /* 0x0000cc00011a7983 */ /* 0x001ee20000300800 */
[----:B--2---:R-:W-:-:S04]  /*17970*/  @!P0 LOP3.LUT R5, R5, R4, RZ, 0x3c, !PT ;  /* 0x0000000405058212 */ /* 0x004fc800078e3cff */
[----:B------:R-:W-:-:S04]  /*17980*/  @!P0 LOP3.LUT R4, R5, R4, RZ, 0x3c, !PT ;  /* 0x0000000405048212 */ /* 0x000fc800078e3cff */
[----:B------:R-:W-:-:S05]  /*17990*/  @!P0 LOP3.LUT R5, R5, R4, RZ, 0x3c, !PT ;  /* 0x0000000405058212 */ /* 0x000fca00078e3cff */
[----:B------:R0:W2:Y:S02]  /*179a0*/  @!P0 LDG.E.U16 R25, [R4.64] ;  /* 0x0000000604198981 */ /* 0x0000a4000c1e1500 */
[----:B0-----:R-:W-:Y:S02]  /*179b0*/  @!P0 IMAD.MOV.U32 R4, RZ, RZ, R0 ;  /* 0x000000ffff048224 */ /* 0x001fe400078e0000 */
[----:B------:R-:W-:-:S05]  /*179c0*/  @!P0 IMAD.MOV.U32 R5, RZ, RZ, R29 ;  /* 0x000000ffff058224 */ /* 0x000fca00078e001d */
[----:B------:R0:W2:Y:S01]  /*179d0*/  @!P0 LDG.E.U16 R24, [R4.64] ;  /* 0x0000000604188981 */ /* 0x0000a2000c1e1500 */
[----:B------:R-:W-:Y:S01]  /*179e0*/  PRMT R23, RZ, 0x7610, R23 ;  /* 0x00007610ff177816 */ /* 0x000fe20000000017 */
[----:B0-----:R-:W-:Y:S02]  /*179f0*/  @!P0 IMAD.MOV.U32 R4, RZ, RZ, R27 ;  /* 0x000000ffff048224 */ /* 0x001fe400078e001b */
[----:B----4-:R-:W-:-:S05]  /*17a00*/  @!P0 IMAD.MOV.U32 R5, RZ, RZ, R28 ;  /* 0x000000ffff058224 */ /* 0x010fca00078e001c */
[----:B------:R0:W4:Y:S04]  /*17a10*/  @!P0 LDG.E.U16 R23, [R4.64] ;  /* 0x0000000604178981 */ /* 0x000128000c1e1500 */
[----:B---3--:R1:W-:Y:S04]  /*17a20*/  STS.U16 [R2+0x680], R26 ;  /* 0x0006801a02007388 */ /* 0x0083e80000000400 */
[----:B-1----:R-:W3:Y:S04]  /*17a30*/  LDL R26, [R1+0x10f4] ;  /* 0x0010f400011a7983 */ /* 0x002ee80000100800 */
[----:B--2---:R-:W-:Y:S04]  /*17a40*/  STL [R1+0x2374], R25 ;  /* 0x0023741901007387 */ /* 0x004fe80000100800 */
[----:B------:R-:W2:Y:S04]  /*17a50*/  LDL R29, [R1+0x10d0] ;  /* 0x0010d000011d7983 */ /* 0x000ea80000100800 */
[----:B------:R-:W2:Y:S04]  /*17a60*/  LDL R0, [R1+0x10d4] ;  /* 0x0010d40001007983 */ /* 0x000ea80000100800 */
[----:B------:R1:W-:Y:S04]  /*17a70*/  STL [R1+0x2378], R24 ;  /* 0x0023781801007387 */ /* 0x0003e80000100800 */
[----:B-1----:R-:W2:Y:S04]  /*17a80*/  LDL.LU R24, [R1+0xdc] ;  /* 0x0000dc0001187983 */ /* 0x002ea80000300800 */
[----:B------:R-:W2:Y:S04]  /*17a90*/  LDL R27, [R1+0x10b4] ;  /* 0x0010b400011b7983 */ /* 0x000ea80000100800 */
[----:B------:R-:W2:Y:S04]  /*17aa0*/  LDL.LU R25, [R1+0xf4] ;  /* 0x0000f40001197983 */ /* 0x000ea80000300800 */
[----:B------:R-:W2:Y:S04]  /*17ab0*/  LDL.LU R28, [R1+0xf0] ;  /* 0x0000f000011c7983 */ /* 0x000ea80000300800 */
[----:B0-----:R-:W2:Y:S01]  /*17ac0*/  LDL R5, [R1+0x10f0] ;  /* 0x0010f00001057983 */ /* 0x001ea20000100800 */
[----:B------:R-:W-:Y:S01]  /*17ad0*/  PRMT R22, RZ, 0x7610, R22 ;  /* 0x00007610ff167816 */ /* 0x000fe20000000016 */
[----:B---3--:R-:W-:-:S05]  /*17ae0*/  @!P0 IMAD.MOV.U32 R4, RZ, RZ, R26 ;  /* 0x000000ffff048224 */ /* 0x008fca00078e001a */
[----:B--2---:R0:W2:Y:S04]  /*17af0*/  @!P0 LDG.E.U16 R22, [R4.64] ;  /* 0x0000000604168981 */ /* 0x0040a8000c1e1500 */
[----:B------:R1:W-:Y:S04]  /*17b00*/  STS.U16 [R2+0x880], R21 ;  /* 0x0008801502007388 */ /* 0x0003e80000000400 */
[----:B----4-:R3:W-:Y:S01]  /*17b10*/  STL [R1+0x237c], R23 ;  /* 0x00237c1701007387 */ /* 0x0107e20000100800 */
[----:B0-----:R-:W-:Y:S02]  /*17b20*/  @!P0 IMAD.MOV.U32 R4, RZ, RZ, R0 ;  /* 0x000000ffff048224 */ /* 0x001fe400078e0000 */
[----:B------:R-:W-:Y:S01]  /*17b30*/  @!P0 IMAD.MOV.U32 R5, RZ, RZ, R29 ;  /* 0x000000ffff058224 */ /* 0x000fe200078e001d */
[----:B-1----:R-:W-:Y:S01]  /*17b40*/  PRMT R21, RZ, 0x7610, R21 ;  /* 0x00007610ff157816 */ /* 0x002fe20000000015 */
[----:B------:R-:W-:Y:S04]  /*17b50*/  STS.U16 [R2+0xa80], R15 ;  /* 0x000a800f02007388 */ /* 0x000fe80000000400 */
[----:B------:R-:W4:Y:S04]  /*17b60*/  LDL R26, [R1+0x1090] ;  /* 0x00109000011a7983 */ /* 0x000f280000100800 */
[----:B---3--:R-:W3:Y:S04]  /*17b70*/  LDL R23, [R1+0x1094] ;  /* 0x0010940001177983 */ /* 0x008ee80000100800 */
[----:B------:R-:W-:Y:S04]  /*17b80*/  STS.U16 [R2+0xc80], R14 ;  /* 0x000c800e02007388 */ /* 0x000fe80000000400 */
[----:B------:R-:W-:Y:S04]  /*17b90*/  STS.U16 [R2+0xe80], R24 ;  /* 0x000e801802007388 */ /* 0x000fe80000000400 */
[----:B------:R0:W3:Y:S04]  /*17ba0*/  @!P0 LDG.E.U16 R21, [R4.64] ;  /* 0x0000000604158981 */ /* 0x0000e8000c1e1500 */
[----:B--2---:R1:W-:Y:S04]  /*17bb0*/  STL [R1+0x2380], R22 ;  /* 0x0023801601007387 */ /* 0x0043e80000100800 */
[----:B-1----:R-:W2:Y:S04]  /*17bc0*/  LDL.LU R22, [R1+0xf8] ;  /* 0x0000f80001167983 */ /* 0x002ea80000300800 */
[----:B------:R-:W2:Y:S04]  /*17bd0*/  LDL R24, [R1+0x1070] ;  /* 0x0010700001187983 */ /* 0x000ea80000100800 */
[----:B------:R-:W2:Y:S04]  /*17be0*/  LDL R0, [R1+0x1074] ;  /* 0x0010740001007983 */ /* 0x000ea80000100800 */
[----:B------:R-:W2:Y:S04]  /*17bf0*/  LDL.LU R29, [R1+0xec] ;  /* 0x0000ec00011d7983 */ /* 0x000ea80000300800 */
[----:B0-----:R-:W2:Y:S04]  /*17c00*/  LDL.LU R4, [R1+0xfc] ;  /* 0x0000fc0001047983 */ /* 0x001ea80000300800 */
[----:B------:R-:W3:Y:S01]  /*17c10*/  LDL R5, [R1+0x10b0] ;  /* 0x0010b00001057983 */ /* 0x000ee20000100800 */
[----:B------:R-:W-:-:S02]  /*17c20*/  PRMT R20, RZ, 0x7610, R20 ;  /* 0x00007610ff147816 */ /* 0x000fc40000000014 */
[----:B------:R-:W-:Y:S02]  /*17c30*/  PRMT R19, RZ, 0x7610, R19 ;  /* 0x00007610ff137816 */ /* 0x000fe40000000013 */
[----:B------:R-:W-:Y:S01]  /*17c40*/  PRMT R18, RZ, 0x7610, R18 ;  /* 0x00007610ff127816 */ /* 0x000fe20000000012 */
[----:B--2---:R0:W-:Y:S02]  /*17c50*/  STS.U16 [R2+0x1080], R4 ;  /* 0x0010800402007388 */ /* 0x0041e40000000400 */
[----:B0-----:R-:W-:-:S05]  /*17c60*/  @!P0 IMAD.MOV.U32 R4, RZ, RZ, R27 ;  /* 0x000000ffff048224 */ /* 0x001fca00078e001b */
[----:B---3--:R0:W2:Y:S02]  /*17c70*/  @!P0 LDG.E.U16 R20, [R4.64] ;  /* 0x0000000604148981 */ /* 0x0080a4000c1e1500 */
[----:B0-----:R-:W-:Y:S02]  /*17c80*/  @!P0 IMAD.MOV.U32 R4, RZ, RZ, R23 ;  /* 0x000000ffff048224 */ /* 0x001fe400078e0017 */
[----:B----4-:R-:W-:-:S05]  /*17c90*/  @!P0 IMAD.MOV.U32 R5, RZ, RZ, R26 ;  /* 0x000000ffff058224 */ /* 0x010fca00078e001a */
[----:B------:R0:W3:Y:S02]  /*17ca0*/  @!P0 LDG.E.U16 R19, [R4.64] ;  /* 0x0000000604138981 */ /* 0x0000e4000c1e1500 */
[----:B0-----:R-:W-:Y:S02]  /*17cb0*/  @!P0 IMAD.MOV.U32 R4, RZ, RZ, R0 ;  /* 0x000000ffff048224 */ /* 0x001fe400078e0000 */
[----:B------:R-:W-:-:S05]  /*17cc0*/  @!P0 IMAD.MOV.U32 R5, RZ, RZ, R24 ;  /* 0x000000ffff058224 */ /* 0x000fca00078e0018 */
[----:B------:R-:W4:Y:S04]  /*17cd0*/  @!P0 LDG.E.U16 R18, [R4.64] ;  /* 0x0000000604128981 */ /* 0x000f28000c1e1500 */
[----:B------:R-:W-:Y:S04]  /*17ce0*/  STL [R1+0x2384], R21 ;  /* 0x0023841501007387 */ /* 0x000fe80000100800 */
[----:B------:R-:W4:Y:S04]  /*17cf0*/  LDL.LU R27, [R1+0xe8] ;  /* 0x0000e800011b7983 */ /* 0x000f280000300800 */
[----:B------:R0:W-:Y:S04]  /*17d00*/  STS.U16 [R2+0x1280], R22 ;  /* 0x0012801602007388 */ /* 0x0001e80000000400 */
[----:B--2---:R1:W-:Y:S04]  /*17d10*/  STL [R1+0x2388], R20 ;  /* 0x0023881401007387 */ /* 0x0043e80000100800 */
[----:B------:R-:W2:Y:S04]  /*17d20*/  LDL R23, [R1+0x1050] ;  /* 0x0010500001177983 */ /* 0x000ea80000100800 */
[----:B0-----:R-:W2:Y:S04]  /*17d30*/  LDL R22, [R1+0x1054] ;  /* 0x0010540001167983 */ /* 0x001ea80000100800 */
[----:B------:R-:W2:Y:S04]  /*17d40*/  LDL.LU R26, [R1+0xe4] ;  /* 0x0000e400011a7983 */ /* 0x000ea80000300800 */
[----:B---3--:R0:W-:Y:S04]  /*17d50*/  STL [R1+0x238c], R19 ;  /* 0x00238c1301007387 */ /* 0x0081e80000100800 */
[----:B------:R-:W3:Y:S04]  /*17d60*/  LDL R21, [R1+0x1030] ;  /* 0x0010300001157983 */ /* 0x000ee80000100800 */
[----:B-1----:R-:W3:Y:S04]  /*17d70*/  LDL R20, [R1+0x1034] ;  /* 0x0010340001147983 */ /* 0x002ee80000100800 */
[----:B----4-:R-:W-:Y:S04]  /*17d80*/  STL [R1+0x2390], R18 ;  /* 0x0023901201007387 */ /* 0x010fe80000100800 */
[----:B0-----:R-:W4:Y:S04]  /*17d90*/  LDL R19, [R1+0x1010] ;  /* 0x0010100001137983 */ /* 0x001f280000100800 */
[----:B------:R-:W4:Y:S01]  /*17da0*/  LDL R0, [R1+0x1014] ;  /* 0x0010140001007983 */ /* 0x000f220000100800 */
[----:B------:R-:W-:-:S02]  /*17db0*/  PRMT R17, RZ, 0x7610, R17 ;  /* 0x00007610ff117816 */ /* 0x000fc40000000011 */
[----:B------:R-:W-:Y:S02]  /*17dc0*/  PRMT R16, RZ, 0x7610, R16 ;  /* 0x00007610ff107816 */ /* 0x000fe40000000010 */
[----:B------:R-:W-:Y:S01]  /*17dd0*/  PRMT R15, RZ, 0x7610, R15 ;  /* 0x00007610ff0f7816 */ /* 0x000fe2000000000f */
[----:B--2---:R-:W-:Y:S02]  /*17de0*/  @!P0 IMAD.MOV.U32 R5, RZ, RZ, R23 ;  /* 0x000000ffff058224 */ /* 0x004fe400078e0017 */
[----:B------:R-:W-:-:S05]  /*17df0*/  @!P0 IMAD.MOV.U32 R4, RZ, RZ, R22 ;  /* 0x000000ffff048224 */ /* 0x000fca00078e0016 */
[----:B------:R3:W2:Y:S02]  /*17e00*/  @!P0 LDG.E.U16 R17, [R4.64] ;  /* 0x0000000604118981 */ /* 0x0006a4000c1e1500 */
[----:B---3--:R-:W-:Y:S02]  /*17e10*/  @!P0 IMAD.MOV.U32 R5, RZ, RZ, R21 ;  /* 0x000000ffff058224 */ /* 0x008fe400078e0015 */
[----:B------:R-:W-:-:S05]  /*17e20*/  @!P0 IMAD.MOV.U32 R4, RZ, RZ, R20 ;  /* 0x000000ffff048224 */ /* 0x000fca00078e0014 */
[----:B------:R4:W3:Y:S02]  /*17e30*/  @!P0 LDG.E.U16 R16, [R4.64] ;  /* 0x0000000604108981 */ /* 0x0008e4000c1e1500 */
[----:B----4-:R-:W-:Y:S02]  /*17e40*/  @!P0 IMAD.MOV.U32 R5, RZ, RZ, R19 ;  /* 0x000000ffff058224 */ /* 0x010fe400078e0013 */
[----:B------:R-:W-:-:S05]  /*17e50*/  @!P0 IMAD.MOV.U32 R4, RZ, RZ, R0 ;  /* 0x000000ffff048224 */ /* 0x000fca00078e0000 */
[----:B------:R-:W4:Y:S04]  /*17e60*/  @!P0 LDG.E.U16 R15, [R4.64] ;  /* 0x00000006040f8981 */ /* 0x000f28000c1e1500 */
[----:B------:R-:W-:Y:S04]  /*17e70*/  STS.U16 [R2+0x1480], R25 ;  /* 0x0014801902007388 */ /* 0x000fe80000000400 */
[----:B------:R0:W-:Y:S04]  /*17e80*/  STS.U16 [R2+0x1680], R28 ;  /* 0x0016801c02007388 */ /* 0x0001e80000000400 */
[----:B0-----:R-:W0:Y:S04]  /*17e90*/  S2R R2, SR_TID.X ;  /* 0x0000000000027919 */ /* 0x001e280000002100 */
[----:B------:R-:W4:Y:S01]  /*17ea0*/  LDL.LU R28, [R1+0x100] ;  /* 0x00010000011c7983 */ /* 0x000f220000300800 */
[----:B0-----:R-:W-:-:S03]  /*17eb0*/  LOP3.LUT R2, R2, 0x3f, RZ, 0xc0, !PT ;  /* 0x0000003f02027812 */ /* 0x001fc600078ec0ff */
[----:B--2---:R0:W-:Y:S04]  /*17ec0*/  STL [R1+0x2394], R17 ;  /* 0x0023941101007387 */ /* 0x0041e80000100800 */
[----:B------:R-:W2:Y:S01]  /*17ed0*/  LDL R18, [R1+0xff0] ;  /* 0x000ff00001127983 */ /* 0x000ea20000100800 */
[----:B0-----:R-:W-:-:S03]  /*17ee0*/  IMAD.SHL.U32 R17, R2, 0x2, RZ ;  /* 0x0000000202117824 */ /* 0x001fc600078e00ff */
[----:B------:R-:W2:Y:S02]  /*17ef0*/  LDL R2, [R1+0xff4] ;  /* 0x000ff40001027983 */ /* 0x000ea40000100800 */
[----:B------:R-:W-:-:S05]  /*17f00*/  LOP3.LUT R17, R17, 0x10, RZ, 0x3c, !PT ;  /* 0x0000001011117812 */ /* 0x000fca00078e3cff */
[----:B------:R0:W-:Y:S04]  /*17f10*/  STS.U16 [R17+0x1880], R29 ;  /* 0x0018801d11007388 */ /* 0x0001e80000000400 */
[----:B0-----:R-:W2:Y:S04]  /*17f20*/  LDL.LU R29, [R1+0x108] ;  /* 0x00010800011d7983 */ /* 0x001ea80000300800 */
[----:B------:R-:W2:Y:S04]  /*17f30*/  LDL.LU R25, [R1+0x10c] ;  /* 0x00010c0001197983 */ /* 0x000ea80000300800 */
[----:B---3--:R-:W-:Y:S04]  /*17f40*/  STL [R1+0x2398], R16 ;  /* 0x0023981001007387 */ /* 0x008fe80000100800 */
[----:B------:R-:W3:Y:S04]  /*17f50*/  LDL R21, [R1+0xfd0] ;  /* 0x000fd00001157983 */ /* 0x000ee80000100800 */
[----:B------:R-:W3:Y:S04]  /*17f60*/  LDL R0, [R1+0xfd4] ;  /* 0x000fd40001007983 */ /* 0x000ee80000100800 */
[----:B------:R0:W-:Y:S04]  /*17f70*/  STS.U16 [R17+0x1a80], R27 ;  /* 0x001a801b11007388 */ /* 0x0001e80000000400 */
[----:B0-----:R-:W3:Y:S04]  /*17f80*/  LDL.LU R27, [R1+0x564] ;  /* 0x00056400011b7983 */ /* 0x001ee80000300800 */
[----:B----4-:R-:W-:Y:S04]  /*17f90*/  STL [R1+0x239c], R15 ;  /* 0x00239c0f01007387 */ /* 0x010fe80000100800 */
[----:B------:R-:W4:Y:S04]  /*17fa0*/  LDL R20, [R1+0xfb0] ;  /* 0x000fb00001147983 */ /* 0x000f280000100800 */
[----:B------:R-:W4:Y:S01]  /*17fb0*/  LDL R19, [R1+0xfb4] ;  /* 0x000fb40001137983 */ /* 0x000f220000100800 */
[----:B------:R-:W-:-:S02]  /*17fc0*/  PRMT R14, RZ, 0x7610, R14 ;  /* 0x00007610ff0e7816 */ /* 0x000fc4000000000e */
[----:B------:R-:W-:Y:S01]  /*17fd0*/  PRMT R13, RZ, 0x7610, R13 ;  /* 0x00007610ff0d7816 */ /* 0x000fe2000000000d */
[----:B------:R-:W4:Y:S01]  /*17fe0*/  LDL R16, [R1+0xf94] ;  /* 0x000f940001107983 */ /* 0x000f220000100800 */
[----:B------:R-:W-:Y:S01]  /*17ff0*/  PRMT R12, RZ, 0x7610, R12 ;  /* 0x00007610ff0c7816 */ /* 0x000fe2000000000c */
[----:B--2---:R-:W-:Y:S02]  /*18000*/  @!P0 IMAD.MOV.U32 R5, RZ, RZ, R18 ;  /* 0x000000ffff058224 */ /* 0x004fe400078e0012 */
[----:B------:R-:W2:Y:S01]  /*18010*/  LDL R18, [R1+0xf90] ;  /* 0x000f900001127983 */ /* 0x000ea20000100800 */
[----:B------:R-:W-:-:S03]  /*18020*/  @!P0 IMAD.MOV.U32 R4, RZ, RZ, R2 ;  /* 0x000000ffff048224 */ /* 0x000fc600078e0002 */
[----:B------:R-:W-:Y:S04]  /*18030*/  STS.U16 [R17+0x1c80], R26 ;  /* 0x001c801a11007388 */ /* 0x000fe80000000400 */
[----:B------:R3:W2:Y:S04]  /*18040*/  @!P0 LDG.E.U16 R14, [R4.64] ;  /* 0x00000006040e8981 */ /* 0x0006a8000c1e1500 */
[----:B------:R-:W2:Y:S01]  /*18050*/  LDL.LU R2, [R1+0x560] ;  /* 0x0005600001027983 */ /* 0x000ea20000300800 */
[----:B---3--:R-:W-:Y:S02]  /*18060*/  @!P0 IMAD.MOV.U32 R5, RZ, RZ, R21 ;  /* 0x000000ffff058224 */ /* 0x008fe400078e0015 */
[----:B------:R-:W-:-:S05]  /*18070*/  @!P0 IMAD.MOV.U32 R4, RZ, RZ, R0 ;  /* 0x000000ffff048224 */ /* 0x000fca00078e0000 */
[----:B------:R4:W3:Y:S02]  /*18080*/  @!P0 LDG.E.U16 R13, [R4.64] ;  /* 0x00000006040d8981 */ /* 0x0008e4000c1e1500 */
[----:B----4-:R-:W-:Y:S02]  /*18090*/  @!P0 IMAD.MOV.U32 R5, RZ, RZ, R20 ;  /* 0x000000ffff058224 */ /* 0x010fe400078e0014 */
[----:B------:R-:W-:-:S05]  /*180a0*/  @!P0 IMAD.MOV.U32 R4, RZ, RZ, R19 ;  /* 0x000000ffff048224 */ /* 0x000fca00078e0013 */
[----:B------:R-:W2:Y:S04]  /*180b0*/  @!P0 LDG.E.U16 R12, [R4.64] ;  /* 0x00000006040c8981 */ /* 0x000ea8000c1e1500 */
[----:B------:R0:W-:Y:S04]  /*180c0*/  STS.U16 [R17+0x1e80], R28 ;  /* 0x001e801c11007388 */ /* 0x0001e80000000400 */
[----:B------:R1:W-:Y:S04]  /*180d0*/  STS.U16 [R17+0x2080], R29 ;  /* 0x0020801d11007388 */ /* 0x0003e80000000400 */
[----:B--2---:R2:W-:Y:S04]  /*180e0*/  STL [R1+0x23a0], R14 ;  /* 0x0023a00e01007387 */ /* 0x0045e80000100800 */
[----:B0-----:R-:W4:Y:S04]  /*180f0*/  LDL.LU R28, [R1+0xf50] ;  /* 0x000f5000011c7983 */ /* 0x001f280000300800 */
[----:B------:R-:W4:Y:S04]  /*18100*/  LDL R15, [R1+0xf70] ;  /* 0x000f7000010f7983 */ /* 0x000f280000100800 */
[----:B------:R-:W4:Y:S04]  /*18110*/  LDL R0, [R1+0xf74] ;  /* 0x000f740001007983 */ /* 0x000f280000100800 */
[----:B------:R-:W4:Y:S04]  /*18120*/  LDL.LU R26, [R1+0x11c] ;  /* 0x00011c00011a7983 */ /* 0x000f280000300800 */
[----:B---3--:R0:W-:Y:S04]  /*18130*/  STL [R1+0x23a4], R13 ;  /* 0x0023a40d01007387 */ /* 0x0081e80000100800 */
[----:B-1----:R-:W3:Y:S04]  /*18140*/  LDL.LU R29, [R1+0x118] ;  /* 0x00011800011d7983 */ /* 0x002ee80000300800 */
[----:B--2---:R-:W2:Y:S04]  /*18150*/  LDL R14, [R1+0xf54] ;  /* 0x000f5400010e7983 */ /* 0x004ea80000100800 */
[----:B------:R1:W-:Y:S04]  /*18160*/  STL [R1+0x23a8], R12 ;  /* 0x0023a80c01007387 */ /* 0x0003e80000100800 */
[----:B0-----:R-:W3:Y:S04]  /*18170*/  LDL R13, [R1+0xf30] ;  /* 0x000f3000010d7983 */ /* 0x001ee80000100800 */
[----:B-1----:R-:W3:Y:S01]  /*18180*/  LDL R12, [R1+0xf34] ;  /* 0x000f3400010c7983 */ /* 0x002ee20000100800 */
[----:B------:R-:W-:Y:S01]  /*18190*/  PRMT R11, RZ, 0x7610, R11 ;  /* 0x00007610ff0b7816 */ /* 0x000fe2000000000b */
[----:B------:R-:W-:-:S02]  /*181a0*/  @!P0 IMAD.MOV.U32 R4, RZ, RZ, R16 ;  /* 0x000000ffff048224 */ /* 0x000fc400078e0010 */
[----:B------:R-:W-:Y:S01]  /*181b0*/  @!P0 IMAD.MOV.U32 R5, RZ, RZ, R18 ;  /* 0x000000ffff058224 */ /* 0x000fe200078e0012 */
[----:B------:R-:W-:-:S04]  /*181c0*/  PRMT R10, RZ, 0x7610, R10 ;  /* 0x00007610ff0a7816 */ /* 0x000fc8000000000a */
[----:B------:R4:W3:Y:S01]  /*181d0*/  @!P0 LDG.E.U16 R11, [R4.64] ;  /* 0x00000006040b8981 */ /* 0x0008e2000c1e1500 */
[----:B------:R-:W-:Y:S02]  /*181e0*/  PRMT R9, RZ, 0x7610, R9 ;  /* 0x00007610ff097816 */ /* 0x000fe40000000009 */
[----:B------:R-:W-:Y:S01]  /*181f0*/  PRMT R8, RZ, 0x7610, R8 ;  /* 0x00007610ff087816 */ /* 0x000fe20000000008 */
[----:B----4-:R-:W-:Y:S02]  /*18200*/  @!P0 IMAD.MOV.U32 R5, RZ, RZ, R15 ;  /* 0x000000ffff058224 */ /* 0x010fe400078e000f */
[----:B------:R-:W-:-:S05]  /*18210*/  @!P0 IMAD.MOV.U32 R4, RZ, RZ, R0 ;  /* 0x000000ffff048224 */ /* 0x000fca00078e0000 */
[----:B------:R0:W4:Y:S02]  /*18220*/  @!P0 LDG.E.U16 R10, [R4.64] ;  /* 0x00000006040a8981 */ /* 0x000124000c1e1500 */
[----:B0-----:R-:W-:Y:S02]  /*18230*/  @!P0 IMAD.MOV.U32 R5, RZ, RZ, R28 ;  /* 0x000000ffff058224 */ /* 0x001fe400078e001c */
[----:B--2---:R-:W-:-:S05]  /*18240*/  @!P0 IMAD.MOV.U32 R4, RZ, RZ, R14 ;  /* 0x000000ffff048224 */ /* 0x004fca00078e000e */
[----:B------:R3:W2:Y:S02]  /*18250*/  @!P0 LDG.E.U16 R9, [R4.64] ;  /* 0x0000000604098981 */ /* 0x0006a4000c1e1500 */
[----:B---3--:R-:W-:Y:S02]  /*18260*/  @!P0 IMAD.MOV.U32 R5, RZ, RZ, R13 ;  /* 0x000000ffff058224 */ /* 0x008fe400078e000d */
[----:B------:R-:W-:-:S05]  /*18270*/  @!P0 IMAD.MOV.U32 R4, RZ, RZ, R12 ;  /* 0x000000ffff048224 */ /* 0x000fca00078e000c */
[----:B------:R-:W3:Y:S04]  /*18280*/  @!P0 LDG.E.U16 R8, [R4.64] ;  /* 0x0000000604088981 */ /* 0x000ee8000c1e1500 */
[----:B------:R-:W-:Y:S04]  /*18290*/  STS.U16 [R17+0x2280], R25 ;  /* 0x0022801911007388 */ /* 0x000fe80000000400 */
[----:B------:R0:W-:Y:S04]  /*182a0*/  STL [R1+0x23ac], R11 ;  /* 0x0023ac0b01007387 */ /* 0x0001e80000100800 */
[----:B------:R1:W-:Y:S04]  /*182b0*/  STS.U16 [R17+0x2480], R27 ;  /* 0x0024801b11007388 */ /* 0x0003e80000000400 */
[----:B------:R-:W3:Y:S04]  /*182c0*/  LDL R0, [R1+0xf14] ;  /* 0x000f140001007983 */ /* 0x000ee80000100800 */
[----:B0-----:R-:W3:Y:S04]  /*182d0*/  LDL R11, [R1+0xf10] ;  /* 0x000f1000010b7983 */ /* 0x001ee80000100800 */
[----:B-1----:R-:W3:Y:S04]  /*182e0*/  LDL.LU R27, [R1+0x114] ;  /* 0x00011400011b7983 */ /* 0x002ee80000300800 */
[----:B------:R0:W-:Y:S04]  /*182f0*/  STS.U16 [R17+0x2680], R2 ;  /* 0x0026800211007388 */ /* 0x0001e80000000400 */
[----:B----4-:R1:W-:Y:S04]  /*18300*/  STL [R1+0x23b0], R10 ;  /* 0x0023b00a01007387 */ /* 0x0103e80000100800 */
[----:B0-----:R-:W4:Y:S04]  /*18310*/  LDL.LU R2, [R1+0xed0] ;  /* 0x000ed00001027983 */ /* 0x001f280000300800 */
[----:B------:R-:W-:Y:S04]  /*18320*/  STL [R1+0x12f8], R28 ;  /* 0x0012f81c01007387 */ /* 0x000fe80000100800 */
[----:B--2---:R0:W-:Y:S04]  /*18330*/  STL [R1+0x23b4], R9 ;  /* 0x0023b40901007387 */ /* 0x0041e80000100800 */
[----:B------:R-:W2:Y:S04]  /*18340*/  LDL.LU R14, [R1+0x568] ;  /* 0x00056800010e7983 */ /* 0x000ea80000300800 */
[----:B---3--:R3:W-:Y:S04]  /*18350*/  STL [R1+0x23b8], R8 ;  /* 0x0023b80801007387 */ /* 0x0087e80000100800 */
[----:B------:R-:W2:Y:S04]  /*18360*/  LDL.LU R12, [R1+0x56c] ;  /* 0x00056c00010c7983 */ /* 0x000ea80000300800 */
[----:B------:R-:W2:Y:S04]  /*18370*/  LDL.LU R13, [R1+0x110] ;  /* 0x00011000010d7983 */ /* 0x000ea80000300800 */
[----:B------:R-:W2:Y:S04]  /*18380*/  LDL.LU R15, [R1+0x104] ;  /* 0x00010400010f7983 */ /* 0x000ea80000300800 */
[----:B------:R-:W2:Y:S04]  /*18390*/  LDL.LU R16, [R1+0xe0] ;  /* 0x0000e00001107983 */ /* 0x000ea80000300800 */
[----:B------:R-:W2:Y:S04]  /*183a0*/  LDL.LU R24, [R1+0xc8] ;  /* 0x0000c80001187983 */ /* 0x000ea80000300800 */
[----:B-1----:R-:W2:Y:S04]  /*183b0*/  LDL R10, [R1+0xef0] ;  /* 0x000ef000010a7983 */ /* 0x002ea80000100800 */
[----:B0-----:R-:W4:Y:S04]  /*183c0*/  LDL R9, [R1+0xef4] ;  /* 0x000ef40001097983 */ /* 0x001f280000100800 */
[----:B---3--:R-:W3:Y:S01]  /*183d0*/  LDL R8, [R1+0xed4] ;  /* 0x000ed40001087983 */ /* 0x008ee20000100800 */
[----:B------:R-:W-:Y:S01]  /*183e0*/  PRMT R7, RZ, 0x7610, R7 ;  /* 0x00007610ff077816 */ /* 0x000fe20000000007 */
[----:B------:R-:W-:-:S02]  /*183f0*/  @!P0 IMAD.MOV.U32 R4, RZ, RZ, R0 ;  /* 0x000000ffff048224 */ /* 0x000fc400078e0000 */
[----:B------:R-:W-:Y:S01]  /*18400*/  @!P0 IMAD.MOV.U32 R5, RZ, RZ, R11 ;  /* 0x000000ffff058224 */ /* 0x000fe200078e000b */
[----:B------:R-:W-:Y:S02]  /*18410*/  PRMT R6, RZ, 0x7610, R6 ;  /* 0x00007610ff067816 */ /* 0x000fe40000000006 */
[----:B------:R-:W-:Y:S01]  /*18420*/  PRMT R3, RZ, 0x7610, R3 ;  /* 0x00007610ff037816 */ /* 0x000fe20000000003 */
[----:B------:R-:W-:Y:S04]  /*18430*/  STS.U16 [R17+0x2880], R26 ;  /* 0x0028801a11007388 */ /* 0x000fe80000000400 */
[----:B------:R2:W3:Y:S04]  /*18440*/  @!P0 LDG.E.U16 R7, [R4.64] ;  /* 0x0000000604078981 */ /* 0x0004e8000c1e1500 */
[----:B------:R0:W-:Y:S04]  /*18450*/  STS.U16 [R17+0x2a80], R29 ;  /* 0x002a801d11007388 */ /* 0x0001e80000000400 */
[----:B------:R-:W3:Y:S04]  /*18460*/  LDL.LU R0, [R1+0xc4] ;  /* 0x0000c40001007983 */ /* 0x000ee80000300800 */
[----:B0-----:R-:W3:Y:S01]  /*18470*/  LDL.LU R29, [R1+0xa4] ;  /* 0x0000a400011d7983 */ /* 0x001ee20000300800 */
[----:B--2---:R-:W-:-:S02]  /*18480*/  @!P0 IMAD.MOV.U32 R5, RZ, RZ, R10 ;  /* 0x000000ffff058224 */ /* 0x004fc400078e000a */
[----:B----4-:R-:W-:-:S05]  /*18490*/  @!P0 IMAD.MOV.U32 R4, RZ, RZ, R9 ;  /* 0x000000ffff048224 */ /* 0x010fca00078e0009 */
[----:B------:R3:W2:Y:S02]  /*184a0*/  @!P0 LDG.E.U16 R6, [R4.64] ;  /* 0x0000000604068981 */ /* 0x0006a4000c1e1500 */
[----:B---3--:R-:W-:Y:S02]  /*184b0*/  @!P0 IMAD.MOV.U32 R4, RZ, RZ, R8 ;  /* 0x000000ffff048224 */ /* 0x008fe400078e0008 */
[----:B------:R-:W-:-:S05]  /*184c0*/  @!P0 IMAD.MOV.U32 R5, RZ, RZ, R2 ;  /* 0x000000ffff058224 */ /* 0x000fca00078e0002 */
[----:B------:R0:W3:Y:S04]  /*184d0*/  @!P0 LDG.E.U16 R3, [R4.64] ;  /* 0x0000000604038981 */ /* 0x0000e8000c1e1500 */
[----:B------:R-:W-:Y:S04]  /*184e0*/  STS.U16 [R17+0x2c80], R27 ;  /* 0x002c801b11007388 */ /* 0x000fe80000000400 */
[----:B------:R1:W-:Y:S04]  /*184f0*/  STS.U16 [R17+0x2e80], R14 ;  /* 0x002e800e11007388 */ /* 0x0003e80000000400 */
[----:B-1----:R-:W0:Y:S04]  /*18500*/  S2R R14, SR_TID.X ;  /* 0x00000000000e7919 */ /* 0x002e280000002100 */
[----:B------:R-:W-:Y:S04]  /*18510*/  STL [R1+0x23bc], R7 ;  /* 0x0023bc0701007387 */ /* 0x000fe80000100800 */
[----:B------:R-:W4:Y:S04]  /*18520*/  LDL.LU R18, [R1+0xa0] ;  /* 0x0000a00001127983 */ /* 0x000f280000300800 */
[----:B------:R-:W4:Y:S04]  /*18530*/  LDL.LU R19, [R1+0x9c] ;  /* 0x00009c0001137983 */ /* 0x000f280000300800 */
[----:B------:R-:W4:Y:S04]  /*18540*/  LDL.LU R20, [R1+0x98] ;  /* 0x0000980001147983 */ /* 0x000f280000300800 */
[----:B------:R-:W4:Y:S04]  /*18550*/  LDL.LU R21, [R1+0x94] ;  /* 0x0000940001157983 */ /* 0x000f280000300800 */
[----:B------:R-:W4:Y:S01]  /*18560*/  LDL.LU R22, [R1+0x90] ;  /* 0x0000900001167983 */ /* 0x000f220000300800 */
[----:B0-----:R-:W-:-:S03]  /*18570*/  LOP3.LUT R5, R14, 0x3f, RZ, 0xc0, !PT ;  /* 0x0000003f0e057812 */ /* 0x001fc600078ec0ff */
[----:B------:R-:W4:Y:S04]  /*18580*/  LDL.LU R23, [R1+0x8c] ;  /* 0x00008c0001177983 */ /* 0x000f280000300800 */
[----:B------:R-:W4:Y:S04]  /*18590*/  LDL.LU R25, [R1+0x88] ;  /* 0x0000880001197983 */ /* 0x000f280000300800 */
[----:B------:R-:W4:Y:S04]  /*185a0*/  LDL.LU R26, [R1+0x84] ;  /* 0x00008400011a7983 */ /* 0x000f280000300800 */
[----:B------:R-:W-:Y:S04]  /*185b0*/  STS.U16 [R17+0x3080], R12 ;  /* 0x0030800c11007388 */ /* 0x000fe80000000400 */
[----:B------:R-:W4:Y:S04]  /*185c0*/  LDL.LU R27, [R1+0x80] ;  /* 0x00008000011b7983 */ /* 0x000f280000300800 */
[----:B------:R-:W-:Y:S04]  /*185d0*/  STS.U16 [R17+0x3280], R13 ;  /* 0x0032800d11007388 */ /* 0x000fe80000000400 */
[----:B------:R-:W-:Y:S04]  /*185e0*/  STS.U16 [R17+0x3480], R15 ;  /* 0x0034800f11007388 */ /* 0x000fe80000000400 */
[----:B------:R-:W-:Y:S04]  /*185f0*/  STS.U16 [R17+0x3680], R16 ;  /* 0x0036801011007388 */ /* 0x000fe80000000400 */
[----:B------:R0:W-:Y:S04]  /*18600*/  STS.U16 [R17+0x3880], R24 ;  /* 0x0038801811007388 */ /* 0x0001e80000000400 */
[----:B------:R1:W-:Y:S04]  /*18610*/  STS.U16 [R17+0x3a80], R0 ;  /* 0x003a800011007388 */ /* 0x0003e80000000400 */
[----:B------:R1:W-:Y:S01]  /*18620*/  STS.U16 [R17+0x3c80], R29 ;  /* 0x003c801d11007388 */ /* 0x0003e20000000400 */
[----:B0-----:R-:W-:-:S03]  /*18630*/  IMAD.SHL.U32 R24, R5, 0x2, RZ ;  /* 0x0000000205187824 */ /* 0x001fc600078e00ff */
[----:B--2---:R-:W-:Y:S04]  /*18640*/  STL [R1+0x23c0], R6 ;  /* 0x0023c00601007387 */ /* 0x004fe80000100800 */
[----:B------:R-:W-:Y:S04]  /*18650*/  STL [R1+0x12d0], R2 ;  /* 0x0012d00201007387 */ /* 0x000fe80000100800 */
[----:B---3--:R-:W-:Y:S04]  /*18660*/  STL [R1+0x23c4], R3 ;  /* 0x0023c40301007387 */ /* 0x008fe80000100800 */
[----:B------:R0:W-:Y:S04]  /*18670*/  STL [R1+0x23c8], R5 ;  /* 0x0023c80501007387 */ /* 0x0001e80000100800 */
[----:B-1----:R-:W2:Y:S04]  /*18680*/  LDL.LU R0, [R1+0x7c] ;  /* 0x00007c0001007983 */ /* 0x002ea80000300800 */
[----:B------:R-:W3:Y:S04]  /*18690*/  LDL.LU R29, [R1+0x78] ;  /* 0x00007800011d7983 */ /* 0x000ee80000300800 */
[----:B0-----:R-:W2:Y:S01]  /*186a0*/  LDL.LU R5, [R1+0x70] ;  /* 0x0000700001057983 */ /* 0x001ea20000300800 */
[----:B------:R-:W-:-:S03]  /*186b0*/  LOP3.LUT R24, R24, 0x20, RZ, 0x3c, !PT ;  /* 0x0000002018187812 */ /* 0x000fc600078e3cff */
[----:B----4-:R-:W-:Y:S04]  /*186c0*/  STS.U16 [R17+0x3e80], R18 ;  /* 0x003e801211007388 */ /* 0x010fe80000000400 */
[----:B--2---:R0:W-:Y:S04]  /*186d0*/  STL [R1+0x23cc], R5 ;  /* 0x0023cc0501007387 */ /* 0x0041e80000100800 */
[----:B0-----:R-:W2:Y:S04]  /*186e0*/  LDL.LU R5, [R1+0x74] ;  /* 0x0000740001057983 */ /* 0x001ea80000300800 */
        /* <DEDUP_REMOVED lines=13> */
[----:B------:R0:W-:Y:S04]  /*187c0*/  STS.U16 [R24+0x100], R19 ;  /* 0x0001001318007388 */ /* 0x0001e80000000400 */
[----:B------:R-:W4:Y:S04]  /*187d0*/  LDL.LU R18, [R1+0x38] ;  /* 0x0000380001127983 */ /* 0x000f280000300800 */
[----:B------:R1:W-:Y:S04]  /*187e0*/  STS.U16 [R24+0x300], R20 ;  /* 0x0003001418007388 */ /* 0x0003e80000000400 */
[----:B0-----:R-:W4:Y:S04]  /*187f0*/  LDL.LU R19, [R1+0x34] ;  /* 0x0000340001137983 */ /* 0x001f280000300800 */
[----:B------:R0:W-:Y:S04]  /*18800*/  STS.U16 [R24+0x500], R21 ;  /* 0x0005001518007388 */ /* 0x0001e80000000400 */
[----:B-1----:R-:W4:Y:S04]  /*18810*/  LDL.LU R20, [R1+0x30] ;  /* 0x0000300001147983 */ /* 0x002f280000300800 */
        /* <DEDUP_REMOVED lines=12> */
[----:B---3--:R1:W-:Y:S04]  /*188e0*/  STS.U16 [R24+0x1300], R29 ;  /* 0x0013001d18007388 */ /* 0x0083e80000000400 */
[----:B0-----:R-:W3:Y:S04]  /*188f0*/  LDL.LU R0, [R1+0x18] ;  /* 0x0000180001007983 */ /* 0x001ee80000300800 */
[----:B-1----:R-:W3:Y:S04]  /*18900*/  LDL.LU R29, [R1+0x14] ;  /* 0x00001400011d7983 */ /* 0x002ee80000300800 */
[----:B------:R-:W3:Y:S04]  /*18910*/  LDL.LU R4, [R1+0x10] ;  /* 0x0000100001047983 */ /* 0x000ee80000300800 */
[----:B------:R-:W3:Y:S04]  /*18920*/  LDL.LU R2, [R1+0xc] ;  /* 0x00000c0001027983 */ /* 0x000ee80000300800 */
[----:B------:R-:W3:Y:S04]  /*18930*/  LDL.LU R28, [R1+0x8] ;  /* 0x00000800011c7983 */ /* 0x000ee80000300800 */
[----:B--2---:R0:W-:Y:S04]  /*18940*/  STS.U16 [R24+0x1500], R5 ;  /* 0x0015000518007388 */ /* 0x0041e80000000400 */
[----:B0-----:R-:W2:Y:S04]  /*18950*/  LDL.LU R5, [R1+0x23cc] ;  /* 0x0023cc0001057983 */ /* 0x001ea80000300800 */
[----:B--2---:R0:W-:Y:S04]  /*18960*/  STS.U16 [R24+0x1700], R5 ;  /* 0x0017000518007388 */ /* 0x0041e80000000400 */
[----:B0-----:R-:W2:Y:S04]  /*18970*/  LDL.LU R5, [R1+0x23c8] ;  /* 0x0023c80001057983 */ /* 0x001ea80000300800 */
[----:B----4-:R0:W-:Y:S04]  /*18980*/  STS.U16 [R24+0x1900], R3 ;  /* 0x0019000318007388 */ /* 0x0101e80000000400 */
[----:B------:R1:W-:Y:S04]  /*18990*/  STS.U16 [R24+0x1b00], R6 ;  /* 0x001b000618007388 */ /* 0x0003e80000000400 */
[----:B------:R4:W-:Y:S04]  /*189a0*/  STS.U16 [R24+0x1d00], R7 ;  /* 0x001d000718007388 */ /* 0x0009e80000000400 */
[----:B0-----:R-:W3:Y:S04]  /*189b0*/  LDL.LU R3, [R1+0x23c4] ;  /* 0x0023c40001037983 */ /* 0x001ee80000300800 */
[----:B-1----:R-:W3:Y:S04]  /*189c0*/  LDL.LU R6, [R1+0x23c0] ;  /* 0x0023c00001067983 */ /* 0x002ee80000300800 */
[----:B----4-:R-:W4:Y:S04]  /*189d0*/  LDL.LU R7, [R1+0x23bc] ;  /* 0x0023bc0001077983 */ /* 0x010f280000300800 */
[----:B------:R0:W-:Y:S04]  /*189e0*/  STS.U16 [R24+0x1f00], R8 ;  /* 0x001f000818007388 */ /* 0x0001e80000000400 */
[----:B------:R1:W-:Y:S04]  /*189f0*/  STS.U16 [R24+0x2100], R9 ;  /* 0x0021000918007388 */ /* 0x0003e80000000400 */
[----:B------:R1:W-:Y:S04]  /*18a00*/  STS.U16 [R24+0x2300], R10 ;  /* 0x0023000a18007388 */ /* 0x0003e80000000400 */
[----:B0-----:R-:W4:Y:S04]  /*18a10*/  LDL.LU R8, [R1+0x23b8] ;  /* 0x0023b80001087983 */ /* 0x001f280000300800 */
[----:B-1----:R-:W4:Y:S04]  /*18a20*/  LDL.LU R9, [R1+0x23b4] ;  /* 0x0023b40001097983 */ /* 0x002f280000300800 */
[----:B------:R-:W4:Y:S04]  /*18a30*/  LDL.LU R10, [R1+0x23b0] ;  /* 0x0023b000010a7983 */ /* 0x000f280000300800 */
        /* <DEDUP_REMOVED lines=26> */
[----:B0-----:R-:W4:Y:S04]  /*18be0*/  LDL.LU R23, [R1+0x237c] ;  /* 0x00237c0001177983 */ /* 0x001f280000300800 */
[----:B-1----:R-:W4:Y:S04]  /*18bf0*/  LDL.LU R24, [R1+0x2378] ;  /* 0x0023780001187983 */ /* 0x002f280000300800 */
[----:B------:R-:W4:Y:S01]  /*18c00*/  LDL.LU R25, [R1+0x2374] ;  /* 0x0023740001197983 */ /* 0x000f220000300800 */
[----:B--2---:R-:W-:-:S05]  /*18c10*/  IMAD.SHL.U32 R5, R5, 0x2, RZ ;  /* 0x0000000205057824 */ /* 0x004fca00078e00ff */
[----:B------:R-:W-:-:S05]  /*18c20*/  LOP3.LUT R5, R5, 0x30, RZ, 0x3c, !PT ;  /* 0x0000003005057812 */ /* 0x000fca00078e3cff */
[----:B------:R0:W-:Y:S04]  /*18c30*/  STS.U16 [R5+0x3f80], R26 ;  /* 0x003f801a05007388 */ /* 0x0001e80000000400 */
[----:B------:R1:W-:Y:S04]  /*18c40*/  STS.U16 [R5+0x180], R27 ;  /* 0x0001801b05007388 */ /* 0x0003e80000000400 */
[----:B---3--:R2:W-:Y:S04]  /*18c50*/  STS.U16 [R5+0x380], R0 ;  /* 0x0003800005007388 */ /* 0x0085e80000000400 */
[----:B0-----:R-:W3:Y:S04]  /*18c60*/  LDL.LU R26, [R1+0x2370] ;  /* 0x00237000011a7983 */ /* 0x001ee80000300800 */
[----:B-1----:R-:W3:Y:S04]  /*18c70*/  LDL.LU R27, [R1+0x236c] ;  /* 0x00236c00011b7983 */ /* 0x002ee80000300800 */
[----:B--2---:R-:W2:Y:S04]  /*18c80*/  LDL.LU R0, [R1+0x2368] ;  /* 0x0023680001007983 */ /* 0x004ea80000300800 */
[----:B------:R0:W-:Y:S04]  /*18c90*/  STS.U16 [R5+0x580], R29 ;  /* 0x0005801d05007388 */ /* 0x0001e80000000400 */
[----:B0-----:R-:W2:Y:S04]  /*18ca0*/  LDL.LU R29, [R1+0x2364] ;  /* 0x00236400011d7983 */ /* 0x001ea80000300800 */
[----:B------:R-:W-:Y:S04]  /*18cb0*/  STS.U16 [R5+0x780], R4 ;  /* 0x0007800405007388 */ /* 0x000fe80000000400 */
[----:B------:R-:W-:Y:S04]  /*18cc0*/  STS.U16 [R5+0x980], R2 ;  /* 0x0009800205007388 */ /* 0x000fe80000000400 */
[----:B------:R-:W-:Y:S04]  /*18cd0*/  STS.U16 [R5+0xb80], R28 ;  /* 0x000b801c05007388 */ /* 0x000fe80000000400 */
[----:B--2---:R0:W-:Y:S04]  /*18ce0*/  STS.U16 [R5+0xd80], R29 ;  /* 0x000d801d05007388 */ /* 0x0041e80000000400 */
[----:B------:R-:W-:Y:S04]  /*18cf0*/  STS.U16 [R5+0xf80], R0 ;  /* 0x000f800005007388 */ /* 0x000fe80000000400 */
[----:B---3--:R1:W-:Y:S04]  /*18d00*/  STS.U16 [R5+0x1180], R27 ;  /* 0x0011801b05007388 */ /* 0x0083e80000000400 */
[----:B0-----:R-:W2:Y:S04]  /*18d10*/  LDL.LU R29, [R1+0x2360] ;  /* 0x00236000011d7983 */ /* 0x001ea80000300800 */
[----:B------:R-:W3:Y:S04]  /*18d20*/  LDL R28, [R1+0x12bc] ;  /* 0x0012bc00011c7983 */ /* 0x000ee80000100800 */
[----:B-1----:R-:W3:Y:S04]  /*18d30*/  LDL R27, [R1+0xc90] ;  /* 0x000c9000011b7983 */ /* 0x002ee80000100800 */
[----:B------:R-:W3:Y:S04]  /*18d40*/  LDL R2, [R1+0x12b8] ;  /* 0x0012b80001027983 */ /* 0x000ee80000100800 */
[----:B------:R-:W3:Y:S04]  /*18d50*/  LDL R0, [R1+0x12b4] ;  /* 0x0012b40001007983 */ /* 0x000ee80000100800 */
[----:B------:R-:W-:Y:S04]  /*18d60*/  STS.U16 [R5+0x1380], R26 ;  /* 0x0013801a05007388 */ /* 0x000fe80000000400 */
[----:B----4-:R-:W-:Y:S04]  /*18d70*/  STS.U16 [R5+0x1580], R25 ;  /* 0x0015801905007388 */ /* 0x010fe80000000400 */
[----:B------:R-:W-:Y:S04]  /*18d80*/  STS.U16 [R5+0x1780], R24 ;  /* 0x0017801805007388 */ /* 0x000fe80000000400 */
        /* <DEDUP_REMOVED lines=19> */
[----:B------:R-:W-:Y:S06]  /*18ec0*/  BAR.SYNC.DEFER_BLOCKING 0x0 ;  /* 0x0000000000007b1d */ /* 0x000fec0000010000 */
[----:B--2---:R-:W-:Y:S04]  /*18ed0*/  LDSM.16.M88.4 R8, [R29] ;  /* 0x000000001d08783b */ /* 0x004fe80000000200 */
[----:B---3--:R-:W-:Y:S04]  /*18ee0*/  LDSM.16.MT88.4 R4, [R28+0x4000] ;  /* 0x004000001c04783b */ /* 0x008fe80000004200 */
[----:B------:R-:W0:Y:S04]  /*18ef0*/  LDSM.16.MT88.4 R12, [R27+0x4000] ;  /* 0x004000001b0c783b */ /* 0x000e280000004200 */
[----:B------:R-:W-:Y:S04]  /*18f00*/  LDSM.16.MT88.4 R16, [R28+0x4080] ;  /* 0x004080001c10783b */ /* 0x000fe80000004200 */
[----:B------:R-:W-:Y:S04]  /*18f10*/  LDSM.16.MT88.4 R20, [R2+0x4080] ;  /* 0x004080000214783b */ /* 0x000fe80000004200 */
[----:B0-----:R-:W-:Y:S04]  /*18f20*/  STL.64 [R1+0x10], R12 ;  /* 0x0000100c01007387 */ /* 0x001fe80000100a00 */
[----:B------:R-:W-:Y:S04]  /*18f30*/  STL.64 [R1+0x18], R14 ;  /* 0x0000180e01007387 */ /* 0x000fe80000100a00 */
[----:B------:R0:W-:Y:S04]  /*18f40*/  STL.64 [R1+0x2358], R6 ;  /* 0x0023580601007387 */ /* 0x0001e80000100a00 */
[----:B------:R-:W-:Y:S04]  /*18f50*/  STL.64 [R1+0x110], R8 ;  /* 0x0001100801007387 */ /* 0x000fe80000100a00 */
[----:B------:R-:W-:Y:S04]  /*18f60*/  STL.64 [R1+0x118], R10 ;  /* 0x0001180a01007387 */ /* 0x000fe80000100a00 */
[----:B------:R-:W1:Y:S04]  /*18f70*/  LDSM.16.MT88.4 R8, [R2+0x4000] ;  /* 0x004000000208783b */ /* 0x000e680000004200 */
[----:B------:R-:W2:Y:S04]  /*18f80*/  LDSM.16.MT88.4 R12, [R0+0x4000] ;  /* 0x00400000000c783b */ /* 0x000ea80000004200 */
[----:B------:R3:W-:Y:S04]  /*18f90*/  STL.64 [R1+0x2350], R4 ;  /* 0x0023500401007387 */ /* 0x0007e80000100a00 */
[----:B0-----:R-:W4:Y:S04]  /*18fa0*/  LDL.64 R6, [R1+0x18] ;  /* 0x0000180001067983 */ /* 0x001f280000100a00 */
[----:B---3--:R-:W3:Y:S04]  /*18fb0*/  LDL.64 R4, [R1+0x10] ;  /* 0x0000100001047983 */ /* 0x008ee80000100a00 */
[----:B-1----:R-:W-:Y:S04]  /*18fc0*/  STL.64 [R1+0x2348], R10 ;  /* 0x0023480a01007387 */ /* 0x002fe80000100a00 */
[----:B------:R0:W-:Y:S04]  /*18fd0*/  STL.64 [R1+0x2340], R8 ;  /* 0x0023400801007387 */ /* 0x0001e80000100a00 */
[----:B--2---:R-:W-:Y:S04]  /*18fe0*/  STL.64 [R1+0x2338], R14 ;  /* 0x0023380e01007387 */ /* 0x004fe80000100a00 */
[----:B------:R-:W-:Y:S04]  /*18ff0*/  STL.64 [R1+0x2330], R12 ;  /* 0x0023300c01007387 */ /* 0x000fe80000100a00 */
[----:B------:R-:W1:Y:S04]  /*19000*/  LDSM.16.MT88.4 R12, [R27+0x4080] ;  /* 0x004080001b0c783b */ /* 0x000e680000004200 */
[----:B------:R-:W2:Y:S04]  /*19010*/  LDSM.16.MT88.4 R24, [R0+0x4080] ;  /* 0x004080000018783b */ /* 0x000ea80000004200 */
[----:B0-----:R-:W3:Y:S04]  /*19020*/  LDL.LU.64 R8, [R1+0x4f0] ;  /* 0x0004f00001087983 */ /* 0x001ee80000300a00 */
[----:B-1----:R-:W-:Y:S04]  /*19030*/  STL.64 [R1], R12 ;  /* 0x0000000c01007387 */ /* 0x002fe80000100a00 */
[----:B------:R-:W-:Y:S04]  /*19040*/  STL.64 [R1+0x8], R14 ;  /* 0x0000080e01007387 */ /* 0x000fe80000100a00 */
[----:B------:R-:W3:Y:S04]  /*19050*/  LDL.LU.64 R10, [R1+0x4f8] ;  /* 0x0004f800010a7983 */ /* 0x000ee80000300a00 */
[----:B------:R-:W-:Y:S04]  /*19060*/  STL.64 [R1+0x2328], R18 ;  /* 0x0023281201007387 */ /* 0x000fe80000100a00 */
[----:B------:R0:W-:Y:S04]  /*19070*/  STL.64 [R1+0x2320], R16 ;  /* 0x0023201001007387 */ /* 0x0001e80000100a00 */
[----:B------:R-:W1:Y:S04]  /*19080*/  LDSM.16.M88.4 R12, [R29+0x400] ;  /* 0x000400001d0c783b */ /* 0x000e680000000200 */
[----:B0-----:R-:W3:Y:S04]  /*19090*/  LDL.LU.64 R16, [R1+0xb10] ;  /* 0x000b100001107983 */ /* 0x001ee80000300a00 */
[----:B------:R-:W3:Y:S04]  /*190a0*/  LDL.LU.64 R18, [R1+0xb18] ;  /* 0x000b180001127983 */ /* 0x000ee80000300a00 */
[----:B--2---:R-:W-:Y:S04]  /*190b0*/  STL.64 [R1+0x2318], R26 ;  /* 0x0023181a01007387 */ /* 0x004fe80000100a00 */
[----:B------:R0:W-:Y:S04]  /*190c0*/  STL.64 [R1+0x2310], R24 ;  /* 0x0023101801007387 */ /* 0x0001e80000100a00 */
[----:B0-----:R-:W3:Y:S04]  /*190d0*/  LDL.LU.64 R24, [R1+0x110] ;  /* 0x0001100001187983 */ /* 0x001ee80000300a00 */
[----:B-1----:R-:W-:Y:S04]  /*190e0*/  STL.64 [R1+0x100], R12 ;  /* 0x0001000c01007387 */ /* 0x002fe80000100a00 */
[----:B------:R-:W-:Y:S04]  /*190f0*/  STL.64 [R1+0x108], R14 ;  /* 0x0001080e01007387 */ /* 0x000fe80000100a00 */
[----:B------:R-:W0:Y:S04]  /*19100*/  LDSM.16.M88.4 R12, [R29+0x800] ;  /* 0x000800001d0c783b */ /* 0x000e280000000200 */
[----:B0-----:R0:W-:Y:S04]  /*19110*/  STL.64 [R1+0xf0], R12 ;  /* 0x0000f00c01007387 */ /* 0x0011e80000100a00 */
[----:B------:R1:W-:Y:S04]  /*19120*/  STL.64 [R1+0xf8], R14 ;  /* 0x0000f80e01007387 */ /* 0x0003e80000100a00 */
[----:B0-----:R-:W2:Y:S04]  /*19130*/  LDL.LU.64 R12, [R1+0x330] ;  /* 0x00033000010c7983 */ /* 0x001ea80000300a00 */
[----:B-1----:R-:W2:Y:S01]  /*19140*/  LDL.LU.64 R14, [R1+0x338] ;  /* 0x00033800010e7983 */ /* 0x002ea20000300a00 */
[----:B----4-:R-:W-:Y:S01]  /*19150*/  IMAD.MOV.U32 R3, RZ, RZ, R7 ;  /* 0x000000ffff037224 */ /* 0x010fe200078e0007 */
[----:B---3--:R-:W-:Y:S11]  /*19160*/  HMMA.16816.F32 R16, R4, R24, R16 ;  /* 0x000000180410723c */ /* 0x008ff60000001810 */
[----:B------:R-:W-:Y:S11]  /*19170*/  @!UPT UIADD3 URZ, URZ, URZ, URZ ;  /* 0x0000003f3f3ff290 */ /* 0x000ff6000fffe03f */
[----:B------:R-:W-:Y:S01]  /*19180*/  @!UPT UIADD3 URZ, URZ, URZ, URZ ;  /* 0x0000003f3f3ff290 */ /* 0x000fe2000fffe03f */
[----:B------:R0:W-:Y:S04]  /*19190*/  STL.64 [R1+0xb10], R16 ;  /* 0x000b101001007387 */ /* 0x0001e80000100a00 */
[----:B------:R1:W-:Y:S01]  /*191a0*/  STL.64 [R1+0xb18], R18 ;  /* 0x000b181201007387 */ /* 0x0003e20000100a00 */
[----:B0-----:R-:W-:Y:S02]  /*191b0*/  IMAD.MOV.U32 R16, RZ, RZ, R6 ;  /* 0x000000ffff107224 */ /* 0x001fe400078e0006 */
[----:B------:R-:W-:Y:S01]  /*191c0*/  IMAD.MOV.U32 R17, RZ, RZ, R5 ;  /* 0x000000ffff117224 */ /* 0x000fe200078e0005 */
[----:B------:R-:W3:Y:S01]  /*191d0*/  LDL.LU.64 R6, [R1+0x2358] ;  /* 0x0023580001067983 */ /* 0x000ee20000300a00 */
[----:B-1----:R-:W-:-:S03]  /*191e0*/  IMAD.MOV.U32 R18, RZ, RZ, R4 ;  /* 0x000000ffff127224 */ /* 0x002fc600078e0004 */
[----:B------:R-:W3:Y:S02]  /*191f0*/  LDL.LU.64 R4, [R1+0x2350] ;  /* 0x0023500001047983 */ /* 0x000ee40000300a00 */
[----:B---3--:R-:W-:Y:S11]  /*19200*/  HMMA.16816.F32 R8, R4, R24, R8 ;  /* 0x000000180408723c */ /* 0x008ff60000001808 */
[----:B------:R-:W-:Y:S11]  /*19210*/  @!UPT UIADD3 URZ, URZ, URZ, URZ ;  /* 0x0000003f3f3ff290 */ /* 0x000ff6000fffe03f */
[----:B------:R-:W-:Y:S01]  /*19220*/  @!UPT UIADD3 URZ, URZ, URZ, URZ ;  /* 0x0000003f3f3ff290 */ /* 0x000fe2000fffe03f */
[----:B------:R-:W-:Y:S04]  /*19230*/  STL.64 [R1+0xb60], R8 ;  /* 0x000b600801007387 */ /* 0x000fe80000100a00 */
[----:B------:R0:W-:Y:S04]  /*19240*/  STL.64 [R1+0xb68], R10 ;  /* 0x000b680a01007387 */ /* 0x0001e80000100a00 */
[----:B0-----:R-:W2:Y:S04]  /*19250*/  LDL.LU.64 R10, [R1+0x2348] ;  /* 0x00234800010a7983 */ /* 0x001ea80000300a00 */
[----:B------:R-:W2:Y:S01]  /*19260*/  LDL.LU.64 R8, [R1+0x2340] ;  /* 0x0023400001087983 */ /* 0x000ea20000300a00 */
[----:B------:R-:W-:-:S02]  /*19270*/  IMAD.MOV.U32 R2, RZ, RZ, R24 ;  /* 0x000000ffff027224 */ /* 0x000fc400078e0018 */
[----:B------:R-:W-:Y:S02]  /*19280*/  IMAD.MOV.U32 R0, RZ, RZ, R25 ;  /* 0x000000ffff007224 */ /* 0x000fe400078e0019 */
[----:B------:R-:W3:Y:S04]  /*19290*/  LDL.LU.64 R24, [R1+0x230] ;  /* 0x0002300001187983 */ /* 0x000ee80000300a00 */
[----:B------:R-:W3:Y:S04]  /*192a0*/  LDL.LU.64 R26, [R1+0x238] ;  /* 0x00023800011a7983 */ /* 0x000ee80000300a00 */
[----:B------:R0:W-:Y:S04]  /*192b0*/  STL.64 [R1+0x22d8], R6 ;  /* 0x0022d80601007387 */ /* 0x0001e80000100a00 */
[----:B------:R1:W-:Y:S01]  /*192c0*/  STL.64 [R1+0x22d0], R4 ;  /* 0x0022d00401007387 */ /* 0x0003e20000100a00 */
[----:B0-----:R-:W-:-:S02]  /*192d0*/  IMAD.MOV.U32 R6, RZ, RZ, R16 ;  /* 0x000000ffff067224 */ /* 0x001fc400078e0010 */
[----:B------:R-:W-:Y:S02]  /*192e0*/  IMAD.MOV.U32 R7, RZ, RZ, R3 ;  /* 0x000000ffff077224 */ /* 0x000fe400078e0003 */
[----:B-1----:R-:W-:Y:S02]  /*192f0*/  IMAD.MOV.U32 R4, RZ, RZ, R18 ;  /* 0x000000ffff047224 */ /* 0x002fe400078e0012 */
[----:B------:R-:W-:Y:S02]  /*19300*/  IMAD.MOV.U32 R5, RZ, RZ, R17 ;  /* 0x000000ffff057224 */ /* 0x000fe400078e0011 */
[----:B------:R-:W4:Y:S04]  /*19310*/  LDL.LU.64 R16, [R1+0x620] ;  /* 0x0006200001107983 */ /* 0x000f280000300a00 */
[----:B------:R-:W4:Y:S04]  /*19320*/  LDL.LU.64 R18, [R1+0x628] ;  /* 0x0006280001127983 */ /* 0x000f280000300a00 */
[----:B------:R-:W-:Y:S04]  /*19330*/  STL.64 [R1+0x22f8], R6 ;  /* 0x0022f80601007387 */ /* 0x000fe80000100a00 */
[----:B------:R0:W-:Y:S02]  /*19340*/  STL.64 [R1+0x22f0], R4 ;  /* 0x0022f00401007387 */ /* 0x0001e40000100a00 */
[----:B0-----:R-:W-:-:S02]  /*19350*/  IMAD.MOV.U32 R4, RZ, RZ, R2 ;  /* 0x000000ffff047224 */ /* 0x001fc400078e0002 */
[----:B------:R-:W-:-:S07]  /*19360*/  IMAD.MOV.U32 R5, RZ, RZ, R0 ;  /* 0x000000ffff057224 */ /* 0x000fce00078e0000 */
[-C--:B--2---:R-:W-:Y:S11]  /*19370*/  HMMA.16816.F32 R12, R8, R4.reuse, R12 ;  /* 0x00000004080c723c */ /* 0x084ff6000000180c */
[----:B------:R-:W-:Y:S11]  /*19380*/  @!UPT UIADD3 URZ, URZ, URZ, URZ ;  /* 0x0000003f3f3ff290 */ /* 0x000ff6000fffe03f */
[----:B------:R-:W-:Y:S01]  /*19390*/  @!UPT UIADD3 URZ, URZ, URZ, URZ ;  /* 0x0000003f3f3ff290 */ /* 0x000fe2000fffe03f */
[----:B------:R-:W-:Y:S04]  /*193a0*/  STL.64 [R1+0xba0], R12 ;  /* 0x000ba00c01007387 */ /* 0x000fe80000100a00 */
[----:B------:R0:W-:Y:S04]  /*193b0*/  STL.64 [R1+0xba8], R14 ;  /* 0x000ba80e01007387 */ /* 0x0001e80000100a00 */
[----:B0-----:R-:W3:Y:S04]  /*193c0*/  LDL.LU.64 R14, [R1+0x2338] ;  /* 0x00233800010e7983 */ /* 0x001ee80000300a00 */
[----:B------:R-:W3:Y:S04]  /*193d0*/  LDL.LU.64 R12, [R1+0x2330] ;  /* 0x00233000010c7983 */ /* 0x000ee80000300a00 */
[----:B------:R-:W-:Y:S04]  /*193e0*/  STL.64 [R1+0x22e8], R10 ;  /* 0x0022e80a01007387 */ /* 0x000fe80000100a00 */
[----:B------:R0:W-:Y:S04]  /*193f0*/  STL.64 [R1+0x22e0], R8 ;  /* 0x0022e00801007387 */ /* 0x0001e80000100a00 */
[----:B0-----:R-:W2:Y:S04]  /*19400*/  LDL.LU.64 R8, [R1+0x400] ;  /* 0x0004000001087983 */ /* 0x001ea80000300a00 */
[----:B------:R-:W2:Y:S01]  /*19410*/  LDL.LU.64 R10, [R1+0x408] ;  /* 0x00040800010a7983 */ /* 0x000ea20000300a00 */
[-C--:B---3--:R-:W-:Y:S11]  /*19420*/  HMMA.16816.F32 R24, R12, R4.reuse, R24 ;  /* 0x000000040c18723c */ /* 0x088ff60000001818 */
[----:B------:R-:W-:Y:S11]  /*19430*/  @!UPT UIADD3 URZ, URZ, URZ, URZ ;  /* 0x0000003f3f3ff290 */ /* 0x000ff6000fffe03f */
[----:B------:R-:W-:Y:S01]  /*19440*/  @!UPT UIADD3 URZ, URZ, URZ, URZ ;  /* 0x0000003f3f3ff290 */ /* 0x000fe2000fffe03f */
[----:B------:R0:W-:Y:S04]  /*19450*/  STL.64 [R1+0xc70], R24 ;  /* 0x000c701801007387 */ /* 0x0001e80000100a00 */
[----:B------:R1:W-:Y:S04]  /*19460*/  STL.64 [R1+0xc78], R26 ;  /* 0x000c781a01007387 */ /* 0x0003e80000100a00 */
[----:B0-----:R-:W3:Y:S04]  /*19470*/  LDL.LU.64 R24, [R1+0x2b0] ;  /* 0x0002b00001187983 */ /* 0x001ee80000300a00 */
[----:B-1----:R-:W3:Y:S04]  /*19480*/  LDL.LU.64 R26, [R1+0x2b8] ;  /* 0x0002b800011a7983 */ /* 0x002ee80000300a00 */
[----:B------:R0:W-:Y:S04]  /*19490*/  STL.64 [R1+0x22c8], R14 ;  /* 0x0022c80e01007387 */ /* 0x0001e80000100a00 */
[----:B------:R1:W-:Y:S04]  /*194a0*/  STL.64 [R1+0x22c0], R12 ;  /* 0x0022c00c01007387 */ /* 0x0003e80000100a00 */
[----:B0-----:R-:W4:Y:S04]  /*194b0*/  LDL.64 R14, [R1+0x8] ;  /* 0x00000800010e7983 */ /* 0x001f280000100a00 */
[----:B-1----:R-:W4:Y:S02]  /*194c0*/  LDL.64 R12, [R1] ;  /* 0x00000000010c7983 */ /* 0x002f240000100a00 */
[----:B----4-:R-:W-:Y:S11]  /*194d0*/  HMMA.16816.F32 R16, R12, R4, R16 ;  /* 0x000000040c10723c */ /* 0x010ff60000001810 */
        /* <DEDUP_REMOVED lines=8> */
[----:B------:R-:W-:Y:S02]  /*19560*/  IMAD.MOV.U32 R2, RZ, RZ, R14 ;  /* 0x000000ffff027224 */ /* 0x000fe400078e000e */
[----:B------:R-:W-:Y:S01]  /*19570*/  IMAD.MOV.U32 R0, RZ, RZ, R15 ;  /* 0x000000ffff007224 */ /* 0x000fe200078e000f */
[-C--:B---3--:R-:W-:Y:S08]  /*19580*/  HMMA.16816.F32 R24, R20, R4.reuse, R24 ;  /* 0x000000041418723c */ /* 0x088ff00000001818 */
[----:B--2---:R-:W-:Y:S01]  /*19590*/  HMMA.16816.F32 R12, R16, R4, R8 ;  /* 0x00000004100c723c */ /* 0x004fe20000001808 */
[----:B------:R-:W2:Y:S04]  /*195a0*/  LDL.LU.64 R8, [R1+0xae0] ;  /* 0x000ae00001087983 */ /* 0x000ea80000300a00 */
[----:B------:R-:W3:Y:S11]  /*195b0*/  LDL.LU.64 R10, [R1+0xae8] ;  /* 0x000ae800010a7983 */ /* 0x000ef60000300a00 */
[----:B------:R-:W-:Y:S07]  /*195c0*/  @!UPT UIADD3 URZ, URZ, URZ, URZ ;  /* 0x0000003f3f3ff290 */ /* 0x000fee000fffe03f */
[----:B------:R-:W-:Y:S04]  /*195d0*/  STL.64 [R1+0xaf0], R12 ;  /* 0x000af00c01007387 */ /* 0x000fe80000100a00 */
[----:B------:R-:W-:Y:S04]  /*195e0*/  STL.64 [R1+0xaf8], R14 ;  /* 0x000af80e01007387 */ /* 0x000fe80000100a00 */
[----:B---3--:R-:W-:Y:S04]  /*195f0*/  STL.64 [R1+0x2308], R10 ;  /* 0x0023080a01007387 */ /* 0x008fe80000100a00 */
[----:B--2---:R0:W-:Y:S04]  /*19600*/  STL.64 [R1+0x2300], R8 ;  /* 0x0023000801007387 */ /* 0x0041e80000100a00 */
[----:B0-----:R-:W2:Y:S04]  /*19610*/  LDL.LU.64 R8, [R1+0x1a0] ;  /* 0x0001a00001087983 */ /* 0x001ea80000300a00 */
[----:B------:R-:W2:Y:S04]  /*19620*/  LDL.LU.64 R10, [R1+0x1a8] ;  /* 0x0001a800010a7983 */ /* 0x000ea80000300a00 */
[----:B------:R-:W3:Y:S04]  /*19630*/  LDL.LU.64 R12, [R1+0x320] ;  /* 0x00032000010c7983 */ /* 0x000ee80000300a00 */
[----:B------:R-:W3:Y:S04]  /*19640*/  LDL.LU.64 R14, [R1+0x328] ;  /* 0x00032800010e7983 */ /* 0x000ee80000300a00 */
[----:B------:R-:W-:Y:S04]  /*19650*/  STL.64 [R1+0x22a8], R18 ;  /* 0x0022a81201007387 */ /* 0x000fe80000100a00 */
[----:B------:R-:W-:Y:S04]  /*19660*/  STL.64 [R1+0x22a0], R16 ;  /* 0x0022a01001007387 */ /* 0x000fe80000100a00 */
[----:B------:R-:W-:Y:S04]  /*19670*/  STL.64 [R1+0xb70], R24 ;  /* 0x000b701801007387 */ /* 0x000fe80000100a00 */
[----:B------:R0:W-:Y:S04]  /*19680*/  STL.64 [R1+0xb78], R26 ;  /* 0x000b781a01007387 */ /* 0x0001e80000100a00 */
[----:B0-----:R-:W2:Y:S04]  /*19690*/  LDL.LU.64 R26, [R1+0x2318] ;  /* 0x00231800011a7983 */ /* 0x001ea80000300a00 */
[----:B------:R-:W2:Y:S01]  /*196a0*/  LDL.LU.64 R24, [R1+0x2310] ;  /* 0x0023100001187983 */ /* 0x000ea20000300a00 */
[----:B------:R-:W-:-:S03]  /*196b0*/  IMAD.MOV.U32 R16, RZ, RZ, R6 ;  /* 0x000000ffff107224 */ /* 0x000fc600078e0006 */
[----:B------:R-:W-:Y:S04]  /*196c0*/  STL.64 [R1+0x22b8], R22 ;  /* 0x0022b81601007387 */ /* 0x000fe80000100a00 */
[----:B------:R0:W-:Y:S04]  /*196d0*/  STL.64 [R1+0x22b0], R20 ;  /* 0x0022b01401007387 */ /* 0x0001e80000100a00 */
[----:B0-----:R-:W4:Y:S04]  /*196e0*/  LDL.LU.64 R20, [R1+0x4a0] ;  /* 0x0004a00001147983 */ /* 0x001f280000300a00 */
[----:B------:R-:W4:Y:S01]  /*196f0*/  LDL.LU.64 R22, [R1+0x4a8] ;  /* 0x0004a80001167983 */ /* 0x000f220000300a00 */
[----:B--2---:R-:W-:Y:S03]  /*19700*/  HMMA.16816.F32 R4, R24, R4, R8 ;  /* 0x000000041804723c */ /* 0x004fe60000001808 */
[----:B------:R-:W2:Y:S04]  /*19710*/  LDL.LU.64 R10, [R1+0x2308] ;  /* 0x00230800010a7983 */ /* 0x000ea80000300a00 */
[----:B------:R-:W2:Y:S11]  /*19720*/  LDL.LU.64 R8, [R1+0x2300] ;  /* 0x0023000001087983 */ /* 0x000eb60000300a00 */
[----:B------:R-:W-:Y:S05]  /*19730*/  @!UPT UIADD3 URZ, URZ, URZ, URZ ;  /* 0x0000003f3f3ff290 */ /* 0x000fea000fffe03f */
[----:B------:R-:W-:Y:S04]  /*19740*/  STL.64 [R1+0xc60], R4 ;  /* 0x000c600401007387 */ /* 0x000fe80000100a00 */
[----:B------:R0:W-:Y:S04]  /*19750*/  STL.64 [R1+0xc68], R6 ;  /* 0x000c680601007387 */ /* 0x0001e80000100a00 */
[----:B0-----:R-:W2:Y:S04]  /*19760*/  LDL.LU.64 R6, [R1+0x22f8] ;  /* 0x0022f80001067983 */ /* 0x001ea80000300a00 */
[----:B------:R-:W2:Y:S04]  /*19770*/  LDL.LU.64 R4, [R1+0x22f0] ;  /* 0x0022f00001047983 */ /* 0x000ea80000300a00 */
[----:B------:R-:W-:Y:S04]  /*19780*/  STL.64 [R1+0x2298], R26 ;  /* 0x0022981a01007387 */ /* 0x000fe80000100a00 */
[----:B------:R0:W-:Y:S04]  /*19790*/  STL.64 [R1+0x2290], R24 ;  /* 0x0022901801007387 */ /* 0x0001e80000100a00 */
[----:B0-----:R-:W2:Y:S02]  /*197a0*/  LDL.LU.64 R24, [R1+0x100] ;  /* 0x0001000001187983 */ /* 0x001ea40000300a00 */
[-C--:B--2---:R-:W-:Y:S02]  /*197b0*/  HMMA.16816.F32 R4, R4, R24.reuse, R8 ;  /* 0x000000180404723c */ /* 0x084fe40000001808 */
[----:B------:R-:W3:Y:S04]  /*197c0*/  LDL.LU.64 R10, [R1+0x22e8] ;  /* 0x0022e800010a7983 */ /* 0x000ee80000300a00 */
[----:B------:R-:W3:Y:S11]  /*197d0*/  LDL.LU.64 R8, [R1+0x22e0] ;  /* 0x0022e00001087983 */ /* 0x000ef60000300a00 */
[----:B------:R-:W-:Y:S06]  /*197e0*/  @!UPT UIADD3 URZ, URZ, URZ, URZ ;  /* 0x0000003f3f3ff290 */ /* 0x000fec000fffe03f */
[----:B------:R-:W-:Y:S04]  /*197f0*/  STL.64 [R1+0x620], R4 ;  /* 0x0006200401007387 */ /* 0x000fe80000100a00 */
[----:B------:R0:W-:Y:S04]  /*19800*/  STL.64 [R1+0x628], R6 ;  /* 0x0006280601007387 */ /* 0x0001e80000100a00 */
[----:B0-----:R-:W4:Y:S04]  /*19810*/  LDL.LU.64 R6, [R1+0x22d8] ;  /* 0x0022d80001067983 */ /* 0x001f280000300a00 */
[----:B------:R-:W4:Y:S01]  /*19820*/  LDL.LU.64 R4, [R1+0x22d0] ;  /* 0x0022d00001047983 */ /* 0x000f220000300a00 */
[-C--:B---3--:R-:W-:Y:S08]  /*19830*/  HMMA.16816.F32 R12, R8, R24.reuse, R12 ;  /* 0x00000018080c723c */ /* 0x088ff0000000180c */
[----:B----4-:R-:W-:Y:S11]  /*19840*/  HMMA.16816.F32 R20, R4, R24, R20 ;  /* 0x000000180414723c */ /* 0x010ff60000001814 */
[----:B------:R-:W-:Y:S11]  /*19850*/  @!UPT UIADD3 URZ, URZ, URZ, URZ ;  /* 0x0000003f3f3ff290 */ /* 0x000ff6000fffe03f */
[----:B------:R-:W-:Y:S01]  /*19860*/  @!UPT UIADD3 URZ, URZ, URZ, URZ ;  /* 0x0000003f3f3ff290 */ /* 0x000fe2000fffe03f */
[----:B------:R0:W-:Y:S04]  /*19870*/  STL.64 [R1+0xa70], R20 ;  /* 0x000a701401007387 */ /* 0x0001e80000100a00 */
[----:B------:R1:W-:Y:S04]  /*19880*/  STL.64 [R1+0xa78], R22 ;  /* 0x000a781601007387 */ /* 0x0003e80000100a00 */
[----:B0-----:R-:W2:Y:S04]  /*19890*/  LDL.LU.64 R20, [R1+0x610] ;  /* 0x0006100001147983 */ /* 0x001ea80000300a00 */
[----:B-1----:R-:W2:Y:S04]  /*198a0*/  LDL.LU.64 R22, [R1+0x618] ;  /* 0x0006180001167983 */ /* 0x002ea80000300a00 */
[----:B------:R-:W-:Y:S04]  /*198b0*/  STL.64 [R1+0x2278], R6 ;  /* 0x0022780601007387 */ /* 0x000fe80000100a00 */
[----:B------:R0:W-:Y:S04]  /*198c0*/  STL.64 [R1+0x2270], R4 ;  /* 0x0022700401007387 */ /* 0x0001e80000100a00 */
[----:B0-----:R-:W3:Y:S04]  /*198d0*/  LDL.LU.64 R4, [R1+0x3c0] ;  /* 0x0003c00001047983 */ /* 0x001ee80000300a00 */
[----:B------:R-:W3:Y:S04]  /*198e0*/  LDL.LU.64 R6, [R1+0x3c8] ;  /* 0x0003c80001067983 */ /* 0x000ee80000300a00 */
[----:B------:R-:W-:Y:S04]  /*198f0*/  STL.64 [R1+0xb40], R12 ;  /* 0x000b400c01007387 */ /* 0x000fe80000100a00 */
[----:B------:R0:W-:Y:S04]  /*19900*/  STL.64 [R1+0xb48], R14 ;  /* 0x000b480e01007387 */ /* 0x0001e80000100a00 */
[----:B0-----:R-:W4:Y:S04]  /*19910*/  LDL.LU.64 R14, [R1+0x22c8] ;  /* 0x0022c800010e7983 */ /* 0x001f280000300a00 */
[----:B------:R-:W4:Y:S04]  /*19920*/  LDL.LU.64 R12, [R1+0x22c0] ;  /* 0x0022c000010c7983 */ /* 0x000f280000300a00 */
[----:B------:R-:W-:Y:S04]  /*19930*/  STL.64 [R1+0x2288], R10 ;  /* 0x0022880a01007387 */ /* 0x000fe80000100a00 */
[----:B------:R0:W-:Y:S04]  /*19940*/  STL.64 [R1+0x2280], R8 ;  /* 0x0022800801007387 */ /* 0x0001e80000100a00 */
[----:B0-----:R-:W4:Y:S04]  /*19950*/  LDL.LU.64 R8, [R1+0x220] ;  /* 0x0002200001087983 */ /* 0x001f280000300a00 */
[----:B------:R-:W4:Y:S01]  /*19960*/  LDL.LU.64 R10, [R1+0x228] ;  /* 0x00022800010a7983 */ /* 0x000f220000300a00 */
[----:B------:R-:W-:-:S02]  /*19970*/  IMAD.MOV.U32 R18, RZ, RZ, R2 ;  /* 0x000000ffff127224 */ /* 0x000fc400078e0002 */
[----:B------:R-:W-:Y:S02]  /*19980*/  IMAD.MOV.U32 R19, RZ, RZ, R0 ;  /* 0x000000ffff137224 */ /* 0x000fe400078e0000 */
[----:B------:R-:W-:Y:S02]  /*19990*/  IMAD.MOV.U32 R2, RZ, RZ, R24 ;  /* 0x000000ffff027224 */ /* 0x000fe400078e0018 */
[----:B------:R-:W-:Y:S02]  /*199a0*/  IMAD.MOV.U32 R0, RZ, RZ, R25 ;  /* 0x000000ffff007224 */ /* 0x000fe400078e0019 */
[----:B------:R-:W-:Y:S01]  /*199b0*/  IMAD.MOV.U32 R17, RZ, RZ, R3 ;  /* 0x000000ffff117224 */ /* 0x000fe200078e0003 */
[----:B----4-:R-:W-:Y:S11]  /*199c0*/  HMMA.16816.F32 R8, R12, R24, R8 ;  /* 0x000000180c08723c */ /* 0x010ff60000001808 */
[----:B------:R-:W-:Y:S11]  /*199d0*/  @!UPT UIADD3 URZ, URZ, URZ, URZ ;  /* 0x0000003f3f3ff290 */ /* 0x000ff6000fffe03f */
[----:B------:R-:W-:Y:S01]  /*199e0*/  @!UPT UIADD3 URZ, URZ, URZ, URZ ;  /* 0x0000003f3f3ff290 */ /* 0x000fe2000fffe03f */
[----:B------:R0:W-:Y:S04]  /*199f0*/  STL.64 [R1+0xbb0], R8 ;  /* 0x000bb00801007387 */ /* 0x0001e80000100a00 */
[----:B------:R1:W-:Y:S04]  /*19a00*/  STL.64 [R1+0xbb8], R10 ;  /* 0x000bb80a01007387 */ /* 0x0003e80000100a00 */
[----:B------:R-:W4:Y:S04]  /*19a10*/  LDL.LU.64 R24, [R1+0x2a0] ;  /* 0x0002a00001187983 */ /* 0x000f280000300a00 */
[----:B------:R-:W4:Y:S04]  /*19a20*/  LDL.LU.64 R26, [R1+0x2a8] ;  /* 0x0002a800011a7983 */ /* 0x000f280000300a00 */
[----:B------:R-:W-:Y:S04]  /*19a30*/  STL.64 [R1+0x2268], R14 ;  /* 0x0022680e01007387 */ /* 0x000fe80000100a00 */
[----:B------:R2:W-:Y:S04]  /*19a40*/  STL.64 [R1+0x2260], R12 ;  /* 0x0022600c01007387 */ /* 0x0005e80000100a00 */
[----:B0-----:R-:W3:Y:S04]  /*19a50*/  LDL.LU.64 R8, [R1+0x190] ;  /* 0x0001900001087983 */ /* 0x001ee80000300a00 */
[----:B-1----:R-:W3:Y:S01]  /*19a60*/  LDL.LU.64 R10, [R1+0x198] ;  /* 0x00019800010a7983 */ /* 0x002ee20000300a00 */
[----:B--2---:R-:W-:-:S02]  /*19a70*/  IMAD.MOV.U32 R12, RZ, RZ, R2 ;  /* 0x000000ffff0c7224 */ /* 0x004fc400078e0002 */
[----:B------:R-:W-:-:S07]  /*19a80*/  IMAD.MOV.U32 R13, RZ, RZ, R0 ;  /* 0x000000ffff0d7224 */ /* 0x000fce00078e0000 */
[-C--:B------:R-:W-:Y:S01]  /*19a90*/  HMMA.16816.F32 R16, R16, R12.reuse, R20 ;  /* 0x0000000c1010723c */ /* 0x080fe20000001814 */
[----:B------:R-:W4:Y:S04]  /*19aa0*/  LDL.LU.64 R22, [R1+0x22b8] ;  /* 0x0022b80001167983 */ /* 0x000f280000300a00 */
[----:B------:R-:W4:Y:S11]  /*19ab0*/  LDL.LU.64 R20, [R1+0x22b0] ;  /* 0x0022b00001147983 */ /* 0x000f360000300a00 */
[----:B------:R-:W-:Y:S07]  /*19ac0*/  @!UPT UIADD3 URZ, URZ, URZ, URZ ;  /* 0x0000003f3f3ff290 */ /* 0x000fee000fffe03f */
[----:B------:R-:W-:Y:S04]  /*19ad0*/  STL.64 [R1+0x610], R16 ;  /* 0x0006101001007387 */ /* 0x000fe80000100a00 */
[----:B------:R0:W-:Y:S04]  /*19ae0*/  STL.64 [R1+0x618], R18 ;  /* 0x0006181201007387 */ /* 0x0001e80000100a00 */
[----:B0-----:R-:W3:Y:S04]  /*19af0*/  LDL.LU.64 R18, [R1+0x22a8] ;  /* 0x0022a80001127983 */ /* 0x001ee80000300a00 */
[----:B------:R-:W3:Y:S02]  /*19b00*/  LDL.LU.64 R16, [R1+0x22a0] ;  /* 0x0022a00001107983 */ /* 0x000ee40000300a00 */
[-C--:B---3--:R-:W-:Y:S11]  /*19b10*/  HMMA.16816.F32 R4, R16, R12.reuse, R4 ;  /* 0x0000000c1004723c */ /* 0x088ff60000001804 */
[----:B------:R-:W-:Y:S11]  /*19b20*/  @!UPT UIADD3 URZ, URZ, URZ, URZ ;  /* 0x0000003f3f3ff290 */ /* 0x000ff6000fffe03f */
[----:B------:R-:W-:Y:S01]  /*19b30*/  @!UPT UIADD3 URZ, URZ, URZ, URZ ;  /* 0x0000003f3f3ff290 */ /* 0x000fe2000fffe03f */
[----:B------:R0:W-:Y:S04]  /*19b40*/  STL.64 [R1+0xa20], R4 ;  /* 0x000a200401007387 */ /* 0x0001e80000100a00 */
[----:B------:R1:W-:Y:S04]  /*19b50*/  STL.64 [R1+0xa28], R6 ;  /* 0x000a280601007387 */ /* 0x0003e80000100a00 */
[----:B0-----:R-:W2:Y:S04]  /*19b60*/  LDL.LU.64 R4, [R1+0xad0] ;  /* 0x000ad00001047983 */ /* 0x001ea80000300a00 */
[----:B-1----:R-:W2:Y:S04]  /*19b70*/  LDL.LU.64 R6, [R1+0xad8] ;  /* 0x000ad80001067983 */ /* 0x002ea80000300a00 */
[----:B------:R0:W-:Y:S04]  /*19b80*/  STL.64 [R1+0x2228], R18 ;  /* 0x0022281201007387 */ /* 0x0001e80000100a00 */
[----:B------:R1:W-:Y:S04]  /*19b90*/  STL.64 [R1+0x2220], R16 ;  /* 0x0022201001007387 */ /* 0x0003e80000100a00 */
[----:B0-----:R-:W3:Y:S04]  /*19ba0*/  LDL.64 R18, [R1+0x8] ;  /* 0x0000080001127983 */ /* 0x001ee80000100a00 */
[----:B-1----:R-:W2:Y:S01]  /*19bb0*/  LDL.64 R16, [R1] ;  /* 0x0000000001107983 */ /* 0x002ea20000100a00 */
[-C--:B----4-:R-:W-:Y:S03]  /*19bc0*/  HMMA.16816.F32 R24, R20, R12.reuse, R24 ;  /* 0x0000000c1418723c */ /* 0x090fe60000001818 */
[----:B---3--:R-:W-:Y:S04]  /*19bd0*/  STL.64 [R1+0x2248], R18 ;  /* 0x0022481201007387 */ /* 0x008fe80000100a00 */
[----:B--2---:R0:W-:Y:S04]  /*19be0*/  STL.64 [R1+0x2240], R16 ;  /* 0x0022401001007387 */ /* 0x0041e80000100a00 */
[----:B0-----:R-:W2:Y:S11]  /*19bf0*/  LDL.LU.64 R16, [R1+0xf0] ;  /* 0x0000f00001107983 */ /* 0x001eb60000300a00 */
[----:B------:R-:W-:Y:S01]  /*19c00*/  @!UPT UIADD3 URZ, URZ, URZ, URZ ;  /* 0x0000003f3f3ff290 */ /* 0x000fe2000fffe03f */
[----:B------:R-:W-:Y:S04]  /*19c10*/  STL.64 [R1+0xb20], R24 ;  /* 0x000b201801007387 */ /* 0x000fe80000100a00 */
[----:B------:R0:W-:Y:S04]  /*19c20*/  STL.64 [R1+0xb28], R26 ;  /* 0x000b281a01007387 */ /* 0x0001e80000100a00 */
[----:B0-----:R-:W3:Y:S04]  /*19c30*/  LDL.LU.64 R26, [R1+0x2298] ;  /* 0x00229800011a7983 */ /* 0x001ee80000300a00 */
[----:B------:R-:W3:Y:S04]  /*19c40*/  LDL.LU.64 R24, [R1+0x2290] ;  /* 0x0022900001187983 */ /* 0x000ee80000300a00 */
[----:B------:R-:W-:Y:S04]  /*19c50*/  STL.64 [R1+0x2218], R22 ;  /* 0x0022181601007387 */ /* 0x000fe80000100a00 */
[----:B------:R0:W-:Y:S04]  /*19c60*/  STL.64 [R1+0x2210], R20 ;  /* 0x0022101401007387 */ /* 0x0001e80000100a00 */
[----:B0-----:R-:W4:Y:S04]  /*19c70*/  LDL.LU.64 R20, [R1+0x490] ;  /* 0x0004900001147983 */ /* 0x001f280000300a00 */
[----:B------:R-:W4:Y:S01]  /*19c80*/  LDL.LU.64 R22, [R1+0x498] ;  /* 0x0004980001167983 */ /* 0x000f220000300a00 */
[----:B---3--:R-:W-:Y:S03]  /*19c90*/  HMMA.16816.F32 R12, R24, R12, R8 ;  /* 0x0000000c180c723c */ /* 0x008fe60000001808 */
[----:B------:R-:W3:Y:S04]  /*19ca0*/  LDL.LU.64 R10, [R1+0x2288] ;  /* 0x00228800010a7983 */ /* 0x000ee80000300a00 */
[----:B------:R-:W3:Y:S11]  /*19cb0*/  LDL.LU.64 R8, [R1+0x2280] ;  /* 0x0022800001087983 */ /* 0x000ef60000300a00 */
[----:B------:R-:W-:Y:S05]  /*19cc0*/  @!UPT UIADD3 URZ, URZ, URZ, URZ ;  /* 0x0000003f3f3ff290 */ /* 0x000fea000fffe03f */
[----:B------:R0:W-:Y:S04]  /*19cd0*/  STL.64 [R1+0xc50], R12 ;  /* 0x000c500c01007387 */ /* 0x0001e80000100a00 */
[----:B------:R1:W-:Y:S04]  /*19ce0*/  STL.64 [R1+0xc58], R14 ;  /* 0x000c580e01007387 */ /* 0x0003e80000100a00 */
[----:B0-----:R-:W3:Y:S04]  /*19cf0*/  LDL.LU.64 R12, [R1+0x310] ;  /* 0x00031000010c7983 */ /* 0x001ee80000300a00 */
[----:B-1----:R-:W3:Y:S04]  /*19d00*/  LDL.LU.64 R14, [R1+0x318] ;  /* 0x00031800010e7983 */ /* 0x002ee80000300a00 */
[----:B------:R0:W-:Y:S04]  /*19d10*/  STL.64 [R1+0x2238], R26 ;  /* 0x0022381a01007387 */ /* 0x0001e80000100a00 */
[----:B------:R1:W-:Y:S04]  /*19d20*/  STL.64 [R1+0x2230], R24 ;  /* 0x0022301801007387 */ /* 0x0003e80000100a00 */
[----:B0-----:R-:W2:Y:S04]  /*19d30*/  LDL.64 R26, [R1+0x18] ;  /* 0x00001800011a7983 */ /* 0x001ea80000100a00 */
[----:B-1----:R-:W2:Y:S02]  /*19d40*/  LDL.64 R24, [R1+0x10] ;  /* 0x0000100001187983 */ /* 0x002ea40000100a00 */
[----:B--2---:R-:W-:Y:S11]  /*19d50*/  HMMA.16816.F32 R4, R24, R16, R4 ;  /* 0x000000101804723c */ /* 0x004ff60000001804 */
[----:B------:R-:W-:Y:S11]  /*19d60*/  @!UPT UIADD3 URZ, URZ, URZ, URZ ;  /* 0x0000003f3f3ff290 */ /* 0x000ff6000fffe03f */
[----:B------:R-:W-:Y:S01]  /*19d70*/  @!UPT UIADD3 URZ, URZ, URZ, URZ ;  /* 0x0000003f3f3ff290 */ /* 0x000fe2000fffe03f */
[----:B------:R-:W-:Y:S04]  /*19d80*/  STL.64 [R1+0x4f0], R4 ;  /* 0x0004f00401007387 */ /* 0x000fe80000100a00 */
[----:B------:R0:W-:Y:S04]  /*19d90*/  STL.64 [R1+0x4f8], R6 ;  /* 0x0004f80601007387 */ /* 0x0001e80000100a00 */
[----:B0-----:R-:W4:Y:S04]  /*19da0*/  LDL.LU.64 R6, [R1+0x2278] ;  /* 0x0022780001067983 */ /* 0x001f280000300a00 */
[----:B------:R-:W4:Y:S01]  /*19db0*/  LDL.LU.64 R4, [R1+0x2270] ;  /* 0x0022700001047983 */ /* 0x000f220000300a00 */
[----:B------:R-:W-:-:S02]  /*19dc0*/  IMAD.MOV.U32 R18, RZ, RZ, R24 ;  /* 0x000000ffff127224 */ /* 0x000fc400078e0018 */
[----:B------:R-:W-:Y:S02]  /*19dd0*/  IMAD.MOV.U32 R3, RZ, RZ, R25 ;  /* 0x000000ffff037224 */ /* 0x000fe400078e0019 */
[----:B------:R-:W-:Y:S01]  /*19de0*/  IMAD.MOV.U32 R2, RZ, RZ, R26 ;  /* 0x000000ffff027224 */ /* 0x000fe200078e001a */
[----:B------:R-:W2:Y:S01]  /*19df0*/  LDL.LU.64 R24, [R1+0x600] ;  /* 0x0006000001187983 */ /* 0x000ea20000300a00 */
[----:B------:R-:W-:-:S03]  /*19e00*/  IMAD.MOV.U32 R0, RZ, RZ, R27 ;  /* 0x000000ffff007224 */ /* 0x000fc600078e001b */
[----:B------:R-:W2:Y:S01]  /*19e10*/  LDL.LU.64 R26, [R1+0x608] ;  /* 0x00060800011a7983 */ /* 0x000ea20000300a00 */
[-C--:B---3--:R-:W-:Y:S08]  /*19e20*/  HMMA.16816.F32 R12, R8, R16.reuse, R12 ;  /* 0x00000010080c723c */ /* 0x088ff0000000180c */
[----:B----4-:R-:W-:Y:S11]  /*19e30*/  HMMA.16816.F32 R20, R4, R16, R20 ;  /* 0x000000100414723c */ /* 0x010ff60000001814 */
[----:B------:R-:W-:Y:S11]  /*19e40*/  @!UPT UIADD3 URZ, URZ, URZ, URZ ;  /* 0x0000003f3f3ff290 */ /* 0x000ff6000fffe03f */
[----:B------:R-:W-:Y:S01]  /*19e50*/  @!UPT UIADD3 URZ, URZ, URZ, URZ ;  /* 0x0000003f3f3ff290 */ /* 0x000fe2000fffe03f */
[----:B------:R-:W-:Y:S04]  /*19e60*/  STL.64 [R1+0x9e0], R20 ;  /* 0x0009e01401007387 */ /* 0x000fe80000100a00 */
[----:B------:R-:W-:Y:S04]  /*19e70*/  STL.64 [R1+0x9e8], R22 ;  /* 0x0009e81601007387 */ /* 0x000fe80000100a00 */
[----:B--2---:R-:W-:Y:S04]  /*19e80*/  STL.64 [R1+0x2258], R26 ;  /* 0x0022581a01007387 */ /* 0x004fe80000100a00 */
[----:B------:R0:W-:Y:S04]  /*19e90*/  STL.64 [R1+0x2250], R24 ;  /* 0x0022501801007387 */ /* 0x0001e80000100a00 */
        /* <DEDUP_REMOVED lines=9> */
[----:B------:R-:W2:Y:S04]  /*19f30*/  LDL.LU.64 R12, [R1+0x2260] ;  /* 0x00226000010c7983 */ /* 0x000ea80000300a00 */
[----:B------:R-:W-:Y:S04]  /*19f40*/  STL.64 [R1+0x2208], R10 ;  /* 0x0022080a01007387 */ /* 0x000fe80000100a00 */
[----:B------:R0:W-:Y:S01]  /*19f50*/  STL.64 [R1+0x2200], R8 ;  /* 0x0022000801007387 */ /* 0x0001e20000100a00 */
[----:B------:R-:W-:-:S02]  /*19f60*/  IMAD.MOV.U32 R4, RZ, RZ, R18 ;  /* 0x000000ffff047224 */ /* 0x000fc400078e0012 */
[----:B------:R-:W-:Y:S02]  /*19f70*/  IMAD.MOV.U32 R6, RZ, RZ, R2 ;  /* 0x000000ffff067224 */ /* 0x000fe400078e0002 */
[----:B------:R-:W-:Y:S01]  /*19f80*/  IMAD.MOV.U32 R7, RZ, RZ, R0 ;  /* 0x000000ffff077224 */ /* 0x000fe200078e0000 */
[----:B0-----:R-:W4:Y:S04]  /*19f90*/  LDL.LU.64 R8, [R1+0x290] ;  /* 0x0002900001087983 */ /* 0x001f280000300a00 */
[----:B------:R-:W4:Y:S01]  /*19fa0*/  LDL.LU.64 R10, [R1+0x298] ;  /* 0x00029800010a7983 */ /* 0x000f220000300a00 */
[----:B------:R-:W-:Y:S02]  /*19fb0*/  IMAD.MOV.U32 R2, RZ, RZ, R16 ;  /* 0x000000ffff027224 */ /* 0x000fe400078e0010 */
[----:B------:R-:W-:Y:S01]  /*19fc0*/  IMAD.MOV.U32 R0, RZ, RZ, R17 ;  /* 0x000000ffff007224 */ /* 0x000fe200078e0011 */
[----:B--2---:R-:W-:Y:S11]  /*19fd0*/  HMMA.16816.F32 R24, R12, R16, R24 ;  /* 0x000000100c18723c */ /* 0x004ff60000001818 */
[----:B------:R-:W-:Y:S11]  /*19fe0*/  @!UPT UIADD3 URZ, URZ, URZ, URZ ;  /* 0x0000003f3f3ff290 */ /* 0x000ff6000fffe03f */
[----:B------:R-:W-:Y:S01]  /*19ff0*/  @!UPT UIADD3 URZ, URZ, URZ, URZ ;  /* 0x0000003f3f3ff290 */ /* 0x000fe2000fffe03f */
[----:B------:R-:W-:Y:S04]  /*1a000*/  STL.64 [R1+0xb90], R24 ;  /* 0x000b901801007387 */ /* 0x000fe80000100a00 */
[----:B------:R0:W-:Y:S04]  /*1a010*/  STL.64 [R1+0xb98], R26 ;  /* 0x000b981a01007387 */ /* 0x0001e80000100a00 */
[----:B0-----:R-:W2:Y:S04]  /*1a020*/  LDL.LU.64 R26, [R1+0x2258] ;  /* 0x00225800011a7983 */ /* 0x001ea80000300a00 */
[----:B------:R-:W2:Y:S04]  /*1a030*/  LDL.LU.64 R24, [R1+0x2250] ;  /* 0x0022500001187983 */ /* 0x000ea80000300a00 */
[----:B------:R-:W2:Y:S04]  /*1a040*/  LDL.LU.64 R18, [R1+0x2248] ;  /* 0x0022480001127983 */ /* 0x000ea80000300a00 */
[----:B------:R-:W2:Y:S04]  /*1a050*/  LDL.LU.64 R16, [R1+0x2240] ;  /* 0x0022400001107983 */ /* 0x000ea80000300a00 */
[----:B------:R-:W-:Y:S04]  /*1a060*/  STL.64 [R1+0x21e8], R14 ;  /* 0x0021e80e01007387 */ /* 0x000fe80000100a00 */
[----:B------:R0:W-:Y:S02]  /*1a070*/  STL.64 [R1+0x21e0], R12 ;  /* 0x0021e00c01007387 */ /* 0x0001e40000100a00 */
[----:B0-----:R-:W-:-:S02]  /*1a080*/  IMAD.MOV.U32 R12, RZ, RZ, R2 ;  /* 0x000000ffff0c7224 */ /* 0x001fc400078e0002 */
[----:B------:R-:W-:Y:S02]  /*1a090*/  IMAD.MOV.U32 R13, RZ, RZ, R0 ;  /* 0x000000ffff0d7224 */ /* 0x000fe400078e0000 */
[----:B------:R-:W-:-:S05]  /*1a0a0*/  IMAD.MOV.U32 R5, RZ, RZ, R3 ;  /* 0x000000ffff057224 */ /* 0x000fca00078e0003 */
[-C--:B--2---:R-:W-:Y:S01]  /*1a0b0*/  HMMA.16816.F32 R24, R16, R12.reuse, R24 ;  /* 0x0000000c1018723c */ /* 0x084fe20000001818 */
[----:B------:R-:W-:Y:S02]  /*1a0c0*/  IMAD.MOV.U32 R2, RZ, RZ, R18 ;  /* 0x000000ffff027224 */ /* 0x000fe400078e0012 */
[----:B------:R-:W-:Y:S02]  /*1a0d0*/  IMAD.MOV.U32 R0, RZ, RZ, R19 ;  /* 0x000000ffff007224 */ /* 0x000fe400078e0013 */
[----:B------:R-:W-:Y:S02]  /*1a0e0*/  IMAD.MOV.U32 R28, RZ, RZ, R16 ;  /* 0x000000ffff1c7224 */ /* 0x000fe400078e0010 */
[----:B------:R-:W-:Y:S11]  /*1a0f0*/  IMAD.MOV.U32 R3, RZ, RZ, R17 ;  /* 0x000000ffff037224 */ /* 0x000ff600078e0011 */
[----:B------:R-:W-:Y:S05]  /*1a100*/  @!UPT UIADD3 URZ, URZ, URZ, URZ ;  /* 0x0000003f3f3ff290 */ /* 0x000fea000fffe03f */
[----:B------:R-:W-:Y:S01]  /*1a110*/  STL.64 [R1+0x4a0], R24 ;  /* 0x0004a01801007387 */ /* 0x000fe20000100a00 */
[----:B------:R0:W-:Y:S03]  /*1a120*/  STL.64 [R1+0x4a8], R26 ;  /* 0x0004a81a01007387 */ /* 0x0001e60000100a00 */
[----:B0-----:R-:W2:Y:S01]  /*1a130*/  LDL.LU.64 R26, [R1+0x2238] ;  /* 0x00223800011a7983 */ /* 0x001ea20000300a00 */
[----:B------:R-:W2:Y:S02]  /*1a140*/  LDL.LU.64 R24, [R1+0x2230] ;  /* 0x0022300001187983 */ /* 0x000ea40000300a00 */
[----:B------:R-:W3:Y:S02]  /*1a150*/  LDL.LU.64 R18, [R1+0x2228] ;  /* 0x0022280001127983 */ /* 0x000ee40000300a00 */
[----:B------:R-:W3:Y:S02]  /*1a160*/  LDL.LU.64 R16, [R1+0x2220] ;  /* 0x0022200001107983 */ /* 0x000ee40000300a00 */
[-C--:B---3--:R-:W-:Y:S11]  /*1a170*/  HMMA.16816.F32 R20, R16, R12.reuse, R20 ;  /* 0x0000000c1014723c */ /* 0x088ff60000001814 */
[----:B------:R-:W-:Y:S11]  /*1a180*/  @!UPT UIADD3 URZ, URZ, URZ, URZ ;  /* 0x0000003f3f3ff290 */ /* 0x000ff6000fffe03f */
[----:B------:R-:W-:Y:S01]  /*1a190*/  @!UPT UIADD3 URZ, URZ, URZ, URZ ;  /* 0x0000003f3f3ff290 */ /* 0x000fe2000fffe03f */
[----:B------:R-:W-:Y:S01]  /*1a1a0*/  STL.64 [R1+0x8b0], R20 ;  /* 0x0008b01401007387 */ /* 0x000fe20000100a00 */
[----:B------:R0:W-:Y:S03]  /*1a1b0*/  STL.64 [R1+0x8b8], R22 ;  /* 0x0008b81601007387 */ /* 0x0001e60000100a00 */
[----:B0-----:R-:W4:Y:S01]  /*1a1c0*/  LDL.LU.64 R22, [R1+0x2218] ;  /* 0x0022180001167983 */ /* 0x001f220000300a00 */
[----:B------:R-:W4:Y:S02]  /*1a1d0*/  LDL.LU.64 R20, [R1+0x2210] ;  /* 0x0022100001147983 */ /* 0x000f240000300a00 */
[----:B------:R-:W-:Y:S02]  /*1a1e0*/  STL.64 [R1+0x21b8], R18 ;  /* 0x0021b81201007387 */ /* 0x000fe40000100a00 */
[----:B------:R4:W-:Y:S02]  /*1a1f0*/  STL.64 [R1+0x21b0], R16 ;  /* 0x0021b01001007387 */ /* 0x0009e40000100a00 */
[-C--:B----4-:R-:W-:Y:S01]  /*1a200*/  HMMA.16816.F32 R16, R20, R12.reuse, R8 ;  /* 0x0000000c1410723c */ /* 0x090fe20000001808 */
[----:B------:R-:W3:Y:S01]  /*1a210*/  LDL.LU.64 R8, [R1+0xac0] ;  /* 0x000ac00001087983 */ /* 0x000ee20000300a00 */
[----:B------:R-:W3:Y:S11]  /*1a220*/  LDL.LU.64 R10, [R1+0xac8] ;  /* 0x000ac800010a7983 */ /* 0x000ef60000300a00 */
[----:B------:R-:W-:Y:S10]  /*1a230*/  @!UPT UIADD3 URZ, URZ, URZ, URZ ;  /* 0x0000003f3f3ff290 */ /* 0x000ff4000fffe03f */
[----:B------:R0:W-:Y:S01]  /*1a240*/  STL.64 [R1+0xaa0], R16 ;  /* 0x000aa01001007387 */ /* 0x0001e20000100a00 */
[----:B------:R1:W-:Y:S03]  /*1a250*/  STL.64 [R1+0xaa8], R18 ;  /* 0x000aa81201007387 */ /* 0x0003e60000100a00 */
[----:B0-----:R-:W4:Y:S01]  /*1a260*/  LDL.LU.64 R16, [R1+0x480] ;  /* 0x0004800001107983 */ /* 0x001f220000300a00 */
[----:B-1----:R-:W4:Y:S02]  /*1a270*/  LDL.LU.64 R18, [R1+0x488] ;  /* 0x0004880001127983 */ /* 0x002f240000300a00 */
[----:B------:R-:W-:Y:S02]  /*1a280*/  STL.64 [R1+0x21c8], R22 ;  /* 0x0021c81601007387 */ /* 0x000fe40000100a00 */
[----:B------:R0:W-:Y:S02]  /*1a290*/  STL.64 [R1+0x21c0], R20 ;  /* 0x0021c01401007387 */ /* 0x0001e40000100a00 */
[----:B0-----:R-:W2:Y:S01]  /*1a2a0*/  LDL.LU.64 R20, [R1+0x180] ;  /* 0x0001800001147983 */ /* 0x001ea20000300a00 */
[----:B------:R-:W2:Y:S02]  /*1a2b0*/  LDL.LU.64 R22, [R1+0x188] ;  /* 0x0001880001167983 */ /* 0x000ea40000300a00 */
[----:B--2---:R-:W-:Y:S01]  /*1a2c0*/  HMMA.16816.F32 R20, R24, R12, R20 ;  /* 0x0000000c1814723c */ /* 0x004fe20000001814 */
[----:B------:R-:W2:Y:S01]  /*1a2d0*/  LDL.LU.64 R12, [R1+0x300] ;  /* 0x00030000010c7983 */ /* 0x000ea20000300a00 */
[----:B------:R-:W2:Y:S11]  /*1a2e0*/  LDL.LU.64 R14, [R1+0x308] ;  /* 0x00030800010e7983 */ /* 0x000eb60000300a00 */
[----:B------:R-:W-:Y:S10]  /*1a2f0*/  @!UPT UIADD3 URZ, URZ, URZ, URZ ;  /* 0x0000003f3f3ff290 */ /* 0x000ff4000fffe03f */
[----:B------:R-:W-:Y:S01]  /*1a300*/  STL.64 [R1+0xc40], R20 ;  /* 0x000c401401007387 */ /* 0x000fe20000100a00 */
[----:B------:R-:W-:Y:S02]  /*1a310*/  STL.64 [R1+0xc48], R22 ;  /* 0x000c481601007387 */ /* 0x000fe40000100a00 */
[----:B------:R-:W-:Y:S02]  /*1a320*/  STL.64 [R1+0x21d8], R26 ;  /* 0x0021d81a01007387 */ /* 0x000fe40000100a00 */
[----:B------:R-:W-:Y:S02]  /*1a330*/  STL.64 [R1+0x21d0], R24 ;  /* 0x0021d01801007387 */ /* 0x000fe40000100a00 */
[----:B------:R-:W0:Y:S04]  /*1a340*/  LDSM.16.M88.4 R24, [R29+0x1000] ;  /* 0x001000001d18783b */ /* 0x000e280000000200 */
[----:B------:R-:W3:Y:S04]  /*1a350*/  LDSM.16.M88.4 R20, [R29+0xc00] ;  /* 0x000c00001d14783b */ /* 0x000ee80000000200 */
[----:B0-----:R-:W-:Y:S01]  /*1a360*/  STL.64 [R1+0xd0], R24 ;  /* 0x0000d01801007387 */ /* 0x001fe20000100a00 */
[----:B------:R-:W-:Y:S02]  /*1a370*/  STL.64 [R1+0xd8], R26 ;  /* 0x0000d81a01007387 */ /* 0x000fe40000100a00 */
[----:B------:R-:W0:Y:S01]  /*1a380*/  LDSM.16.M88.4 R24, [R29+0x1400] ;  /* 0x001400001d18783b */ /* 0x000e220000000200 */
[-C--:B---3--:R-:W-:Y:S01]  /*1a390*/  HMMA.16816.F32 R4, R4, R20.reuse, R8 ;  /* 0x000000140404723c */ /* 0x088fe20000001808 */
[----:B0-----:R-:W-:Y:S02]  /*1a3a0*/  STL.64 [R1+0xc0], R24 ;  /* 0x0000c01801007387 */ /* 0x001fe40000100a00 */
[----:B------:R-:W-:Y:S02]  /*1a3b0*/  STL.64 [R1+0xc8], R26 ;  /* 0x0000c81a01007387 */ /* 0x000fe40000100a00 */
[----:B------:R-:W0:Y:S02]  /*1a3c0*/  LDSM.16.M88.4 R24, [R29+0x1800] ;  /* 0x001800001d18783b */ /* 0x000e240000000200 */
[----:B0-----:R0:W-:Y:S02]  /*1a3d0*/  STL.64 [R1+0xb0], R24 ;  /* 0x0000b01801007387 */ /* 0x0011e40000100a00 */
[----:B------:R1:W-:Y:S02]  /*1a3e0*/  STL.64 [R1+0xb8], R26 ;  /* 0x0000b81a01007387 */ /* 0x0003e40000100a00 */
[----:B0-----:R-:W3:Y:S01]  /*1a3f0*/  LDL.LU.64 R24, [R1+0x200] ;  /* 0x0002000001187983 */ /* 0x001ee20000300a00 */
[----:B-1----:R-:W3:Y:S02]  /*1a400*/  LDL.LU.64 R26, [R1+0x208] ;  /* 0x00020800011a7983 */ /* 0x002ee40000300a00 */
[----:B------:R-:W-:Y:S02]  /*1a410*/  STL.64 [R1+0xe8], R22 ;  /* 0x0000e81601007387 */ /* 0x000fe40000100a00 */
[----:B------:R-:W-:Y:S01]  /*1a420*/  STL [R1+0x2090], R29 ;  /* 0x0020901d01007387 */ /* 0x000fe20000100800 */
[----:B------:R-:W2:Y:S01]  /*1a430*/  LDL.LU.64 R10, [R1+0x2208] ;  /* 0x00220800010a7983 */ /* 0x000ea20000300a00 */
[----:B------:R-:W2:Y:S05]  /*1a440*/  LDL.LU.64 R8, [R1+0x2200] ;  /* 0x0022000001087983 */ /* 0x000eaa0000300a00 */
[----:B------:R-:W-:Y:S02]  /*1a450*/  STL.64 [R1+0x490], R4 ;  /* 0x0004900401007387 */ /* 0x000fe40000100a00 */
[----:B------:R0:W-:Y:S02]  /*1a460*/  STL.64 [R1+0x498], R6 ;  /* 0x0004980601007387 */ /* 0x0001e40000100a00 */
[----:B0-----:R-:W4:Y:S01]  /*1a470*/  LDL.LU.64 R6, [R1+0x21f8] ;  /* 0x0021f80001067983 */ /* 0x001f220000300a00 */
[----:B------:R-:W4:Y:S01]  /*1a480*/  LDL.LU.64 R4, [R1+0x21f0] ;  /* 0x0021f00001047983 */ /* 0x000f220000300a00 */
[-C--:B--2---:R-:W-:Y:S08]  /*1a490*/  HMMA.16816.F32 R12, R8, R20.reuse, R12 ;  /* 0x00000014080c723c */ /* 0x084ff0000000180c */
[----:B----4-:R-:W-:Y:S11]  /*1a4a0*/  HMMA.16816.F32 R16, R4, R20, R16 ;  /* 0x000000140410723c */ /* 0x010ff60000001810 */
[----:B------:R-:W-:Y:S11]  /*1a4b0*/  @!UPT UIADD3 URZ, URZ, URZ, URZ ;  /* 0x0000003f3f3ff290 */ /* 0x000ff6000fffe03f */
[----:B------:R-:W-:Y:S01]  /*1a4c0*/  @!UPT UIADD3 URZ, URZ, URZ, URZ ;  /* 0x0000003f3f3ff290 */ /* 0x000fe2000fffe03f */
[----:B------:R0:W-:Y:S01]  /*1a4d0*/  STL.64 [R1+0x6c0], R16 ;  /* 0x0006c01001007387 */ /* 0x0001e20000100a00 */
[----:B------:R1:W-:Y:S03]  /*1a4e0*/  STL.64 [R1+0x6c8], R18 ;  /* 0x0006c81201007387 */ /* 0x0003e60000100a00 */
[----:B0-----:R-:W2:Y:S01]  /*1a4f0*/  LDL.LU.64 R16, [R1+0x5f0] ;  /* 0x0005f00001107983 */ /* 0x001ea20000300a00 */
[----:B-1----:R-:W2:Y:S02]  /*1a500*/  LDL.LU.64 R18, [R1+0x5f8] ;  /* 0x0005f80001127983 */ /* 0x002ea40000300a00 */
[----:B------:R-:W-:Y:S02]  /*1a510*/  STL.64 [R1+0x2190], R6 ;  /* 0x0021900601007387 */ /* 0x000fe40000100a00 */
[----:B------:R0:W-:Y:S02]  /*1a520*/  STL.64 [R1+0x2188], R4 ;  /* 0x0021880401007387 */ /* 0x0001e40000100a00 */
[----:B0-----:R-:W4:Y:S01]  /*1a530*/  LDL.LU.64 R4, [R1+0x3a0] ;  /* 0x0003a00001047983 */ /* 0x001f220000300a00 */
[----:B------:R-:W4:Y:S02]  /*1a540*/  LDL.LU.64 R6, [R1+0x3a8] ;  /* 0x0003a80001067983 */ /* 0x000f240000300a00 */
[----:B------:R-:W-:Y:S02]  /*1a550*/  STL.64 [R1+0xa10], R12 ;  /* 0x000a100c01007387 */ /* 0x000fe40000100a00 */
[----:B------:R0:W-:Y:S02]  /*1a560*/  STL.64 [R1+0xa18], R14 ;  /* 0x000a180e01007387 */ /* 0x0001e40000100a00 */
[----:B0-----:R-:W3:Y:S01]  /*1a570*/  LDL.LU.64 R14, [R1+0x21e8] ;  /* 0x0021e800010e7983 */ /* 0x001ee20000300a00 */
[----:B------:R-:W3:Y:S02]  /*1a580*/  LDL.LU.64 R12, [R1+0x21e0] ;  /* 0x0021e000010c7983 */ /* 0x000ee40000300a00 */
[----:B------:R0:W-:Y:S02]  /*1a590*/  STL.64 [R1+0x2180], R10 ;  /* 0x0021800a01007387 */ /* 0x0001e40000100a00 */
[----:B------:R-:W-:Y:S02]  /*1a5a0*/  STL.64 [R1+0x2178], R8 ;  /* 0x0021780801007387 */ /* 0x000fe40000100a00 */
[----:B0-----:R-:W-:-:S02]  /*1a5b0*/  IMAD.MOV.U32 R10, RZ, RZ, R2 ;  /* 0x000000ffff0a7224 */ /* 0x001fc400078e0002 */
[----:B------:R-:W-:Y:S02]  /*1a5c0*/  IMAD.MOV.U32 R11, RZ, RZ, R0 ;  /* 0x000000ffff0b7224 */ /* 0x000fe400078e0000 */
[----:B------:R-:W-:Y:S02]  /*1a5d0*/  IMAD.MOV.U32 R2, RZ, RZ, R20 ;  /* 0x000000ffff027224 */ /* 0x000fe400078e0014 */
[----:B------:R-:W-:Y:S01]  /*1a5e0*/  IMAD.MOV.U32 R0, RZ, RZ, R21 ;  /* 0x000000ffff007224 */ /* 0x000fe200078e0015 */
[----:B---3--:R-:W-:Y:S11]  /*1a5f0*/  HMMA.16816.F32 R24, R12, R20, R24 ;  /* 0x000000140c18723c */ /* 0x008ff60000001818 */
[----:B------:R-:W-:Y:S11]  /*1a600*/  @!UPT UIADD3 URZ, URZ, URZ, URZ ;  /* 0x0000003f3f3ff290 */ /* 0x000ff6000fffe03f */
[----:B------:R-:W-:Y:S01]  /*1a610*/  @!UPT UIADD3 URZ, URZ, URZ, URZ ;  /* 0x0000003f3f3ff290 */ /* 0x000fe2000fffe03f */
[----:B------:R-:W-:Y:S01]  /*1a620*/  STL.64 [R1+0xb80], R24 ;  /* 0x000b801801007387 */ /* 0x000fe20000100a00 */
[----:B------:R0:W-:Y:S03]  /*1a630*/  STL.64 [R1+0xb88], R26 ;  /* 0x000b881a01007387 */ /* 0x0001e60000100a00 */
[----:B0-----:R-:W3:Y:S01]  /*1a640*/  LDL.LU.64 R26, [R1+0x21d8] ;  /* 0x0021d800011a7983 */ /* 0x001ee20000300a00 */
[----:B------:R-:W3:Y:S02]  /*1a650*/  LDL.LU.64 R24, [R1+0x21d0] ;  /* 0x0021d00001187983 */ /* 0x000ee40000300a00 */
[----:B------:R-:W2:Y:S02]  /*1a660*/  LDL.LU.64 R22, [R1+0x21c8] ;  /* 0x0021c80001167983 */ /* 0x000ea40000300a00 */
[----:B------:R-:W2:Y:S01]  /*1a670*/  LDL.LU.64 R20, [R1+0x21c0] ;  /* 0x0021c00001147983 */ /* 0x000ea20000300a00 */
[----:B------:R-:W-:Y:S01]  /*1a680*/  STL.64 [R1+0x2160], R14 ;  /* 0x0021600e01007387 */ /* 0x000fe20000100a00 */
[----:B------:R0:W-:Y:S03]  /*1a690*/  STL.64 [R1+0x2158], R12 ;  /* 0x0021580c01007387 */ /* 0x0001e60000100a00 */
[----:B0-----:R-:W2:Y:S01]  /*1a6a0*/  LDL.LU.64 R12, [R1+0xd0] ;  /* 0x0000d000010c7983 */ /* 0x001ea20000300a00 */
[----:B------:R-:W-:-:S02]  /*1a6b0*/  IMAD.MOV.U32 R8, RZ, RZ, R28 ;  /* 0x000000ffff087224 */ /* 0x000fc400078e001c */
[----:B------:R-:W-:Y:S01]  /*1a6c0*/  IMAD.MOV.U32 R9, RZ, RZ, R3 ;  /* 0x000000ffff097224 */ /* 0x000fe200078e0003 */
[----:B--2---:R0:W-:Y:S02]  /*1a6d0*/  STL.64 [R1+0x2198], R12 ;  /* 0x0021980c01007387 */ /* 0x0041e40000100a00 */
[----:B0-----:R-:W-:Y:S02]  /*1a6e0*/  IMAD.MOV.U32 R12, RZ, RZ, R2 ;  /* 0x000000ffff0c7224 */ /* 0x001fe400078e0002 */
[----:B------:R-:W-:-:S07]  /*1a6f0*/  IMAD.MOV.U32 R13, RZ, RZ, R0 ;  /* 0x000000ffff0d7224 */ /* 0x000fce00078e0000 */
[-C--:B------:R-:W-:Y:S01]  /*1a700*/  HMMA.16816.F32 R8, R8, R12.reuse, R16 ;  /* 0x0000000c0808723c */ /* 0x080fe20000001810 */
[----:B------:R-:W4:Y:S01]  /*1a710*/  LDL.LU.64 R18, [R1+0x21b8] ;  /* 0x0021b80001127983 */ /* 0x000f220000300a00 */
[----:B------:R-:W4:Y:S11]  /*1a720*/  LDL.LU.64 R16, [R1+0x21b0] ;  /* 0x0021b00001107983 */ /* 0x000f360000300a00 */
[----:B------:R-:W-:Y:S10]  /*1a730*/  @!UPT UIADD3 URZ, URZ, URZ, URZ ;  /* 0x0000003f3f3ff290 */ /* 0x000ff4000fffe03f */
[----:B------:R-:W-:Y:S01]  /*1a740*/  STL.64 [R1+0x480], R8 ;  /* 0x0004800801007387 */ /* 0x000fe20000100a00 */
[----:B------:R4:W-:Y:S02]  /*1a750*/  STL.64 [R1+0x488], R10 ;  /* 0x0004880a01007387 */ /* 0x0009e40000100a00 */
[-C--:B----4-:R-:W-:Y:S01]  /*1a760*/  HMMA.16816.F32 R8, R16, R12.reuse, R4 ;  /* 0x0000000c1008723c */ /* 0x090fe20000001804 */
[----:B------:R-:W2:Y:S01]  /*1a770*/  LDL.LU.64 R4, [R1+0x9c0] ;  /* 0x0009c00001047983 */ /* 0x000ea20000300a00 */
[----:B------:R-:W4:Y:S11]  /*1a780*/  LDL.LU.64 R6, [R1+0x9c8] ;  /* 0x0009c80001067983 */ /* 0x000f360000300a00 */
[----:B------:R-:W-:Y:S10]  /*1a790*/  @!UPT UIADD3 URZ, URZ, URZ, URZ ;  /* 0x0000003f3f3ff290 */ /* 0x000ff4000fffe03f */
[----:B------:R-:W-:Y:S01]  /*1a7a0*/  STL.64 [R1+0x740], R8 ;  /* 0x0007400801007387 */ /* 0x000fe20000100a00 */
[----:B------:R-:W-:Y:S03]  /*1a7b0*/  STL.64 [R1+0x748], R10 ;  /* 0x0007480a01007387 */ /* 0x000fe60000100a00 */
[----:B----4-:R-:W-:Y:S01]  /*1a7c0*/  STL.64 [R1+0x21a8], R6 ;  /* 0x0021a80601007387 */ /* 0x010fe20000100a00 */
[----:B--2---:R0:W-:Y:S03]  /*1a7d0*/  STL.64 [R1+0x21a0], R4 ;  /* 0x0021a00401007387 */ /* 0x0041e60000100a00 */
[----:B0-----:R-:W3:Y:S01]  /*1a7e0*/  LDL.LU.64 R4, [R1+0x170] ;  /* 0x0001700001047983 */ /* 0x001ee20000300a00 */
[----:B------:R-:W3:Y:S02]  /*1a7f0*/  LDL.LU.64 R6, [R1+0x178] ;  /* 0x0001780001067983 */ /* 0x000ee40000300a00 */
[----:B------:R-:W2:Y:S02]  /*1a800*/  LDL.LU.64 R8, [R1+0x470] ;  /* 0x0004700001087983 */ /* 0x000ea40000300a00 */
[----:B------:R-:W2:Y:S01]  /*1a810*/  LDL.LU.64 R10, [R1+0x478] ;  /* 0x00047800010a7983 */ /* 0x000ea20000300a00 */
[----:B------:R0:W-:Y:S01]  /*1a820*/  STL.64 [R1+0x2130], R18 ;  /* 0x0021301201007387 */ /* 0x0001e20000100a00 */
[----:B------:R1:W-:Y:S03]  /*1a830*/  STL.64 [R1+0x2128], R16 ;  /* 0x0021281001007387 */ /* 0x0003e60000100a00 */
[----:B0-----:R-:W4:Y:S04]  /*1a840*/  LDL.64 R18, [R1+0x8] ;  /* 0x0000080001127983 */ /* 0x001f280000100a00 */
[----:B-1----:R-:W2:Y:S04]  /*1a850*/  LDL.64 R16, [R1] ;  /* 0x0000000001107983 */ /* 0x002ea80000100a00 */
[----:B----4-:R-:W-:Y:S01]  /*1a860*/  STL.64 [R1+0x2150], R18 ;  /* 0x0021501201007387 */ /* 0x010fe20000100a00 */
[----:B--2---:R0:W-:Y:S03]  /*1a870*/  STL.64 [R1+0x2148], R16 ;  /* 0x0021481001007387 */ /* 0x0041e60000100a00 */
[----:B0-----:R-:W2:Y:S01]  /*1a880*/  LDL.LU.64 R16, [R1+0x280] ;  /* 0x0002800001107983 */ /* 0x001ea20000300a00 */
[----:B------:R-:W2:Y:S02]  /*1a890*/  LDL.LU.64 R18, [R1+0x288] ;  /* 0x0002880001127983 */ /* 0x000ea40000300a00 */
[-C--:B--2---:R-:W-:Y:S11]  /*1a8a0*/  HMMA.16816.F32 R16, R20, R12.reuse, R16 ;  /* 0x0000000c1410723c */ /* 0x084ff60000001810 */
[----:B------:R-:W-:Y:S11]  /*1a8b0*/  @!UPT UIADD3 URZ, URZ, URZ, URZ ;  /* 0x0000003f3f3ff290 */ /* 0x000ff6000fffe03f */
[----:B------:R-:W-:Y:S01]  /*1a8c0*/  @!UPT UIADD3 URZ, URZ, URZ, URZ ;  /* 0x0000003f3f3ff290 */ /* 0x000fe2000fffe03f */
[----:B------:R0:W-:Y:S01]  /*1a8d0*/  STL.64 [R1+0xa40], R16 ;  /* 0x000a401001007387 */ /* 0x0001e20000100a00 */
[----:B------:R1:W-:Y:S03]  /*1a8e0*/  STL.64 [R1+0xa48], R18 ;  /* 0x000a481201007387 */ /* 0x0003e60000100a00 */
[----:B0-----:R-:W2:Y:S01]  /*1a8f0*/  LDL.LU.64 R16, [R1+0x1f0] ;  /* 0x0001f00001107983 */ /* 0x001ea20000300a00 */
[----:B-1----:R-:W4:Y:S01]  /*1a900*/  LDL.LU.64 R18, [R1+0x1f8] ;  /* 0x0001f80001127983 */ /* 0x002f220000300a00 */
[----:B---3--:R-:W-:Y:S02]  /*1a910*/  HMMA.16816.F32 R12, R24, R12, R4 ;  /* 0x0000000c180c723c */ /* 0x008fe40000001804 */
[----:B----4-:R-:W-:Y:S01]  /*1a920*/  STL.64 [R1+0x2170], R18 ;  /* 0x0021701201007387 */ /* 0x010fe20000100a00 */
[----:B--2---:R0:W-:Y:S03]  /*1a930*/  STL.64 [R1+0x2168], R16 ;  /* 0x0021681001007387 */ /* 0x0041e60000100a00 */
[----:B0-----:R-:W2:Y:S01]  /*1a940*/  LDL.LU.64 R16, [R1+0x2f0] ;  /* 0x0002f00001107983 */ /* 0x001ea20000300a00 */
[----:B------:R-:W2:Y:S02]  /*1a950*/  LDL.LU.64 R18, [R1+0x2f8] ;  /* 0x0002f80001127983 */ /* 0x000ea40000300a00 */
[----:B------:R0:W-:Y:S02]  /*1a960*/  STL.64 [R1+0x2140], R22 ;  /* 0x0021401601007387 */ /* 0x0001e40000100a00 */
[----:B------:R1:W-:Y:S01]  /*1a970*/  STL.64 [R1+0x2138], R20 ;  /* 0x0021381401007387 */ /* 0x0003e20000100a00 */
[----:B0-----:R-:W3:Y:S04]  /*1a980*/  LDL.64 R22, [R1+0x18] ;  /* 0x0000180001167983 */ /* 0x001ee80000100a00 */
[----:B-1----:R-:W3:Y:S01]  /*1a990*/  LDL.64 R20, [R1+0x10] ;  /* 0x0000100001147983 */ /* 0x002ee20000100a00 */
[----:B------:R-:W3:Y:S02]  /*1a9a0*/  LDL.LU.64 R6, [R1+0x21a8] ;  /* 0x0021a80001067983 */ /* 0x000ee40000300a00 */
[----:B------:R-:W3:Y:S04]  /*1a9b0*/  LDL.LU.64 R4, [R1+0x21a0] ;  /* 0x0021a00001047983 */ /* 0x000ee80000300a00 */
[----:B------:R0:W-:Y:S01]  /*1a9c0*/  STL.64 [R1+0xc30], R12 ;  /* 0x000c300c01007387 */ /* 0x0001e20000100a00 */
[----:B------:R-:W-:Y:S04]  /*1a9d0*/  STL.64 [R1+0xc38], R14 ;  /* 0x000c380e01007387 */ /* 0x000fe80000100a00 */
[----:B0-----:R-:W3:Y:S02]  /*1a9e0*/  LDL.LU.64 R12, [R1+0x2198] ;  /* 0x00219800010c7983 */ /* 0x001ee40000300a00 */
[-C--:B---3--:R-:W-:Y:S11]  /*1a9f0*/  HMMA.16816.F32 R4, R20, R12.reuse, R4 ;  /* 0x0000000c1404723c */ /* 0x088ff60000001804 */
[----:B------:R-:W-:Y:S11]  /*1aa00*/  @!UPT UIADD3 URZ, URZ, URZ, URZ ;  /* 0x0000003f3f3ff290 */ /* 0x000ff6000fffe03f */
[----:B------:R-:W-:Y:S01]  /*1aa10*/  @!UPT UIADD3 URZ, URZ, URZ, URZ ;  /* 0x0000003f3f3ff290 */ /* 0x000fe2000fffe03f */
[----:B------:R-:W-:Y:S01]  /*1aa20*/  STL.64 [R1+0x400], R4 ;  /* 0x0004000401007387 */ /* 0x000fe20000100a00 */
[----:B------:R0:W-:Y:S03]  /*1aa30*/  STL.64 [R1+0x408], R6 ;  /* 0x0004080601007387 */ /* 0x0001e60000100a00 */
[----:B0-----:R-:W3:Y:S01]  /*1aa40*/  LDL.LU.64 R6, [R1+0x2190] ;  /* 0x0021900001067983 */ /* 0x001ee20000300a00 */
[----:B------:R-:W3:Y:S02]  /*1aa50*/  LDL.LU.64 R4, [R1+0x2188] ;  /* 0x0021880001047983 */ /* 0x000ee40000300a00 */
[----:B------:R-:W-:Y:S02]  /*1aa60*/  IMAD.MOV.U32 R29, RZ, RZ, R23 ;  /* 0x000000ffff1d7224 */ /* 0x000fe400078e0017 */
[----:B------:R-:W4:Y:S01]  /*1aa70*/  LDL.LU.64 R20, [R1+0x650] ;  /* 0x0006500001147983 */ /* 0x000f220000300a00 */
[----:B------:R-:W4:Y:S01]  /*1aa80*/  LDL.LU.64 R22, [R1+0x658] ;  /* 0x0006580001167983 */ /* 0x000f220000300a00 */
[----:B---3--:R-:W-:Y:S11]  /*1aa90*/  HMMA.16816.F32 R8, R4, R12, R8 ;  /* 0x0000000c0408723c */ /* 0x008ff60000001808 */
[----:B------:R-:W-:Y:S11]  /*1aaa0*/  @!UPT UIADD3 URZ, URZ, URZ, URZ ;  /* 0x0000003f3f3ff290 */ /* 0x000ff6000fffe03f */
[----:B------:R-:W-:Y:S01]  /*1aab0*/  @!UPT UIADD3 URZ, URZ, URZ, URZ ;  /* 0x0000003f3f3ff290 */ /* 0x000fe2000fffe03f */
[----:B------:R-:W-:Y:S01]  /*1aac0*/  STL.64 [R1+0x470], R8 ;  /* 0x0004700801007387 */ /* 0x000fe20000100a00 */
[----:B------:R0:W-:Y:S03]  /*1aad0*/  STL.64 [R1+0x478], R10 ;  /* 0x0004780a01007387 */ /* 0x0001e60000100a00 */
[----:B0-----:R-:W2:Y:S01]  /*1aae0*/  LDL.LU.64 R10, [R1+0x2180] ;  /* 0x00218000010a7983 */ /* 0x001ea20000300a00 */
[----:B------:R-:W2:Y:S02]  /*1aaf0*/  LDL.LU.64 R8, [R1+0x2178] ;  /* 0x0021780001087983 */ /* 0x000ea40000300a00 */
[----:B------:R-:W-:Y:S02]  /*1ab00*/  STL.64 [R1+0x2100], R6 ;  /* 0x0021000601007387 */ /* 0x000fe40000100a00 */
[----:B------:R0:W-:Y:S02]  /*1ab10*/  STL.64 [R1+0x20f8], R4 ;  /* 0x0020f80401007387 */ /* 0x0001e40000100a00 */
[----:B------:R-:W-:-:S02]  /*1ab20*/  IMAD.MOV.U32 R2, RZ, RZ, R12 ;  /* 0x000000ffff027224 */ /* 0x000fc400078e000c */
[----:B------:R-:W-:Y:S01]  /*1ab30*/  IMAD.MOV.U32 R0, RZ, RZ, R13 ;  /* 0x000000ffff007224 */ /* 0x000fe200078e000d */
[----:B0-----:R-:W3:Y:S01]  /*1ab40*/  LDL.LU.64 R4, [R1+0x390] ;  /* 0x0003900001047983 */ /* 0x001ee20000300a00 */
[----:B------:R-:W3:Y:S01]  /*1ab50*/  LDL.LU.64 R6, [R1+0x398] ;  /* 0x0003980001067983 */ /* 0x000ee20000300a00 */
[----:B--2---:R-:W-:Y:S11]  /*1ab60*/  HMMA.16816.F32 R16, R8, R12, R16 ;  /* 0x0000000c0810723c */ /* 0x004ff60000001810 */
[----:B------:R-:W-:Y:S11]  /*1ab70*/  @!UPT UIADD3 URZ, URZ, URZ, URZ ;  /* 0x0000003f3f3ff290 */ /* 0x000ff6000fffe03f */
[----:B------:R-:W-:Y:S01]  /*1ab80*/  @!UPT UIADD3 URZ, URZ, URZ, URZ ;  /* 0x0000003f3f3ff290 */ /* 0x000fe2000fffe03f */
[----:B------:R-:W-:Y:S01]  /*1ab90*/  STL.64 [R1+0x9d0], R16 ;  /* 0x0009d01001007387 */ /* 0x000fe20000100a00 */
[----:B------:R0:W-:Y:S03]  /*1aba0*/  STL.64 [R1+0x9d8], R18 ;  /* 0x0009d81201007387 */ /* 0x0001e60000100a00 */
[----:B0-----:R-:W2:Y:S01]  /*1abb0*/  LDL.LU.64 R18, [R1+0x2170] ;  /* 0x0021700001127983 */ /* 0x001ea20000300a00 */
[----:B------:R-:W2:Y:S02]  /*1abc0*/  LDL.LU.64 R16, [R1+0x2168] ;  /* 0x0021680001107983 */ /* 0x000ea40000300a00 */
[----:B------:R-:W2:Y:S02]  /*1abd0*/  LDL.LU.64 R14, [R1+0x2160] ;  /* 0x00216000010e7983 */ /* 0x000ea40000300a00 */
[----:B------:R-:W2:Y:S01]  /*1abe0*/  LDL.LU.64 R12, [R1+0x2158] ;  /* 0x00215800010c7983 */ /* 0x000ea20000300a00 */
[----:B------:R-:W-:Y:S01]  /*1abf0*/  STL.64 [R1+0x2110], R10 ;  /* 0x0021100a01007387 */ /* 0x000fe20000100a00 */
[----:B------:R0:W-:Y:S02]  /*1ac00*/  STL.64 [R1+0x2108], R8 ;  /* 0x0021080801007387 */ /* 0x0001e40000100a00 */
[----:B0-----:R-:W-:-:S02]  /*1ac10*/  IMAD.MOV.U32 R8, RZ, RZ, R2 ;  /* 0x000000ffff087224 */ /* 0x001fc400078e0002 */
[----:B------:R-:W-:-:S07]  /*1ac20*/  IMAD.MOV.U32 R9, RZ, RZ, R0 ;  /* 0x000000ffff097224 */ /* 0x000fce00078e0000 */
[-C--:B--2---:R-:W-:Y:S11]  /*1ac30*/  HMMA.16816.F32 R16, R12, R8.reuse, R16 ;  /* 0x000000080c10723c */ /* 0x084ff60000001810 */
        /* <DEDUP_REMOVED lines=8> */
[----:B0-----:R-:W2:Y:S01]  /*1acc0*/  LDL.LU.64 R12, [R1+0x270] ;  /* 0x00027000010c7983 */ /* 0x001ea20000300a00 */
[----:B------:R-:W2:Y:S01]  /*1acd0*/  LDL.LU.64 R14, [R1+0x278] ;  /* 0x00027800010e7983 */ /* 0x000ea20000300a00 */
[----:B----4-:R-:W-:Y:S01]  /*1ace0*/  HMMA.16816.F32 R20, R16, R8, R20 ;  /* 0x000000081014723c */ /* 0x010fe20000001814 */
[----:B------:R-:W-:-:S02]  /*1acf0*/  IMAD.MOV.U32 R2, RZ, RZ, R18 ;  /* 0x000000ffff027224 */ /* 0x000fc400078e0012 */
        /* <DEDUP_REMOVED lines=13> */
[----:B------:R0:W-:Y:S01]  /*1add0*/  STL.64 [R1+0x640], R4 ;  /* 0x0006400401007387 */ /* 0x0001e20000100a00 */
[----:B------:R1:W-:Y:S03]  /*1ade0*/  STL.64 [R1+0x648], R6 ;  /* 0x0006480601007387 */ /* 0x0003e60000100a00 */
[----:B0-----:R-:W3:Y:S01]  /*1adf0*/  LDL.LU.64 R4, [R1+0x9b0] ;  /* 0x0009b00001047983 */ /* 0x001ee20000300a00 */
[----:B-1----:R-:W4:Y:S01]  /*1ae00*/  LDL.LU.64 R6, [R1+0x9b8] ;  /* 0x0009b80001067983 */ /* 0x002f220000300a00 */
[-C--:B--2---:R-:W-:Y:S02]  /*1ae10*/  HMMA.16816.F32 R12, R20, R8.reuse, R12 ;  /* 0x00000008140c723c */ /* 0x084fe4000000180c */
[----:B----4-:R-:W-:Y:S01]  /*1ae20*/  STL.64 [R1+0x2120], R6 ;  /* 0x0021200601007387 */ /* 0x010fe20000100a00 */
[----:B---3--:R0:W-:Y:S03]  /*1ae30*/  STL.64 [R1+0x2118], R4 ;  /* 0x0021180401007387 */ /* 0x0081e60000100a00 */
[----:B0-----:R-:W2:Y:S01]  /*1ae40*/  LDL.LU.64 R4, [R1+0x160] ;  /* 0x0001600001047983 */ /* 0x001ea20000300a00 */
[----:B------:R-:W2:Y:S02]  /*1ae50*/  LDL.LU.64 R6, [R1+0x168] ;  /* 0x0001680001067983 */ /* 0x000ea40000300a00 */
[----:B------:R-:W-:Y:S02]  /*1ae60*/  STL.64 [R1+0x20d0], R18 ;  /* 0x0020d01201007387 */ /* 0x000fe40000100a00 */
[----:B------:R0:W-:Y:S02]  /*1ae70*/  STL.64 [R1+0x20c8], R16 ;  /* 0x0020c81001007387 */ /* 0x0001e40000100a00 */
[----:B0-----:R-:W3:Y:S01]  /*1ae80*/  LDL.LU.64 R16, [R1+0x4e0] ;  /* 0x0004e00001107983 */ /* 0x001ee20000300a00 */
[----:B------:R-:W3:Y:S09]  /*1ae90*/  LDL.LU.64 R18, [R1+0x4e8] ;  /* 0x0004e80001127983 */ /* 0x000ef20000300a00 */
[----:B------:R0:W-:Y:S02]  /*1aea0*/  STL.64 [R1+0xa00], R12 ;  /* 0x000a000c01007387 */ /* 0x0001e40000100a00 */
[----:B------:R1:W-:Y:S01]  /*1aeb0*/  STL.64 [R1+0xa08], R14 ;  /* 0x000a080e01007387 */ /* 0x0003e20000100a00 */
[----:B0-----:R-:W4:Y:S01]  /*1aec0*/  LDL.LU.64 R12, [R1+0x2e0] ;  /* 0x0002e000010c7983 */ /* 0x001f220000300a00 */
[----:B-1----:R-:W4:Y:S02]  /*1aed0*/  LDL.LU.64 R14, [R1+0x2e8] ;  /* 0x0002e800010e7983 */ /* 0x002f240000300a00 */
[----:B------:R0:W-:Y:S02]  /*1aee0*/  STL.64 [R1+0x20c0], R22 ;  /* 0x0020c01601007387 */ /* 0x0001e40000100a00 */
[----:B------:R1:W-:Y:S01]  /*1aef0*/  STL.64 [R1+0x20b8], R20 ;  /* 0x0020b81401007387 */ /* 0x0003e20000100a00 */
[----:B0-----:R-:W3:Y:S04]  /*1af00*/  LDL R22, [R1+0x18] ;  /* 0x0000180001167983 */ /* 0x001ee80000100800 */
[----:B-1----:R-:W3:Y:S04]  /*1af10*/  LDL R20, [R1+0x10] ;  /* 0x0000100001147983 */ /* 0x002ee80000100800 */
[----:B------:R-:W3:Y:S01]  /*1af20*/  LDL R21, [R1+0x14] ;  /* 0x0000140001157983 */ /* 0x000ee20000100800 */
[----:B--2---:R-:W-:Y:S03]  /*1af30*/  HMMA.16816.F32 R8, R24, R8, R4 ;  /* 0x000000081808723c */ /* 0x004fe60000001804 */
[----:B------:R-:W3:Y:S01]  /*1af40*/  LDL.LU.64 R6, [R1+0x2120] ;  /* 0x0021200001067983 */ /* 0x000ee20000300a00 */
[----:B------:R-:W3:Y:S11]  /*1af50*/  LDL.LU.64 R4, [R1+0x2118] ;  /* 0x0021180001047983 */ /* 0x000ef60000300a00 */
[----:B------:R-:W-:Y:S08]  /*1af60*/  @!UPT UIADD3 URZ, URZ, URZ, URZ ;  /* 0x0000003f3f3ff290 */ /* 0x000ff0000fffe03f */
[----:B------:R-:W-:Y:S01]  /*1af70*/  STL.64 [R1+0xc20], R8 ;  /* 0x000c200801007387 */ /* 0x000fe20000100a00 */
[----:B------:R0:W-:Y:S03]  /*1af80*/  STL.64 [R1+0xc28], R10 ;  /* 0x000c280a01007387 */ /* 0x0001e60000100a00 */
[----:B0-----:R-:W4:Y:S01]  /*1af90*/  LDL.LU.64 R10, [R1+0x2110] ;  /* 0x00211000010a7983 */ /* 0x001f220000300a00 */
[----:B------:R-:W4:Y:S02]  /*1afa0*/  LDL.LU.64 R8, [R1+0x2108] ;  /* 0x0021080001087983 */ /* 0x000f240000300a00 */
[----:B------:R-:W-:Y:S02]  /*1afb0*/  STL.64 [R1+0x20e0], R26 ;  /* 0x0020e01a01007387 */ /* 0x000fe40000100a00 */
[----:B------:R0:W-:Y:S02]  /*1afc0*/  STL.64 [R1+0x20d8], R24 ;  /* 0x0020d81801007387 */ /* 0x0001e40000100a00 */
[----:B0-----:R-:W3:Y:S01]  /*1afd0*/  LDL.LU.64 R24, [R1+0xc0] ;  /* 0x0000c00001187983 */ /* 0x001ee20000300a00 */
[----:B------:R-:W-:-:S07]  /*1afe0*/  IMAD.MOV.U32 R23, RZ, RZ, R29 ;  /* 0x000000ffff177224 */ /* 0x000fce00078e001d */
[-C--:B---3--:R-:W-:Y:S01]  /*1aff0*/  HMMA.16816.F32 R20, R20, R24.reuse, R4 ;  /* 0x000000181414723c */ /* 0x088fe20000001804 */
[----:B------:R-:W2:Y:S01]  /*1b000*/  LDL.LU.64 R6, [R1+0x2100] ;  /* 0x0021000001067983 */ /* 0x000ea20000300a00 */
[----:B------:R-:W2:Y:S06]  /*1b010*/  LDL.LU.64 R4, [R1+0x20f8] ;  /* 0x0020f80001047983 */ /* 0x000eac0000300a00 */
[-C--:B----4-:R-:W-:Y:S11]  /*1b020*/  HMMA.16816.F32 R12, R8, R24.reuse, R12 ;  /* 0x00000018080c723c */ /* 0x090ff6000000180c */
[----:B------:R-:W-:Y:S04]  /*1b030*/  @!UPT UIADD3 URZ, URZ, URZ, URZ ;  /* 0x0000003f3f3ff290 */ /* 0x000fe8000fffe03f */
[----:B------:R0:W-:Y:S01]  /*1b040*/  STL.64 [R1+0x3a0], R20 ;  /* 0x0003a01401007387 */ /* 0x0001e20000100a00 */
[----:B------:R1:W-:Y:S03]  /*1b050*/  STL.64 [R1+0x3a8], R22 ;  /* 0x0003a81601007387 */ /* 0x0003e60000100a00 */
[----:B0-----:R-:W3:Y:S01]  /*1b060*/  LDL.LU.64 R20, [R1+0x380] ;  /* 0x0003800001147983 */ /* 0x001ee20000300a00 */
[----:B-1----:R-:W3:Y:S01]  /*1b070*/  LDL.LU.64 R22, [R1+0x388] ;  /* 0x0003880001167983 */ /* 0x002ee20000300a00 */
[----:B--2---:R-:W-:Y:S11]  /*1b080*/  HMMA.16816.F32 R16, R4, R24, R16 ;  /* 0x000000180410723c */ /* 0x004ff60000001810 */
[----:B------:R-:W-:Y:S11]  /*1b090*/  @!UPT UIADD3 URZ, URZ, URZ, URZ ;  /* 0x0000003f3f3ff290 */ /* 0x000ff6000fffe03f */
[----:B------:R-:W-:Y:S01]  /*1b0a0*/  @!UPT UIADD3 URZ, URZ, URZ, URZ ;  /* 0x0000003f3f3ff290 */ /* 0x000fe2000fffe03f */
[----:B------:R0:W-:Y:S01]  /*1b0b0*/  STL.64 [R1+0x3c0], R16 ;  /* 0x0003c01001007387 */ /* 0x0001e20000100a00 */
[----:B------:R1:W-:Y:S03]  /*1b0c0*/  STL.64 [R1+0x3c8], R18 ;  /* 0x0003c81201007387 */ /* 0x0003e60000100a00 */
[----:B0-----:R-:W2:Y:S01]  /*1b0d0*/  LDL.LU.64 R16, [R1+0x670] ;  /* 0x0006700001107983 */ /* 0x001ea20000300a00 */
[----:B-1----:R-:W2:Y:S02]  /*1b0e0*/  LDL.LU.64 R18, [R1+0x678] ;  /* 0x0006780001127983 */ /* 0x002ea40000300a00 */
[----:B------:R-:W-:Y:S02]  /*1b0f0*/  STL.64 [R1+0x20b0], R6 ;  /* 0x0020b00601007387 */ /* 0x000fe40000100a00 */
[----:B------:R-:W-:Y:S01]  /*1b100*/  STL.64 [R1+0x20a8], R4 ;  /* 0x0020a80401007387 */ /* 0x000fe20000100a00 */
[----:B------:R-:W-:Y:S01]  /*1b110*/  STL.64 [R1+0x7d0], R12 ;  /* 0x0007d00c01007387 */ /* 0x000fe20000100a00 */
[----:B------:R0:W-:Y:S03]  /*1b120*/  STL.64 [R1+0x7d8], R14 ;  /* 0x0007d80e01007387 */ /* 0x0001e60000100a00 */
[----:B0-----:R-:W4:Y:S01]  /*1b130*/  LDL.LU.64 R14, [R1+0x20f0] ;  /* 0x0020f000010e7983 */ /* 0x001f220000300a00 */
[----:B------:R-:W4:Y:S02]  /*1b140*/  LDL.LU.64 R12, [R1+0x20e8] ;  /* 0x0020e800010c7983 */ /* 0x000f240000300a00 */
[----:B------:R-:W-:Y:S02]  /*1b150*/  STL.64 [R1+0x20a0], R10 ;  /* 0x0020a00a01007387 */ /* 0x000fe40000100a00 */
[----:B------:R0:W-:Y:S02]  /*1b160*/  STL.64 [R1+0x2098], R8 ;  /* 0x0020980801007387 */ /* 0x0001e40000100a00 */
[----:B0-----:R-:W4:Y:S01]  /*1b170*/  LDL.LU.64 R8, [R1+0x1e0] ;  /* 0x0001e00001087983 */ /* 0x001f220000300a00 */
[----:B------:R-:W4:Y:S02]  /*1b180*/  LDL.LU.64 R10, [R1+0x1e8] ;  /* 0x0001e800010a7983 */ /* 0x000f240000300a00 */
[----:B------:R-:W-:-:S02]  /*1b190*/  IMAD.MOV.U32 R6, RZ, RZ, R2 ;  /* 0x000000ffff067224 */ /* 0x000fc400078e0002 */
[----:B------:R-:W-:Y:S02]  /*1b1a0*/  IMAD.MOV.U32 R7, RZ, RZ, R0 ;  /* 0x000000ffff077224 */ /* 0x000fe400078e0000 */
[----:B------:R-:W-:Y:S02]  /*1b1b0*/  IMAD.MOV.U32 R2, RZ, RZ, R24 ;  /* 0x000000ffff027224 */ /* 0x000fe400078e0018 */
[----:B------:R-:W-:Y:S02]  /*1b1c0*/  IMAD.MOV.U32 R0, RZ, RZ, R25 ;  /* 0x000000ffff007224 */ /* 0x000fe400078e0019 */
[----:B------:R-:W-:Y:S02]  /*1b1d0*/  IMAD.MOV.U32 R4, RZ, RZ, R28 ;  /* 0x000000ffff047224 */ /* 0x000fe400078e001c */
[----:B------:R-:W-:Y:S01]  /*1b1e0*/  IMAD.MOV.U32 R5, RZ, RZ, R3 ;  /* 0x000000ffff057224 */ /* 0x000fe200078e0003 */
[----:B----4-:R-:W-:Y:S11]  /*1b1f0*/  HMMA.16816.F32 R8, R12, R24, R8 ;  /* 0x000000180c08723c */ /* 0x010ff60000001808 */
[----:B------:R-:W-:Y:S11]  /*1b200*/  @!UPT UIADD3 URZ, URZ, URZ, URZ ;  /* 0x0000003f3f3ff290 */ /* 0x000ff6000fffe03f */
[----:B------:R-:W-:Y:S01]  /*1b210*/  @!UPT UIADD3 URZ, URZ, URZ, URZ ;  /* 0x0000003f3f3ff290 */ /* 0x000fe2000fffe03f */
[----:B------:R0:W-:Y:S01]  /*1b220*/  STL.64 [R1+0xb30], R8 ;  /* 0x000b300801007387 */ /* 0x0001e20000100a00 */
[----:B------:R1:W-:Y:S02]  /*1b230*/  STL.64 [R1+0xb38], R10 ;  /* 0x000b380a01007387 */ /* 0x0003e40000100a00 */
[----:B------:R-:W4:Y:S02]  /*1b240*/  LDL.LU.64 R26, [R1+0x20e0] ;  /* 0x0020e000011a7983 */ /* 0x000f240000300a00 */
[----:B------:R-:W4:Y:S01]  /*1b250*/  LDL.LU.64 R24, [R1+0x20d8] ;  /* 0x0020d80001187983 */ /* 0x000f220000300a00 */
[----:B0-----:R-:W3:Y:S01]  /*1b260*/  LDL.LU.64 R8, [R1+0x260] ;  /* 0x0002600001087983 */ /* 0x001ee20000300a00 */
[----:B-1----:R-:W3:Y:S02]  /*1b270*/  LDL.LU.64 R10, [R1+0x268] ;  /* 0x00026800010a7983 */ /* 0x002ee40000300a00 */
[----:B------:R-:W-:Y:S02]  /*1b280*/  STL.64 [R1+0x2088], R14 ;  /* 0x0020880e01007387 */ /* 0x000fe40000100a00 */
[----:B------:R0:W-:Y:S02]  /*1b290*/  STL.64 [R1+0x2080], R12 ;  /* 0x0020800c01007387 */ /* 0x0001e40000100a00 */
[----:B0-----:R-:W-:-:S02]  /*1b2a0*/  IMAD.MOV.U32 R12, RZ, RZ, R2 ;  /* 0x000000ffff0c7224 */ /* 0x001fc400078e0002 */
[----:B------:R-:W-:-:S07]  /*1b2b0*/  IMAD.MOV.U32 R13, RZ, RZ, R0 ;  /* 0x000000ffff0d7224 */ /* 0x000fce00078e0000 */
[-C--:B--2---:R-:W-:Y:S01]  /*1b2c0*/  HMMA.16816.F32 R4, R4, R12.reuse, R16 ;  /* 0x0000000c0404723c */ /* 0x084fe20000001810 */
[----:B------:R-:W3:Y:S01]  /*1b2d0*/  LDL.LU.64 R18, [R1+0x20d0] ;  /* 0x0020d00001127983 */ /* 0x000ee20000300a00 */
[----:B------:R-:W3:Y:S11]  /*1b2e0*/  LDL.LU.64 R16, [R1+0x20c8] ;  /* 0x0020c80001107983 */ /* 0x000ef60000300a00 */
[----:B------:R-:W-:Y:S10]  /*1b2f0*/  @!UPT UIADD3 URZ, URZ, URZ, URZ ;  /* 0x0000003f3f3ff290 */ /* 0x000ff4000fffe03f */
[----:B------:R0:W-:Y:S01]  /*1b300*/  STL.64 [R1+0x390], R4 ;  /* 0x0003900401007387 */ /* 0x0001e20000100a00 */
[----:B------:R1:W-:Y:S03]  /*1b310*/  STL.64 [R1+0x398], R6 ;  /* 0x0003980601007387 */ /* 0x0003e60000100a00 */
[----:B0-----:R-:W4:Y:S01]  /*1b320*/  LDL.LU.64 R4, [R1+0x150] ;  /* 0x0001500001047983 */ /* 0x001f220000300a00 */
[----:B-1----:R-:W4:Y:S01]  /*1b330*/  LDL.LU.64 R6, [R1+0x158] ;  /* 0x0001580001067983 */ /* 0x002f220000300a00 */
[-C--:B---3--:R-:W-:Y:S11]  /*1b340*/  HMMA.16816.F32 R20, R16, R12.reuse, R20 ;  /* 0x0000000c1014723c */ /* 0x088ff60000001814 */
[----:B------:R-:W-:Y:S11]  /*1b350*/  @!UPT UIADD3 URZ, URZ, URZ, URZ ;  /* 0x0000003f3f3ff290 */ /* 0x000ff6000fffe03f */
[----:B------:R-:W-:Y:S01]  /*1b360*/  @!UPT UIADD3 URZ, URZ, URZ, URZ ;  /* 0x0000003f3f3ff290 */ /* 0x000fe2000fffe03f */
[----:B------:R-:W-:Y:S01]  /*1b370*/  STL.64 [R1+0x560], R20 ;  /* 0x0005601401007387 */ /* 0x000fe20000100a00 */
[----:B------:R0:W-:Y:S03]  /*1b380*/  STL.64 [R1+0x568], R22 ;  /* 0x0005681601007387 */ /* 0x0001e60000100a00 */
[----:B0-----:R-:W2:Y:S01]  /*1b390*/  LDL.LU.64 R22, [R1+0x20c0] ;  /* 0x0020c00001167983 */ /* 0x001ea20000300a00 */
[----:B------:R-:W2:Y:S02]  /*1b3a0*/  LDL.LU.64 R20, [R1+0x20b8] ;  /* 0x0020b80001147983 */ /* 0x000ea40000300a00 */
[----:B------:R0:W-:Y:S02]  /*1b3b0*/  STL.64 [R1+0x2068], R18 ;  /* 0x0020681201007387 */ /* 0x0001e40000100a00 */
[----:B------:R1:W-:Y:S01]  /*1b3c0*/  STL.64 [R1+0x2060], R16 ;  /* 0x0020601001007387 */ /* 0x0003e20000100a00 */
[----:B0-----:R-:W3:Y:S04]  /*1b3d0*/  LDL.64 R18, [R1+0x8] ;  /* 0x0000080001127983 */ /* 0x001ee80000100a00 */
[----:B-1----:R-:W3:Y:S01]  /*1b3e0*/  LDL.64 R16, [R1] ;  /* 0x0000000001107983 */ /* 0x002ee20000100a00 */
[-C--:B--2---:R-:W-:Y:S08]  /*1b3f0*/  HMMA.16816.F32 R8, R20, R12.reuse, R8 ;  /* 0x0000000c1408723c */ /* 0x084ff00000001808 */
[----:B----4-:R-:W-:Y:S01]  /*1b400*/  HMMA.16816.F32 R12, R24, R12, R4 ;  /* 0x0000000c180c723c */ /* 0x010fe20000001804 */
[----:B---3--:R0:W-:Y:S01]  /*1b410*/  STL.64 [R1+0x2078], R18 ;  /* 0x0020781201007387 */ /* 0x0081e20000100a00 */
[----:B------:R1:W-:Y:S03]  /*1b420*/  STL.64 [R1+0x2070], R16 ;  /* 0x0020701001007387 */ /* 0x0003e60000100a00 */
[----:B0-----:R-:W2:Y:S04]  /*1b430*/  LDL.64 R18, [R1+0x18] ;  /* 0x0000180001127983 */ /* 0x001ea80000100a00 */
[----:B-1----:R-:W3:Y:S06]  /*1b440*/  LDL.64 R16, [R1+0x10] ;  /* 0x0000100001107983 */ /* 0x002eec0000100a00 */
[----:B------:R0:W-:Y:S02]  /*1b450*/  STL.64 [R1+0x9f0], R8 ;  /* 0x0009f00801007387 */ /* 0x0001e40000100a00 */
[----:B------:R1:W-:Y:S01]  /*1b460*/  STL.64 [R1+0x9f8], R10 ;  /* 0x0009f80a01007387 */ /* 0x0003e20000100a00 */
[----:B0-----:R-:W4:Y:S01]  /*1b470*/  LDL.LU.64 R8, [R1+0x510] ;  /* 0x0005100001087983 */ /* 0x001f220000300a00 */
[----:B-1----:R-:W4:Y:S02]  /*1b480*/  LDL.LU.64 R10, [R1+0x518] ;  /* 0x00051800010a7983 */ /* 0x002f240000300a00 */
[----:B------:R-:W-:Y:S02]  /*1b490*/  STL.64 [R1+0x2058], R22 ;  /* 0x0020581601007387 */ /* 0x000fe40000100a00 */
[----:B------:R0:W-:Y:S02]  /*1b4a0*/  STL.64 [R1+0x2050], R20 ;  /* 0x0020501401007387 */ /* 0x0001e40000100a00 */
[----:B0-----:R-:W4:Y:S01]  /*1b4b0*/  LDL.LU.64 R20, [R1+0x9a0] ;  /* 0x0009a00001147983 */ /* 0x001f220000300a00 */
[----:B------:R-:W4:Y:S02]  /*1b4c0*/  LDL.LU.64 R22, [R1+0x9a8] ;  /* 0x0009a80001167983 */ /* 0x000f240000300a00 */
[----:B------:R-:W4:Y:S02]  /*1b4d0*/  LDL.LU.64 R6, [R1+0x20b0] ;  /* 0x0020b00001067983 */ /* 0x000f240000300a00 */
[----:B------:R-:W4:Y:S01]  /*1b4e0*/  LDL.LU.64 R4, [R1+0x20a8] ;  /* 0x0020a80001047983 */ /* 0x000f220000300a00 */
[----:B------:R0:W-:Y:S01]  /*1b4f0*/  STL.64 [R1+0xc10], R12 ;  /* 0x000c100c01007387 */ /* 0x0001e20000100a00 */
[----:B------:R1:W-:Y:S03]  /*1b500*/  STL.64 [R1+0xc18], R14 ;  /* 0x000c180e01007387 */ /* 0x0003e60000100a00 */
[----:B0-----:R-:W4:Y:S01]  /*1b510*/  LDL.LU.64 R12, [R1+0x2d0] ;  /* 0x0002d000010c7983 */ /* 0x001f220000300a00 */
[----:B-1----:R-:W4:Y:S02]  /*1b520*/  LDL.LU.64 R14, [R1+0x2d8] ;  /* 0x0002d800010e7983 */ /* 0x002f240000300a00 */
[----:B------:R-:W-:Y:S02]  /*1b530*/  STL.64 [R1+0x2048], R26 ;  /* 0x0020481a01007387 */ /* 0x000fe40000100a00 */
[----:B------:R0:W-:Y:S02]  /*1b540*/  STL.64 [R1+0x2040], R24 ;  /* 0x0020401801007387 */ /* 0x0001e40000100a00 */
[----:B0-----:R-:W4:Y:S01]  /*1b550*/  LDL.64 R24, [R1+0xb0] ;  /* 0x0000b00001187983 */ /* 0x001f220000100a00 */
[----:B--2---:R-:W-:-:S02]  /*1b560*/  IMAD.MOV.U32 R2, RZ, RZ, R18 ;  /* 0x000000ffff027224 */ /* 0x004fc400078e0012 */
[----:B---3--:R-:W-:Y:S02]  /*1b570*/  IMAD.MOV.U32 R28, RZ, RZ, R16 ;  /* 0x000000ffff1c7224 */ /* 0x008fe400078e0010 */
[----:B------:R-:W-:Y:S02]  /*1b580*/  IMAD.MOV.U32 R3, RZ, RZ, R17 ;  /* 0x000000ffff037224 */ /* 0x000fe400078e0011 */
[----:B------:R-:W-:Y:S01]  /*1b590*/  IMAD.MOV.U32 R0, RZ, RZ, R19 ;  /* 0x000000ffff007224 */ /* 0x000fe200078e0013 */
[-C--:B----4-:R-:W-:Y:S08]  /*1b5a0*/  HMMA.16816.F32 R20, R16, R24.reuse, R20 ;  /* 0x000000181014723c */ /* 0x090ff00000001814 */
[----:B------:R-:W-:Y:S01]  /*1b5b0*/  HMMA.16816.F32 R8, R4, R24, R8 ;  /* 0x000000180408723c */ /* 0x000fe20000001808 */
[----:B------:R-:W-:Y:S11]  /*1b5c0*/  IMAD.MOV.U32 R29, RZ, RZ, R25 ;  /* 0x000000ffff1d7224 */ /* 0x000ff600078e0019 */
[----:B------:R-:W-:Y:S03]  /*1b5d0*/  @!UPT UIADD3 URZ, URZ, URZ, URZ ;  /* 0x0000003f3f3ff290 */ /* 0x000fe6000fffe03f */
[----:B------:R0:W-:Y:S01]  /*1b5e0*/  STL.64 [R1+0x320], R20 ;  /* 0x0003201401007387 */ /* 0x0001e20000100a00 */
[----:B------:R1:W-:Y:S02]  /*1b5f0*/  STL.64 [R1+0x328], R22 ;  /* 0x0003281601007387 */ /* 0x0003e40000100a00 */
[----:B------:R-:W2:Y:S02]  /*1b600*/  LDL.LU.64 R16, [R1+0x1d0] ;  /* 0x0001d00001107983 */ /* 0x000ea40000300a00 */
[----:B------:R-:W2:Y:S01]  /*1b610*/  LDL.LU.64 R18, [R1+0x1d8] ;  /* 0x0001d80001127983 */ /* 0x000ea20000300a00 */
[----:B0-----:R-:W3:Y:S01]  /*1b620*/  LDL.LU.64 R20, [R1+0x420] ;  /* 0x0004200001147983 */ /* 0x001ee20000300a00 */
[----:B-1----:R-:W3:Y:S02]  /*1b630*/  LDL.LU.64 R22, [R1+0x428] ;  /* 0x0004280001167983 */ /* 0x002ee40000300a00 */
[----:B------:R-:W-:Y:S02]  /*1b640*/  STL.64 [R1+0x380], R8 ;  /* 0x0003800801007387 */ /* 0x000fe40000100a00 */
[----:B------:R0:W-:Y:S02]  /*1b650*/  STL.64 [R1+0x388], R10 ;  /* 0x0003880a01007387 */ /* 0x0001e40000100a00 */
[----:B0-----:R-:W4:Y:S01]  /*1b660*/  LDL.LU.64 R10, [R1+0x20a0] ;  /* 0x0020a000010a7983 */ /* 0x001f220000300a00 */
[----:B------:R-:W4:Y:S02]  /*1b670*/  LDL.LU.64 R8, [R1+0x2098] ;  /* 0x0020980001087983 */ /* 0x000f240000300a00 */
[----:B------:R-:W2:Y:S02]  /*1b680*/  LDL.LU.64 R24, [R1+0x250] ;  /* 0x0002500001187983 */ /* 0x000ea40000300a00 */
[----:B------:R-:W2:Y:S01]  /*1b690*/  LDL.LU.64 R26, [R1+0x258] ;  /* 0x00025800011a7983 */ /* 0x000ea20000300a00 */
[----:B------:R-:W-:Y:S01]  /*1b6a0*/  STL.64 [R1+0x2028], R6 ;  /* 0x0020280601007387 */ /* 0x000fe20000100a00 */
[----:B------:R0:W-:Y:S03]  /*1b6b0*/  STL.64 [R1+0x2020], R4 ;  /* 0x0020200401007387 */ /* 0x0001e60000100a00 */
[----:B0-----:R-:W4:Y:S01]  /*1b6c0*/  LDL.LU R4, [R1+0xb0] ;  /* 0x0000b00001047983 */ /* 0x001f220000300800 */
[----:B------:R-:W-:-:S02]  /*1b6d0*/  IMAD.MOV.U32 R5, RZ, RZ, R29 ;  /* 0x000000ffff057224 */ /* 0x000fc400078e001d */
[----:B------:R-:W2:Y:S05]  /*1b6e0*/  LDL.LU R29, [R1+0x2090] ;  /* 0x00209000011d7983 */ /* 0x000eaa0000300800 */
[-C--:B----4-:R-:W-:Y:S11]  /*1b6f0*/  HMMA.16816.F32 R12, R8, R4.reuse, R12 ;  /* 0x00000004080c723c */ /* 0x090ff6000000180c */
        /* <DEDUP_REMOVED lines=8> */
[----:B0-----:R-:W4:Y:S01]  /*1b780*/  LDL.LU.64 R8, [R1+0x680] ;  /* 0x0006800001087983 */ /* 0x001f220000300a00 */
[----:B------:R-:W4:Y:S01]  /*1b790*/  LDL.LU.64 R10, [R1+0x688] ;  /* 0x00068800010a7983 */ /* 0x000f220000300a00 */
[-C--:B--2---:R-:W-:Y:S11]  /*1b7a0*/  HMMA.16816.F32 R16, R12, R4.reuse, R16 ;  /* 0x000000040c10723c */ /* 0x084ff60000001810 */
[----:B------:R-:W-:Y:S11]  /*1b7b0*/  @!UPT UIADD3 URZ, URZ, URZ, URZ ;  /* 0x0000003f3f3ff290 */ /* 0x000ff6000fffe03f */
[----:B------:R-:W-:Y:S01]  /*1b7c0*/  @!UPT UIADD3 URZ, URZ, URZ, URZ ;  /* 0x0000003f3f3ff290 */ /* 0x000fe2000fffe03f */
[----:B------:R-:W-:Y:S01]  /*1b7d0*/  STL.64 [R1+0xb00], R16 ;  /* 0x000b001001007387 */ /* 0x000fe20000100a00 */
[----:B------:R0:W-:Y:S03]  /*1b7e0*/  STL.64 [R1+0xb08], R18 ;  /* 0x000b081201007387 */ /* 0x0001e60000100a00 */
[----:B0-----:R-:W4:Y:S01]  /*1b7f0*/  LDL.LU.64 R18, [R1+0x2078] ;  /* 0x0020780001127983 */ /* 0x001f220000300a00 */
[----:B------:R-:W4:Y:S02]  /*1b800*/  LDL.LU.64 R16, [R1+0x2070] ;  /* 0x0020700001107983 */ /* 0x000f240000300a00 */
[-C--:B----4-:R-:W-:Y:S11]  /*1b810*/  HMMA.16816.F32 R8, R16, R4.reuse, R8 ;  /* 0x000000041008723c */ /* 0x090ff60000001808 */
[----:B------:R-:W-:Y:S11]  /*1b820*/  @!UPT UIADD3 URZ, URZ, URZ, URZ ;  /* 0x0000003f3f3ff290 */ /* 0x000ff6000fffe03f */
[----:B------:R-:W-:Y:S01]  /*1b830*/  @!UPT UIADD3 URZ, URZ, URZ, URZ ;  /* 0x0000003f3f3ff290 */ /* 0x000fe2000fffe03f */
[----:B------:R0:W-:Y:S01]  /*1b840*/  STL.64 [R1+0x300], R8 ;  /* 0x0003000801007387 */ /* 0x0001e20000100a00 */
[----:B------:R1:W-:Y:S02]  /*1b850*/  STL.64 [R1+0x308], R10 ;  /* 0x0003080a01007387 */ /* 0x0003e40000100a00 */
[----:B0-----:R-:W-:Y:S02]  /*1b860*/  IMAD.MOV.U32 R9, RZ, RZ, R18 ;  /* 0x000000ffff097224 */ /* 0x001fe400078e0012 */
[----:B------:R-:W-:Y:S02]  /*1b870*/  IMAD.MOV.U32 R8, RZ, RZ, R19 ;  /* 0x000000ffff087224 */ /* 0x000fe400078e0013 */
[----:B-1----:R-:W-:Y:S02]  /*1b880*/  IMAD.MOV.U32 R11, RZ, RZ, R16 ;  /* 0x000000ffff0b7224 */ /* 0x002fe400078e0010 */
[----:B------:R-:W-:Y:S01]  /*1b890*/  IMAD.MOV.U32 R10, RZ, RZ, R17 ;  /* 0x000000ffff0a7224 */ /* 0x000fe200078e0011 */
[----:B------:R-:W3:Y:S01]  /*1b8a0*/  LDL.LU.64 R18, [R1+0x2068] ;  /* 0x0020680001127983 */ /* 0x000ee20000300a00 */
[----:B------:R-:W3:Y:S02]  /*1b8b0*/  LDL.LU.64 R16, [R1+0x2060] ;  /* 0x0020600001107983 */ /* 0x000ee40000300a00 */
[-C--:B---3--:R-:W-:Y:S11]  /*1b8c0*/  HMMA.16816.F32 R20, R16, R4.reuse, R20 ;  /* 0x000000041014723c */ /* 0x088ff60000001814 */
        /* <DEDUP_REMOVED lines=8> */
[----:B0-----:R-:W3:Y:S01]  /*1b950*/  LDL.LU.64 R16, [R1+0x140] ;  /* 0x0001400001107983 */ /* 0x001ee20000300a00 */
[----:B------:R-:W3:Y:S01]  /*1b960*/  LDL.LU.64 R18, [R1+0x148] ;  /* 0x0001480001127983 */ /* 0x000ee20000300a00 */
[-C--:B--2---:R-:W-:Y:S11]  /*1b970*/  HMMA.16816.F32 R24, R20, R4.reuse, R24 ;  /* 0x000000041418723c */ /* 0x084ff60000001818 */
[----:B------:R-:W-:Y:S11]  /*1b980*/  @!UPT UIADD3 URZ, URZ, URZ, URZ ;  /* 0x0000003f3f3ff290 */ /* 0x000ff6000fffe03f */
[----:B------:R-:W-:Y:S01]  /*1b990*/  @!UPT UIADD3 URZ, URZ, URZ, URZ ;  /* 0x0000003f3f3ff290 */ /* 0x000fe2000fffe03f */
[----:B------:R-:W-:Y:S01]  /*1b9a0*/  STL.64 [R1+0x870], R24 ;  /* 0x0008701801007387 */ /* 0x000fe20000100a00 */
[----:B------:R0:W-:Y:S03]  /*1b9b0*/  STL.64 [R1+0x878], R26 ;  /* 0x0008781a01007387 */ /* 0x0001e60000100a00 */
[----:B0-----:R-:W3:Y:S01]  /*1b9c0*/  LDL.LU.64 R26, [R1+0x2048] ;  /* 0x00204800011a7983 */ /* 0x001ee20000300a00 */
[----:B------:R-:W3:Y:S02]  /*1b9d0*/  LDL.LU.64 R24, [R1+0x2040] ;  /* 0x0020400001187983 */ /* 0x000ee40000300a00 */
[----:B------:R-:W-:Y:S02]  /*1b9e0*/  STL.64 [R1+0x1fe8], R22 ;  /* 0x001fe81601007387 */ /* 0x000fe40000100a00 */
[----:B------:R0:W-:Y:S02]  /*1b9f0*/  STL.64 [R1+0x1fe0], R20 ;  /* 0x001fe01401007387 */ /* 0x0001e40000100a00 */
[----:B0-----:R-:W2:Y:S01]  /*1ba00*/  LDL.LU.64 R20, [R1+0x540] ;  /* 0x0005400001147983 */ /* 0x001ea20000300a00 */
[----:B------:R-:W2:Y:S01]  /*1ba10*/  LDL.LU.64 R22, [R1+0x548] ;  /* 0x0005480001167983 */ /* 0x000ea20000300a00 */
[----:B---3--:R-:W-:Y:S02]  /*1ba20*/  HMMA.16816.F32 R16, R24, R4, R16 ;  /* 0x000000041810723c */ /* 0x008fe40000001810 */
[----:B------:R-:W3:Y:S01]  /*1ba30*/  LDL.LU.64 R4, [R1+0x990] ;  /* 0x0009900001047983 */ /* 0x000ee20000300a00 */
[----:B------:R-:W3:Y:S11]  /*1ba40*/  LDL.LU.64 R6, [R1+0x998] ;  /* 0x0009980001067983 */ /* 0x000ef60000300a00 */
[----:B------:R-:W-:Y:S09]  /*1ba50*/  @!UPT UIADD3 URZ, URZ, URZ, URZ ;  /* 0x0000003f3f3ff290 */ /* 0x000ff2000fffe03f */
[----:B------:R0:W-:Y:S01]  /*1ba60*/  STL.64 [R1+0xc00], R16 ;  /* 0x000c001001007387 */ /* 0x0001e20000100a00 */
[----:B------:R1:W-:Y:S02]  /*1ba70*/  STL.64 [R1+0xc08], R18 ;  /* 0x000c081201007387 */ /* 0x0003e40000100a00 */
[----:B0-----:R-:W-:Y:S02]  /*1ba80*/  IMAD.MOV.U32 R16, RZ, RZ, R11 ;  /* 0x000000ffff107224 */ /* 0x001fe400078e000b */
[----:B------:R-:W-:Y:S02]  /*1ba90*/  IMAD.MOV.U32 R17, RZ, RZ, R10 ;  /* 0x000000ffff117224 */ /* 0x000fe400078e000a */
[----:B-1----:R-:W-:Y:S02]  /*1baa0*/  IMAD.MOV.U32 R18, RZ, RZ, R9 ;  /* 0x000000ffff127224 */ /* 0x002fe400078e0009 */
[----:B------:R-:W-:Y:S02]  /*1bab0*/  IMAD.MOV.U32 R19, RZ, RZ, R8 ;  /* 0x000000ffff137224 */ /* 0x000fe400078e0008 */
[----:B------:R-:W0:Y:S04]  /*1bac0*/  LDSM.16.M88.4 R8, [R29+0x2000] ;  /* 0x002000001d08783b */ /* 0x000e280000000200 */
[----:B------:R-:W-:Y:S01]  /*1bad0*/  STL.64 [R1+0x2018], R18 ;  /* 0x0020181201007387 */ /* 0x000fe20000100a00 */
[----:B------:R-:W-:Y:S02]  /*1bae0*/  STL.64 [R1+0x2010], R16 ;  /* 0x0020101001007387 */ /* 0x000fe40000100a00 */
[----:B------:R-:W-:Y:S02]  /*1baf0*/  STL.64 [R1+0x1fd8], R26 ;  /* 0x001fd81a01007387 */ /* 0x000fe40000100a00 */
[----:B------:R-:W-:Y:S02]  /*1bb00*/  STL.64 [R1+0x1fd0], R24 ;  /* 0x001fd01801007387 */ /* 0x000fe40000100a00 */
[----:B------:R-:W-:Y:S04]  /*1bb10*/  LDSM.16.M88.4 R24, [R29+0x1c00] ;  /* 0x001c00001d18783b */ /* 0x000fe80000000200 */
[----:B0-----:R-:W-:Y:S01]  /*1bb20*/  STL.64 [R1+0x90], R8 ;  /* 0x0000900801007387 */ /* 0x001fe20000100a00 */
[----:B------:R-:W-:Y:S02]  /*1bb30*/  STL.64 [R1+0x98], R10 ;  /* 0x0000980a01007387 */ /* 0x000fe40000100a00 */
[----:B------:R-:W0:Y:S02]  /*1bb40*/  LDSM.16.M88.4 R8, [R29+0x2400] ;  /* 0x002400001d08783b */ /* 0x000e240000000200 */
[----:B0-----:R-:W-:Y:S02]  /*1bb50*/  STL.64 [R1+0x80], R8 ;  /* 0x0000800801007387 */ /* 0x001fe40000100a00 */
[----:B------:R-:W-:Y:S02]  /*1bb60*/  STL.64 [R1+0x88], R10 ;  /* 0x0000880a01007387 */ /* 0x000fe40000100a00 */
[----:B------:R-:W0:Y:S04]  /*1bb70*/  LDSM.16.M88.4 R8, [R29+0x2800] ;  /* 0x002800001d08783b */ /* 0x000e280000000200 */
[----:B------:R-:W-:-:S02]  /*1bb80*/  IMAD.MOV.U32 R16, RZ, RZ, R28 ;  /* 0x000000ffff107224 */ /* 0x000fc400078e001c */
[----:B------:R-:W-:Y:S02]  /*1bb90*/  IMAD.MOV.U32 R17, RZ, RZ, R3 ;  /* 0x000000ffff117224 */ /* 0x000fe400078e0003 */
[----:B------:R-:W-:Y:S02]  /*1bba0*/  IMAD.MOV.U32 R18, RZ, RZ, R2 ;  /* 0x000000ffff127224 */ /* 0x000fe400078e0002 */
[----:B------:R-:W-:Y:S01]  /*1bbb0*/  IMAD.MOV.U32 R19, RZ, RZ, R0 ;  /* 0x000000ffff137224 */ /* 0x000fe200078e0000 */
[----:B0-----:R-:W-:Y:S01]  /*1bbc0*/  STL.64 [R1+0x70], R8 ;  /* 0x0000700801007387 */ /* 0x001fe20000100a00 */
[----:B------:R0:W-:Y:S03]  /*1bbd0*/  STL.64 [R1+0x78], R10 ;  /* 0x0000780a01007387 */ /* 0x0001e60000100a00 */
[----:B0-----:R-:W4:Y:S01]  /*1bbe0*/  LDL.LU.64 R10, [R1+0x2038] ;  /* 0x00203800010a7983 */ /* 0x001f220000300a00 */
[----:B------:R-:W4:Y:S02]  /*1bbf0*/  LDL.LU.64 R8, [R1+0x2030] ;  /* 0x0020300001087983 */ /* 0x000f240000300a00 */
[----:B------:R-:W-:Y:S02]  /*1bc00*/  STL.64 [R1+0xa0], R24 ;  /* 0x0000a01801007387 */ /* 0x000fe40000100a00 */
[----:B------:R-:W-:Y:S01]  /*1bc10*/  STL.64 [R1+0xa8], R26 ;  /* 0x0000a81a01007387 */ /* 0x000fe20000100a00 */
[-C--:B---3--:R-:W-:Y:S01]  /*1bc20*/  HMMA.16816.F32 R16, R16, R24.reuse, R4 ;  /* 0x000000181010723c */ /* 0x088fe20000001804 */
[----:B------:R-:W2:Y:S01]  /*1bc30*/  LDL.LU.64 R6, [R1+0x2028] ;  /* 0x0020280001067983 */ /* 0x000ea20000300a00 */
[----:B------:R-:W2:Y:S11]  /*1bc40*/  LDL.LU.64 R4, [R1+0x2020] ;  /* 0x0020200001047983 */ /* 0x000eb60000300a00 */
[----:B------:R-:W-:Y:S10]  /*1bc50*/  @!UPT UIADD3 URZ, URZ, URZ, URZ ;  /* 0x0000003f3f3ff290 */ /* 0x000ff4000fffe03f */
[----:B------:R0:W-:Y:S01]  /*1bc60*/  STL.64 [R1+0x2f0], R16 ;  /* 0x0002f01001007387 */ /* 0x0001e20000100a00 */
[----:B------:R1:W-:Y:S03]  /*1bc70*/  STL.64 [R1+0x2f8], R18 ;  /* 0x0002f81201007387 */ /* 0x0003e60000100a00 */
[----:B0-----:R-:W3:Y:S01]  /*1bc80*/  LDL.LU.64 R16, [R1+0x1c0] ;  /* 0x0001c00001107983 */ /* 0x001ee20000300a00 */
[----:B-1----:R-:W3:Y:S01]  /*1bc90*/  LDL.LU.64 R18, [R1+0x1c8] ;  /* 0x0001c80001127983 */ /* 0x002ee20000300a00 */
[-C--:B--2---:R-:W-:Y:S11]  /*1bca0*/  HMMA.16816.F32 R20, R4, R24.reuse, R20 ;  /* 0x000000180414723c */ /* 0x084ff60000001814 */
[----:B------:R-:W-:Y:S11]  /*1bcb0*/  @!UPT UIADD3 URZ, URZ, URZ, URZ ;  /* 0x0000003f3f3ff290 */ /* 0x000ff6000fffe03f */
[----:B------:R-:W-:Y:S01]  /*1bcc0*/  @!UPT UIADD3 URZ, URZ, URZ, URZ ;  /* 0x0000003f3f3ff290 */ /* 0x000fe2000fffe03f */
[----:B------:R0:W-:Y:S01]  /*1bcd0*/  STL.64 [R1+0x310], R20 ;  /* 0x0003101401007387 */ /* 0x0001e20000100a00 */
[----:B------:R1:W-:Y:S03]  /*1bce0*/  STL.64 [R1+0x318], R22 ;  /* 0x0003181601007387 */ /* 0x0003e60000100a00 */
[----:B0-----:R-:W2:Y:S01]  /*1bcf0*/  LDL.LU.64 R20, [R1+0x440] ;  /* 0x0004400001147983 */ /* 0x001ea20000300a00 */
[----:B-1----:R-:W2:Y:S03]  /*1bd00*/  LDL.LU.64 R22, [R1+0x448] ;  /* 0x0004480001167983 */ /* 0x002ea60000300a00 */
[----:B--2---:R-:W-:Y:S01]  /*1bd10*/  STL.64 [R1+0x2008], R22 ;  /* 0x0020081601007387 */ /* 0x004fe20000100a00 */
[----:B------:R0:W-:Y:S03]  /*1bd20*/  STL.64 [R1+0x2000], R20 ;  /* 0x0020001401007387 */ /* 0x0001e60000100a00 */
[----:B0-----:R-:W2:Y:S01]  /*1bd30*/  LDL.LU.64 R20, [R1+0x6a0] ;  /* 0x0006a00001147983 */ /* 0x001ea20000300a00 */
[----:B------:R-:W2:Y:S02]  /*1bd40*/  LDL.LU.64 R22, [R1+0x6a8] ;  /* 0x0006a80001167983 */ /* 0x000ea40000300a00 */
[----:B------:R0:W-:Y:S02]  /*1bd50*/  STL.64 [R1+0x1fb8], R6 ;  /* 0x001fb80601007387 */ /* 0x0001e40000100a00 */
[----:B------:R1:W-:Y:S01]  /*1bd60*/  STL.64 [R1+0x1fb0], R4 ;  /* 0x001fb00401007387 */ /* 0x0003e20000100a00 */
[----:B0-----:R-:W2:Y:S04]  /*1bd70*/  LDL.64 R6, [R1+0x18] ;  /* 0x0000180001067983 */ /* 0x001ea80000100a00 */
[----:B-1----:R-:W3:Y:S04]  /*1bd80*/  LDL.64 R4, [R1+0x10] ;  /* 0x0000100001047983 */ /* 0x002ee80000100a00 */
[----:B--2---:R-:W-:Y:S01]  /*1bd90*/  STL.64 [R1+0x1fc8], R6 ;  /* 0x001fc80601007387 */ /* 0x004fe20000100a00 */
[----:B---3--:R0:W-:Y:S03]  /*1bda0*/  STL.64 [R1+0x1fc0], R4 ;  /* 0x001fc00401007387 */ /* 0x0081e60000100a00 */
[----:B0-----:R-:W4:Y:S01]  /*1bdb0*/  LDL.LU.64 R4, [R1+0x2c0] ;  /* 0x0002c00001047983 */ /* 0x001f220000300a00 */
[----:B------:R-:W4:Y:S02]  /*1bdc0*/  LDL.LU.64 R6, [R1+0x2c8] ;  /* 0x0002c80001067983 */ /* 0x000f240000300a00 */
[----:B----4-:R-:W-:Y:S01]  /*1bdd0*/  HMMA.16816.F32 R4, R8, R24, R4 ;  /* 0x000000180804723c */ /* 0x010fe20000001804 */
[----:B------:R-:W2:Y:S01]  /*1bde0*/  LDL.LU.64 R24, [R1+0x240] ;  /* 0x0002400001187983 */ /* 0x000ea20000300a00 */
[----:B------:R-:W2:Y:S11]  /*1bdf0*/  LDL.LU.64 R26, [R1+0x248] ;  /* 0x00024800011a7983 */ /* 0x000eb60000300a00 */
[----:B------:R-:W-:Y:S10]  /*1be00*/  @!UPT UIADD3 URZ, URZ, URZ, URZ ;  /* 0x0000003f3f3ff290 */ /* 0x000ff4000fffe03f */
[----:B------:R0:W-:Y:S01]  /*1be10*/  STL.64 [R1+0x5c0], R4 ;  /* 0x0005c00401007387 */ /* 0x0001e20000100a00 */
[----:B------:R1:W-:Y:S03]  /*1be20*/  STL.64 [R1+0x5c8], R6 ;  /* 0x0005c80601007387 */ /* 0x0003e60000100a00 */
[----:B0-----:R-:W3:Y:S01]  /*1be30*/  LDL.LU.64 R4, [R1+0x130] ;  /* 0x0001300001047983 */ /* 0x001ee20000300a00 */
[----:B-1----:R-:W3:Y:S02]  /*1be40*/  LDL.LU.64 R6, [R1+0x138] ;  /* 0x0001380001067983 */ /* 0x002ee40000300a00 */
[----:B------:R-:W-:Y:S02]  /*1be50*/  STL.64 [R1+0x1fa8], R10 ;  /* 0x001fa80a01007387 */ /* 0x000fe40000100a00 */
[----:B------:R0:W-:Y:S02]  /*1be60*/  STL.64 [R1+0x1fa0], R8 ;  /* 0x001fa00801007387 */ /* 0x0001e40000100a00 */
[----:B0-----:R-:W4:Y:S02]  /*1be70*/  LDL.LU.64 R8, [R1+0xa0] ;  /* 0x0000a00001087983 */ /* 0x001f240000300a00 */
[----:B----4-:R-:W-:Y:S11]  /*1be80*/  HMMA.16816.F32 R16, R12, R8, R16 ;  /* 0x000000080c10723c */ /* 0x010ff60000001810 */
[----:B------:R-:W-:Y:S11]  /*1be90*/  @!UPT UIADD3 URZ, URZ, URZ, URZ ;  /* 0x0000003f3f3ff290 */ /* 0x000ff6000fffe03f */
[----:B------:R-:W-:Y:S01]  /*1bea0*/  @!UPT UIADD3 URZ, URZ, URZ, URZ ;  /* 0x0000003f3f3ff290 */ /* 0x000fe2000fffe03f */
[----:B------:R-:W-:Y:S01]  /*1beb0*/  STL.64 [R1+0xab0], R16 ;  /* 0x000ab01001007387 */ /* 0x000fe20000100a00 */
[----:B------:R0:W-:Y:S03]  /*1bec0*/  STL.64 [R1+0xab8], R18 ;  /* 0x000ab81201007387 */ /* 0x0001e60000100a00 */
[----:B0-----:R-:W4:Y:S01]  /*1bed0*/  LDL.LU.64 R18, [R1+0x2018] ;  /* 0x0020180001127983 */ /* 0x001f220000300a00 */
[----:B------:R-:W4:Y:S02]  /*1bee0*/  LDL.LU.64 R16, [R1+0x2010] ;  /* 0x0020100001107983 */ /* 0x000f240000300a00 */
[----:B------:R-:W-:Y:S02]  /*1bef0*/  IMAD.MOV.U32 R2, RZ, RZ, R8 ;  /* 0x000000ffff027224 */ /* 0x000fe400078e0008 */
[----:B------:R-:W-:Y:S02]  /*1bf00*/  IMAD.MOV.U32 R0, RZ, RZ, R9 ;  /* 0x000000ffff007224 */ /* 0x000fe400078e0009 */
[----:B------:R-:W2:Y:S01]  /*1bf10*/  LDL.LU.64 R8, [R1+0x570] ;  /* 0x0005700001087983 */ /* 0x000ea20000300a00 */
[----:B------:R-:W2:Y:S02]  /*1bf20*/  LDL.LU.64 R10, [R1+0x578] ;  /* 0x00057800010a7983 */ /* 0x000ea40000300a00 */
[----:B------:R-:W-:Y:S02]  /*1bf30*/  STL.64 [R1+0x1f98], R14 ;  /* 0x001f980e01007387 */ /* 0x000fe40000100a00 */
[----:B------:R0:W-:Y:S02]  /*1bf40*/  STL.64 [R1+0x1f90], R12 ;  /* 0x001f900c01007387 */ /* 0x0001e40000100a00 */
[----:B0-----:R-:W-:-:S02]  /*1bf50*/  IMAD.MOV.U32 R12, RZ, RZ, R2 ;  /* 0x000000ffff0c7224 */ /* 0x001fc400078e0002 */
[----:B------:R-:W-:-:S07]  /*1bf60*/  IMAD.MOV.U32 R13, RZ, RZ, R0 ;  /* 0x000000ffff0d7224 */ /* 0x000fce00078e0000 */
[-C--:B----4-:R-:W-:Y:S01]  /*1bf70*/  HMMA.16816.F32 R16, R16, R12.reuse, R20 ;  /* 0x0000000c1010723c */ /* 0x090fe20000001814 */
[----:B------:R-:W4:Y:S01]  /*1bf80*/  LDL.LU.64 R22, [R1+0x2008] ;  /* 0x0020080001167983 */ /* 0x000f220000300a00 */
[----:B------:R-:W4:Y:S11]  /*1bf90*/  LDL.LU.64 R20, [R1+0x2000] ;  /* 0x0020000001147983 */ /* 0x000f360000300a00 */
[----:B------:R-:W-:Y:S10]  /*1bfa0*/  @!UPT UIADD3 URZ, URZ, URZ, URZ ;  /* 0x0000003f3f3ff290 */ /* 0x000ff4000fffe03f */
[----:B------:R-:W-:Y:S01]  /*1bfb0*/  STL.64 [R1+0x2d0], R16 ;  /* 0x0002d01001007387 */ /* 0x000fe20000100a00 */
[----:B------:R0:W-:Y:S03]  /*1bfc0*/  STL.64 [R1+0x2d8], R18 ;  /* 0x0002d81201007387 */ /* 0x0001e60000100a00 */
[----:B0-----:R-:W4:Y:S01]  /*1bfd0*/  LDL.LU.64 R18, [R1+0x1ff8] ;  /* 0x001ff80001127983 */ /* 0x001f220000300a00 */
[----:B------:R-:W4:Y:S02]  /*1bfe0*/  LDL.LU.64 R16, [R1+0x1ff0] ;  /* 0x001ff00001107983 */ /* 0x000f240000300a00 */
        /* <DEDUP_REMOVED lines=16> */
[----:B0-----:R-:W3:Y:S01]  /*1c0f0*/  LDL.LU.64 R26, [R1+0x1fd8] ;  /* 0x001fd800011a7983 */ /* 0x001ee20000300a00 */
[----:B------:R-:W3:Y:S02]  /*1c100*/  LDL.LU.64 R24, [R1+0x1fd0] ;  /* 0x001fd00001187983 */ /* 0x000ee40000300a00 */
[----:B---3--:R-:W-:Y:S01]  /*1c110*/  HMMA.16816.F32 R12, R24, R12, R4 ;  /* 0x0000000c180c723c */ /* 0x008fe20000001804 */
[----:B------:R-:W2:Y:S01]  /*1c120*/  LDL.LU.64 R6, [R1+0x1fc8] ;  /* 0x001fc80001067983 */ /* 0x000ea20000300a00 */
[----:B------:R-:W4:Y:S11]  /*1c130*/  LDL.LU.64 R4, [R1+0x1fc0] ;  /* 0x001fc00001047983 */ /* 0x000f360000300a00 */
[----:B------:R-:W-:Y:S10]  /*1c140*/  @!UPT UIADD3 URZ, URZ, URZ, URZ ;  /* 0x0000003f3f3ff290 */ /* 0x000ff4000fffe03f */
[----:B------:R0:W-:Y:S01]  /*1c150*/  STL.64 [R1+0xbf0], R12 ;  /* 0x000bf00c01007387 */ /* 0x0001e20000100a00 */
[----:B------:R1:W-:Y:S03]  /*1c160*/  STL.64 [R1+0xbf8], R14 ;  /* 0x000bf80e01007387 */ /* 0x0003e60000100a00 */
[----:B0-----:R-:W3:Y:S01]  /*1c170*/  LDL.LU.64 R12, [R1+0x340] ;  /* 0x00034000010c7983 */ /* 0x001ee20000300a00 */
[----:B-1----:R-:W3:Y:S02]  /*1c180*/  LDL.LU.64 R14, [R1+0x348] ;  /* 0x00034800010e7983 */ /* 0x002ee40000300a00 */
[----:B------:R-:W-:Y:S02]  /*1c190*/  STL.64 [R1+0x1f78], R26 ;  /* 0x001f781a01007387 */ /* 0x000fe40000100a00 */
[----:B------:R0:W-:Y:S02]  /*1c1a0*/  STL.64 [R1+0x1f70], R24 ;  /* 0x001f701801007387 */ /* 0x0001e40000100a00 */
[----:B0-----:R-:W4:Y:S01]  /*1c1b0*/  LDL.LU.64 R24, [R1+0x90] ;  /* 0x0000900001187983 */ /* 0x001f220000300a00 */
[----:B--2---:R-:W-:Y:S01]  /*1c1c0*/  IMAD.MOV.U32 R3, RZ, RZ, R7 ;  /* 0x000000ffff037224 */ /* 0x004fe200078e0007 */
[-C--:B----4-:R-:W-:Y:S11]  /*1c1d0*/  HMMA.16816.F32 R16, R4, R24.reuse, R16 ;  /* 0x000000180410723c */ /* 0x090ff60000001810 */
[----:B------:R-:W-:Y:S11]  /*1c1e0*/  @!UPT UIADD3 URZ, URZ, URZ, URZ ;  /* 0x0000003f3f3ff290 */ /* 0x000ff6000fffe03f */
[----:B------:R-:W-:Y:S01]  /*1c1f0*/  @!UPT UIADD3 URZ, URZ, URZ, URZ ;  /* 0x0000003f3f3ff290 */ /* 0x000fe2000fffe03f */
[----:B------:R0:W-:Y:S01]  /*1c200*/  STL.64 [R1+0x2b0], R16 ;  /* 0x0002b01001007387 */ /* 0x0001e20000100a00 */
[----:B------:R1:W-:Y:S02]  /*1c210*/  STL.64 [R1+0x2b8], R18 ;  /* 0x0002b81201007387 */ /* 0x0003e40000100a00 */
[----:B0-----:R-:W-:Y:S02]  /*1c220*/  IMAD.MOV.U32 R16, RZ, RZ, R6 ;  /* 0x000000ffff107224 */ /* 0x001fe400078e0006 */
[----:B-1----:R-:W-:Y:S02]  /*1c230*/  IMAD.MOV.U32 R18, RZ, RZ, R4 ;  /* 0x000000ffff127224 */ /* 0x002fe400078e0004 */
[----:B------:R-:W-:Y:S01]  /*1c240*/  IMAD.MOV.U32 R17, RZ, RZ, R5 ;  /* 0x000000ffff117224 */ /* 0x000fe200078e0005 */
[----:B------:R-:W2:Y:S01]  /*1c250*/  LDL.LU.64 R6, [R1+0x1fb8] ;  /* 0x001fb80001067983 */ /* 0x000ea20000300a00 */
[----:B------:R-:W2:Y:S02]  /*1c260*/  LDL.LU.64 R4, [R1+0x1fb0] ;  /* 0x001fb00001047983 */ /* 0x000ea40000300a00 */
[----:B--2---:R-:W-:Y:S11]  /*1c270*/  HMMA.16816.F32 R8, R4, R24, R8 ;  /* 0x000000180408723c */ /* 0x004ff60000001808 */
[----:B------:R-:W-:Y:S11]  /*1c280*/  @!UPT UIADD3 URZ, URZ, URZ, URZ ;  /* 0x0000003f3f3ff290 */ /* 0x000ff6000fffe03f */
[----:B------:R-:W-:Y:S01]  /*1c290*/  @!UPT UIADD3 URZ, URZ, URZ, URZ ;  /* 0x0000003f3f3ff290 */ /* 0x000fe2000fffe03f */
[----:B------:R-:W-:Y:S01]  /*1c2a0*/  STL.64 [R1+0x2e0], R8 ;  /* 0x0002e00801007387 */ /* 0x000fe20000100a00 */
[----:B------:R0:W-:Y:S03]  /*1c2b0*/  STL.64 [R1+0x2e8], R10 ;  /* 0x0002e80a01007387 */ /* 0x0001e60000100a00 */
[----:B0-----:R-:W3:Y:S01]  /*1c2c0*/  LDL.LU.64 R10, [R1+0x1fa8] ;  /* 0x001fa800010a7983 */ /* 0x001ee20000300a00 */
[----:B------:R-:W3:Y:S02]  /*1c2d0*/  LDL.LU.64 R8, [R1+0x1fa0] ;  /* 0x001fa00001087983 */ /* 0x000ee40000300a00 */
[----:B------:R-:W-:Y:S02]  /*1c2e0*/  IMAD.MOV.U32 R2, RZ, RZ, R24 ;  /* 0x000000ffff027224 */ /* 0x000fe400078e0018 */
[----:B------:R-:W-:Y:S02]  /*1c2f0*/  IMAD.MOV.U32 R0, RZ, RZ, R25 ;  /* 0x000000ffff007224 */ /* 0x000fe400078e0019 */
[----:B------:R-:W2:Y:S01]  /*1c300*/  LDL.LU.64 R24, [R1+0x1b0] ;  /* 0x0001b00001187983 */ /* 0x000ea20000300a00 */
[----:B------:R-:W2:Y:S02]  /*1c310*/  LDL.LU.64 R26, [R1+0x1b8] ;  /* 0x0001b800011a7983 */ /* 0x000ea40000300a00 */
[----:B------:R0:W-:Y:S02]  /*1c320*/  STL.64 [R1+0x1f38], R6 ;  /* 0x001f380601007387 */ /* 0x0001e40000100a00 */
[----:B------:R1:W-:Y:S02]  /*1c330*/  STL.64 [R1+0x1f30], R4 ;  /* 0x001f300401007387 */ /* 0x0003e40000100a00 */
[----:B0-----:R-:W-:-:S02]  /*1c340*/  IMAD.MOV.U32 R6, RZ, RZ, R16 ;  /* 0x000000ffff067224 */ /* 0x001fc400078e0010 */
[----:B------:R-:W-:Y:S02]  /*1c350*/  IMAD.MOV.U32 R7, RZ, RZ, R3 ;  /* 0x000000ffff077224 */ /* 0x000fe400078e0003 */
[----:B-1----:R-:W-:Y:S02]  /*1c360*/  IMAD.MOV.U32 R4, RZ, RZ, R18 ;  /* 0x000000ffff047224 */ /* 0x002fe400078e0012 */
[----:B------:R-:W-:Y:S02]  /*1c370*/  IMAD.MOV.U32 R5, RZ, RZ, R17 ;  /* 0x000000ffff057224 */ /* 0x000fe400078e0011 */
[----:B------:R-:W4:Y:S01]  /*1c380*/  LDL.LU.64 R16, [R1+0x6d0] ;  /* 0x0006d00001107983 */ /* 0x000f220000300a00 */
[----:B------:R-:W4:Y:S02]  /*1c390*/  LDL.LU.64 R18, [R1+0x6d8] ;  /* 0x0006d80001127983 */ /* 0x000f240000300a00 */
[----:B------:R-:W-:Y:S02]  /*1c3a0*/  STL.64 [R1+0x1f58], R6 ;  /* 0x001f580601007387 */ /* 0x000fe40000100a00 */
[----:B------:R0:W-:Y:S02]  /*1c3b0*/  STL.64 [R1+0x1f50], R4 ;  /* 0x001f500401007387 */ /* 0x0001e40000100a00 */
[----:B0-----:R-:W-:-:S02]  /*1c3c0*/  IMAD.MOV.U32 R4, RZ, RZ, R2 ;  /* 0x000000ffff047224 */ /* 0x001fc400078e0002 */
[----:B------:R-:W-:-:S07]  /*1c3d0*/  IMAD.MOV.U32 R5, RZ, RZ, R0 ;  /* 0x000000ffff057224 */ /* 0x000fce00078e0000 */
        /* <DEDUP_REMOVED lines=14> */
[----:B------:R0:W-:Y:S01]  /*1c4c0*/  STL.64 [R1+0xa80], R24 ;  /* 0x000a801801007387 */ /* 0x0001e20000100a00 */
[----:B------:R1:W-:Y:S03]  /*1c4d0*/  STL.64 [R1+0xa88], R26 ;  /* 0x000a881a01007387 */ /* 0x0003e60000100a00 */
[----:B0-----:R-:W2:Y:S01]  /*1c4e0*/  LDL.LU.64 R24, [R1+0x350] ;  /* 0x0003500001187983 */ /* 0x001ea20000300a00 */
[----:B-1----:R-:W2:Y:S02]  /*1c4f0*/  LDL.LU.64 R26, [R1+0x358] ;  /* 0x00035800011a7983 */ /* 0x002ea40000300a00 */
[----:B------:R0:W-:Y:S02]  /*1c500*/  STL.64 [R1+0x1f48], R14 ;  /* 0x001f480e01007387 */ /* 0x0001e40000100a00 */
[----:B------:R1:W-:Y:S01]  /*1c510*/  STL.64 [R1+0x1f40], R12 ;  /* 0x001f400c01007387 */ /* 0x0003e20000100a00 */
[----:B0-----:R-:W4:Y:S04]  /*1c520*/  LDL.64 R14, [R1+0x8] ;  /* 0x00000800010e7983 */ /* 0x001f280000100a00 */
[----:B-1----:R-:W4:Y:S02]  /*1c530*/  LDL.64 R12, [R1] ;  /* 0x00000000010c7983 */ /* 0x002f240000100a00 */
[----:B----4-:R-:W-:Y:S11]  /*1c540*/  HMMA.16816.F32 R16, R12, R4, R16 ;  /* 0x000000040c10723c */ /* 0x010ff60000001810 */
        /* <DEDUP_REMOVED lines=8> */
[----:B------:R-:W-:-:S02]  /*1c5d0*/  IMAD.MOV.U32 R2, RZ, RZ, R14 ;  /* 0x000000ffff027224 */ /* 0x000fc400078e000e */
[----:B------:R-:W-:Y:S01]  /*1c5e0*/  IMAD.MOV.U32 R0, RZ, RZ, R15 ;  /* 0x000000ffff007224 */ /* 0x000fe200078e000f */
[----:B------:R-:W4:Y:S01]  /*1c5f0*/  LDL.LU.64 R12, [R1+0x970] ;  /* 0x00097000010c7983 */ /* 0x000f220000300a00 */
[----:B------:R-:W4:Y:S01]  /*1c600*/  LDL.LU.64 R14, [R1+0x978] ;  /* 0x00097800010e7983 */ /* 0x000f220000300a00 */
[-C--:B--2---:R-:W-:Y:S08]  /*1c610*/  HMMA.16816.F32 R24, R20, R4.reuse, R24 ;  /* 0x000000041418723c */ /* 0x084ff00000001818 */
[----:B---3--:R-:W-:Y:S11]  /*1c620*/  HMMA.16816.F32 R8, R16, R4, R8 ;  /* 0x000000041008723c */ /* 0x008ff60000001808 */
[----:B------:R-:W-:Y:S11]  /*1c630*/  @!UPT UIADD3 URZ, URZ, URZ, URZ ;  /* 0x0000003f3f3ff290 */ /* 0x000ff6000fffe03f */
[----:B------:R-:W-:Y:S01]  /*1c640*/  @!UPT UIADD3 URZ, URZ, URZ, URZ ;  /* 0x0000003f3f3ff290 */ /* 0x000fe2000fffe03f */
[----:B------:R-:W-:Y:S01]  /*1c650*/  STL.64 [R1+0x2c0], R8 ;  /* 0x0002c00801007387 */ /* 0x000fe20000100a00 */
[----:B------:R-:W-:Y:S02]  /*1c660*/  STL.64 [R1+0x2c8], R10 ;  /* 0x0002c80a01007387 */ /* 0x000fe40000100a00 */
[----:B----4-:R-:W-:Y:S02]  /*1c670*/  STL.64 [R1+0x1f68], R14 ;  /* 0x001f680e01007387 */ /* 0x010fe40000100a00 */
[----:B------:R0:W-:Y:S02]  /*1c680*/  STL.64 [R1+0x1f60], R12 ;  /* 0x001f600c01007387 */ /* 0x0001e40000100a00 */
[----:B0-----:R-:W2:Y:S01]  /*1c690*/  LDL.LU.64 R12, [R1+0x120] ;  /* 0x00012000010c7983 */ /* 0x001ea20000300a00 */
[----:B------:R-:W2:Y:S02]  /*1c6a0*/  LDL.LU.64 R14, [R1+0x128] ;  /* 0x00012800010e7983 */ /* 0x000ea40000300a00 */
[----:B------:R-:W3:Y:S02]  /*1c6b0*/  LDL.LU.64 R8, [R1+0x590] ;  /* 0x0005900001087983 */ /* 0x000ee40000300a00 */
[----:B------:R-:W3:Y:S01]  /*1c6c0*/  LDL.LU.64 R10, [R1+0x598] ;  /* 0x00059800010a7983 */ /* 0x000ee20000300a00 */
[----:B------:R-:W-:Y:S01]  /*1c6d0*/  STL.64 [R1+0x1f08], R18 ;  /* 0x001f081201007387 */ /* 0x000fe20000100a00 */
[----:B------:R-:W-:Y:S02]  /*1c6e0*/  STL.64 [R1+0x1f00], R16 ;  /* 0x001f001001007387 */ /* 0x000fe40000100a00 */
[----:B------:R-:W-:Y:S02]  /*1c6f0*/  STL.64 [R1+0x6b0], R24 ;  /* 0x0006b01801007387 */ /* 0x000fe40000100a00 */
[----:B------:R0:W-:Y:S02]  /*1c700*/  STL.64 [R1+0x6b8], R26 ;  /* 0x0006b81a01007387 */ /* 0x0001e40000100a00 */
[----:B0-----:R-:W2:Y:S01]  /*1c710*/  LDL.LU.64 R26, [R1+0x1f78] ;  /* 0x001f7800011a7983 */ /* 0x001ea20000300a00 */
[----:B------:R-:W2:Y:S02]  /*1c720*/  LDL.LU.64 R24, [R1+0x1f70] ;  /* 0x001f700001187983 */ /* 0x000ea40000300a00 */
[----:B------:R-:W-:-:S02]  /*1c730*/  IMAD.MOV.U32 R16, RZ, RZ, R6 ;  /* 0x000000ffff107224 */ /* 0x000fc400078e0006 */
[----:B------:R-:W-:Y:S01]  /*1c740*/  STL.64 [R1+0x1ef8], R22 ;  /* 0x001ef81601007387 */ /* 0x000fe20000100a00 */
[----:B------:R0:W-:Y:S04]  /*1c750*/  STL.64 [R1+0x1ef0], R20 ;  /* 0x001ef01401007387 */ /* 0x0001e80000100a00 */
[----:B0-----:R-:W4:Y:S01]  /*1c760*/  LDL.LU.64 R20, [R1+0x80] ;  /* 0x0000800001147983 */ /* 0x001f220000300a00 */
[----:B--2---:R-:W-:Y:S03]  /*1c770*/  HMMA.16816.F32 R4, R24, R4, R12 ;  /* 0x000000041804723c */ /* 0x004fe6000000180c */
[----:B------:R-:W4:Y:S01]  /*1c780*/  LDL.LU.64 R14, [R1+0x1f68] ;  /* 0x001f6800010e7983 */ /* 0x000f220000300a00 */
[----:B------:R-:W4:Y:S11]  /*1c790*/  LDL.LU.64 R12, [R1+0x1f60] ;  /* 0x001f6000010c7983 */ /* 0x000f360000300a00 */
[----:B------:R-:W-:Y:S08]  /*1c7a0*/  @!UPT UIADD3 URZ, URZ, URZ, URZ ;  /* 0x0000003f3f3ff290 */ /* 0x000ff0000fffe03f */
        /* <DEDUP_REMOVED lines=8> */
[----:B----4-:R-:W-:Y:S02]  /*1c830*/  HMMA.16816.F32 R4, R4, R20, R12 ;  /* 0x000000140404723c */ /* 0x010fe4000000180c */
[----:B------:R-:W4:Y:S01]  /*1c840*/  LDL.LU.64 R14, [R1+0x1f48] ;  /* 0x001f4800010e7983 */ /* 0x000f220000300a00 */
[----:B------:R-:W4:Y:S11]  /*1c850*/  LDL.LU.64 R12, [R1+0x1f40] ;  /* 0x001f4000010c7983 */ /* 0x000f360000300a00 */
[----:B------:R-:W-:Y:S09]  /*1c860*/  @!UPT UIADD3 URZ, URZ, URZ, URZ ;  /* 0x0000003f3f3ff290 */ /* 0x000ff2000fffe03f */
        /* <DEDUP_REMOVED lines=8> */
[----:B---3--:R-:W-:Y:S11]  /*1c8f0*/  HMMA.16816.F32 R8, R4, R20, R8 ;  /* 0x000000140408723c */ /* 0x008ff60000001808 */
[----:B------:R-:W-:Y:S11]  /*1c900*/  @!UPT UIADD3 URZ, URZ, URZ, URZ ;  /* 0x0000003f3f3ff290 */ /* 0x000ff6000fffe03f */
[----:B------:R-:W-:Y:S01]  /*1c910*/  @!UPT UIADD3 URZ, URZ, URZ, URZ ;  /* 0x0000003f3f3ff290 */ /* 0x000fe2000fffe03f */
[----:B------:R-:W-:Y:S01]  /*1c920*/  STL.64 [R1+0x2a0], R8 ;  /* 0x0002a00801007387 */ /* 0x000fe20000100a00 */
[----:B------:R0:W-:Y:S03]  /*1c930*/  STL.64 [R1+0x2a8], R10 ;  /* 0x0002a80a01007387 */ /* 0x0001e60000100a00 */
[----:B0-----:R-:W2:Y:S01]  /*1c940*/  LDL.LU.64 R10, [R1+0x1f28] ;  /* 0x001f2800010a7983 */ /* 0x001ea20000300a00 */
[----:B------:R-:W2:Y:S02]  /*1c950*/  LDL.LU.64 R8, [R1+0x1f20] ;  /* 0x001f200001087983 */ /* 0x000ea40000300a00 */
[----:B------:R-:W3:Y:S02]  /*1c960*/  LDL.LU.64 R20, [R1+0x500] ;  /* 0x0005000001147983 */ /* 0x000ee40000300a00 */
[----:B------:R-:W2:Y:S02]  /*1c970*/  LDL.LU.64 R22, [R1+0x508] ;  /* 0x0005080001167983 */ /* 0x000ea40000300a00 */
[----:B--2---:R-:W-:Y:S01]  /*1c980*/  STL.64 [R1+0x1f18], R22 ;  /* 0x001f181601007387 */ /* 0x004fe20000100a00 */
[----:B---3--:R0:W-:Y:S03]  /*1c990*/  STL.64 [R1+0x1f10], R20 ;  /* 0x001f101401007387 */ /* 0x0081e60000100a00 */
[----:B0-----:R-:W2:Y:S01]  /*1c9a0*/  LDL.LU.64 R20, [R1+0x700] ;  /* 0x0007000001147983 */ /* 0x001ea20000300a00 */
[----:B------:R-:W2:Y:S02]  /*1c9b0*/  LDL.LU.64 R22, [R1+0x708] ;  /* 0x0007080001167983 */ /* 0x000ea40000300a00 */
[----:B------:R-:W-:Y:S02]  /*1c9c0*/  STL.64 [R1+0x1ec8], R6 ;  /* 0x001ec80601007387 */ /* 0x000fe40000100a00 */
[----:B------:R0:W-:Y:S02]  /*1c9d0*/  STL.64 [R1+0x1ec0], R4 ;  /* 0x001ec00401007387 */ /* 0x0001e40000100a00 */
[----:B0-----:R-:W-:-:S02]  /*1c9e0*/  IMAD.MOV.U32 R4, RZ, RZ, R2 ;  /* 0x000000ffff047224 */ /* 0x001fc400078e0002 */
[----:B------:R-:W-:-:S07]  /*1c9f0*/  IMAD.MOV.U32 R5, RZ, RZ, R0 ;  /* 0x000000ffff057224 */ /* 0x000fce00078e0000 */
[----:B------:R-:W-:Y:S11]  /*1ca00*/  HMMA.16816.F32 R24, R8, R4, R24 ;  /* 0x000000040818723c */ /* 0x000ff60000001818 */
[----:B------:R-:W-:Y:S11]  /*1ca10*/  @!UPT UIADD3 URZ, URZ, URZ, URZ ;  /* 0x0000003f3f3ff290 */ /* 0x000ff6000fffe03f */
[----:B------:R-:W-:Y:S01]  /*1ca20*/  @!UPT UIADD3 URZ, URZ, URZ, URZ ;  /* 0x0000003f3f3ff290 */ /* 0x000fe2000fffe03f */
[----:B------:R0:W-:Y:S01]  /*1ca30*/  STL.64 [R1+0x430], R24 ;  /* 0x0004301801007387 */ /* 0x0001e20000100a00 */
[----:B------:R1:W-:Y:S03]  /*1ca40*/  STL.64 [R1+0x438], R26 ;  /* 0x0004381a01007387 */ /* 0x0003e60000100a00 */
[----:B0-----:R-:W3:Y:S01]  /*1ca50*/  LDL.LU.64 R24, [R1+0x3d0] ;  /* 0x0003d00001187983 */ /* 0x001ee20000300a00 */
[----:B-1----:R-:W3:Y:S02]  /*1ca60*/  LDL.LU.64 R26, [R1+0x3d8] ;  /* 0x0003d800011a7983 */ /* 0x002ee40000300a00 */
[----:B------:R-:W-:Y:S02]  /*1ca70*/  STL.64 [R1+0x1ed8], R10 ;  /* 0x001ed80a01007387 */ /* 0x000fe40000100a00 */
[----:B------:R0:W-:Y:S02]  /*1ca80*/  STL.64 [R1+0x1ed0], R8 ;  /* 0x001ed00801007387 */ /* 0x0001e40000100a00 */
[----:B0-----:R-:W4:Y:S01]  /*1ca90*/  LDL.LU.64 R8, [R1+0x360] ;  /* 0x0003600001087983 */ /* 0x001f220000300a00 */
[----:B------:R-:W4:Y:S02]  /*1caa0*/  LDL.LU.64 R10, [R1+0x368] ;  /* 0x00036800010a7983 */ /* 0x000f240000300a00 */
[----:B------:R-:W-:-:S07]  /*1cab0*/  IMAD.MOV.U32 R17, RZ, RZ, R3 ;  /* 0x000000ffff117224 */ /* 0x000fce00078e0003 */
[-C--:B--2---:R-:W-:Y:S08]  /*1cac0*/  HMMA.16816.F32 R16, R16, R4.reuse, R20 ;  /* 0x000000041010723c */ /* 0x084ff00000001814 */
[-C--:B----4-:R-:W-:Y:S11]  /*1cad0*/  HMMA.16816.F32 R8, R12, R4.reuse, R8 ;  /* 0x000000040c08723c */ /* 0x090ff60000001808 */
        /* <DEDUP_REMOVED lines=9> */
[----:B------:R-:W2:Y:S02]  /*1cb70*/  LDL.LU.64 R22, [R1+0x1f18] ;  /* 0x001f180001167983 */ /* 0x000ea40000300a00 */
[----:B------:R-:W2:Y:S02]  /*1cb80*/  LDL.LU.64 R20, [R1+0x1f10] ;  /* 0x001f100001147983 */ /* 0x000ea40000300a00 */
[----:B------:R-:W-:Y:S01]  /*1cb90*/  STL.64 [R1+0x1a0], R16 ;  /* 0x0001a01001007387 */ /* 0x000fe20000100a00 */
[----:B------:R0:W-:Y:S04]  /*1cba0*/  STL.64 [R1+0x1a8], R18 ;  /* 0x0001a81201007387 */ /* 0x0001e80000100a00 */
[----:B0-----:R-:W2:Y:S01]  /*1cbb0*/  LDL.LU.64 R18, [R1+0x1f08] ;  /* 0x001f080001127983 */ /* 0x001ea20000300a00 */
[----:B------:R-:W2:Y:S02]  /*1cbc0*/  LDL.LU.64 R16, [R1+0x1f00] ;  /* 0x001f000001107983 */ /* 0x000ea40000300a00 */
        /* <DEDUP_REMOVED lines=9> */
[----:B0-----:R-:W2:Y:S01]  /*1cc60*/  LDL.64 R16, [R1] ;  /* 0x0000000001107983 */ /* 0x001ea20000100a00 */
[----:B------:R-:W2:Y:S01]  /*1cc70*/  LDL.LU.64 R18, [R1+0x8] ;  /* 0x0000080001127983 */ /* 0x000ea20000300a00 */
[-C--:B---3--:R-:W-:Y:S02]  /*1cc80*/  HMMA.16816.F32 R24, R20, R4.reuse, R24 ;  /* 0x000000041418723c */ /* 0x088fe40000001818 */
[----:B--2---:R-:W-:Y:S01]  /*1cc90*/  STL.64 [R1+0x1e98], R18 ;  /* 0x001e981201007387 */ /* 0x004fe20000100a00 */
[----:B------:R0:W-:Y:S03]  /*1cca0*/  STL.64 [R1+0x1e90], R16 ;  /* 0x001e901001007387 */ /* 0x0001e60000100a00 */
[----:B0-----:R-:W2:Y:S01]  /*1ccb0*/  LDL.LU.64 R16, [R1+0x10] ;  /* 0x0000100001107983 */ /* 0x001ea20000300a00 */
[----:B------:R-:W3:Y:S11]  /*1ccc0*/  LDL.LU.64 R18, [R1+0x18] ;  /* 0x0000180001127983 */ /* 0x000ef60000300a00 */
[----:B------:R-:W-:Y:S05]  /*1ccd0*/  @!UPT UIADD3 URZ, URZ, URZ, URZ ;  /* 0x0000003f3f3ff290 */ /* 0x000fea000fffe03f */
[----:B------:R-:W-:Y:S02]  /*1cce0*/  STL.64 [R1+0x660], R24 ;  /* 0x0006601801007387 */ /* 0x000fe40000100a00 */
[----:B------:R0:W-:Y:S02]  /*1ccf0*/  STL.64 [R1+0x668], R26 ;  /* 0x0006681a01007387 */ /* 0x0001e40000100a00 */
[----:B0-----:R-:W2:Y:S01]  /*1cd00*/  LDL.LU.64 R26, [R1+0x1ee8] ;  /* 0x001ee800011a7983 */ /* 0x001ea20000300a00 */
[----:B------:R-:W2:Y:S02]  /*1cd10*/  LDL.LU.64 R24, [R1+0x1ee0] ;  /* 0x001ee00001187983 */ /* 0x000ea40000300a00 */
[----:B------:R-:W-:Y:S02]  /*1cd20*/  STL.64 [R1+0x1e68], R22 ;  /* 0x001e681601007387 */ /* 0x000fe40000100a00 */
[----:B------:R0:W-:Y:S02]  /*1cd30*/  STL.64 [R1+0x1e60], R20 ;  /* 0x001e601401007387 */ /* 0x0001e40000100a00 */
[----:B0-----:R-:W3:Y:S01]  /*1cd40*/  LDL.LU.64 R20, [R1+0x630] ;  /* 0x0006300001147983 */ /* 0x001ee20000300a00 */
[----:B------:R-:W3:Y:S01]  /*1cd50*/  LDL.LU.64 R22, [R1+0x638] ;  /* 0x0006380001167983 */ /* 0x000ee20000300a00 */
[----:B--2---:R-:W-:Y:S02]  /*1cd60*/  HMMA.16816.F32 R4, R24, R4, R8 ;  /* 0x000000041804723c */ /* 0x004fe40000001808 */
[----:B------:R-:W2:Y:S01]  /*1cd70*/  LDL.LU.64 R10, [R1+0x1ed8] ;  /* 0x001ed800010a7983 */ /* 0x000ea20000300a00 */
[----:B------:R-:W2:Y:S11]  /*1cd80*/  LDL.LU.64 R8, [R1+0x1ed0] ;  /* 0x001ed00001087983 */ /* 0x000eb60000300a00 */
[----:B------:R-:W-:Y:S09]  /*1cd90*/  @!UPT UIADD3 URZ, URZ, URZ, URZ ;  /* 0x0000003f3f3ff290 */ /* 0x000ff2000fffe03f */
[----:B------:R-:W-:Y:S01]  /*1cda0*/  STL.64 [R1+0xbd0], R4 ;  /* 0x000bd00401007387 */ /* 0x000fe20000100a00 */
[----:B------:R0:W-:Y:S03]  /*1cdb0*/  STL.64 [R1+0xbd8], R6 ;  /* 0x000bd80601007387 */ /* 0x0001e60000100a00 */
[----:B0-----:R-:W2:Y:S01]  /*1cdc0*/  LDL.LU.64 R6, [R1+0x1ec8] ;  /* 0x001ec80001067983 */ /* 0x001ea20000300a00 */
[----:B------:R-:W2:Y:S02]  /*1cdd0*/  LDL.LU.64 R4, [R1+0x1ec0] ;  /* 0x001ec00001047983 */ /* 0x000ea40000300a00 */
[----:B------:R-:W-:Y:S02]  /*1cde0*/  STL.64 [R1+0x1e88], R26 ;  /* 0x001e881a01007387 */ /* 0x000fe40000100a00 */
[----:B------:R0:W-:Y:S02]  /*1cdf0*/  STL.64 [R1+0x1e80], R24 ;  /* 0x001e801801007387 */ /* 0x0001e40000100a00 */
[----:B0-----:R-:W4:Y:S01]  /*1ce00*/  LDL.LU.64 R24, [R1+0x960] ;  /* 0x0009600001187983 */ /* 0x001f220000300a00 */
[----:B------:R-:W4:Y:S02]  /*1ce10*/  LDL.LU.64 R26, [R1+0x968] ;  /* 0x00096800011a7983 */ /* 0x000f240000300a00 */
[----:B------:R-:W-:-:S02]  /*1ce20*/  IMAD.MOV.U32 R14, RZ, RZ, R16 ;  /* 0x000000ffff0e7224 */ /* 0x000fc400078e0010 */
[----:B------:R-:W-:Y:S02]  /*1ce30*/  IMAD.MOV.U32 R3, RZ, RZ, R17 ;  /* 0x000000ffff037224 */ /* 0x000fe400078e0011 */
[----:B---3--:R-:W-:Y:S02]  /*1ce40*/  IMAD.MOV.U32 R2, RZ, RZ, R18 ;  /* 0x000000ffff027224 */ /* 0x008fe400078e0012 */
[----:B------:R-:W-:Y:S01]  /*1ce50*/  IMAD.MOV.U32 R0, RZ, RZ, R19 ;  /* 0x000000ffff007224 */ /* 0x000fe200078e0013 */
[-C--:B----4-:R-:W-:Y:S11]  /*1ce60*/  HMMA.16816.F32 R24, R16, R12.reuse, R24 ;  /* 0x0000000c1018723c */ /* 0x090ff60000001818 */
[----:B------:R-:W-:Y:S11]  /*1ce70*/  @!UPT UIADD3 URZ, URZ, URZ, URZ ;  /* 0x0000003f3f3ff290 */ /* 0x000ff6000fffe03f */
[----:B------:R-:W-:Y:S01]  /*1ce80*/  @!UPT UIADD3 URZ, URZ, URZ, URZ ;  /* 0x0000003f3f3ff290 */ /* 0x000fe2000fffe03f */
[----:B------:R-:W-:Y:S01]  /*1ce90*/  STL.64 [R1+0x200], R24 ;  /* 0x0002001801007387 */ /* 0x000fe20000100a00 */
[----:B------:R-:W-:Y:S02]  /*1cea0*/  STL.64 [R1+0x208], R26 ;  /* 0x0002081a01007387 */ /* 0x000fe40000100a00 */
[----:B------:R-:W3:Y:S02]  /*1ceb0*/  LDL.LU.64 R16, [R1+0x3e0] ;  /* 0x0003e00001107983 */ /* 0x000ee40000300a00 */
[----:B------:R-:W4:Y:S01]  /*1cec0*/  LDL.LU.64 R18, [R1+0x3e8] ;  /* 0x0003e80001127983 */ /* 0x000f220000300a00 */
[----:B--2---:R-:W-:Y:S01]  /*1ced0*/  HMMA.16816.F32 R20, R4, R12, R20 ;  /* 0x0000000c0414723c */ /* 0x004fe20000001814 */
[----:B----4-:R-:W-:Y:S01]  /*1cee0*/  STL.64 [R1+0x1eb8], R18 ;  /* 0x001eb81201007387 */ /* 0x010fe20000100a00 */
[----:B---3--:R0:W-:Y:S03]  /*1cef0*/  STL.64 [R1+0x1eb0], R16 ;  /* 0x001eb01001007387 */ /* 0x0081e60000100a00 */
[----:B0-----:R-:W2:Y:S01]  /*1cf00*/  LDL.LU.64 R16, [R1+0x450] ;  /* 0x0004500001107983 */ /* 0x001ea20000300a00 */
[----:B------:R-:W2:Y:S02]  /*1cf10*/  LDL.LU.64 R18, [R1+0x458] ;  /* 0x0004580001127983 */ /* 0x000ea40000300a00 */
[----:B------:R-:W3:Y:S02]  /*1cf20*/  LDL.LU.64 R24, [R1+0x7c0] ;  /* 0x0007c00001187983 */ /* 0x000ee40000300a00 */
[----:B------:R-:W3:Y:S11]  /*1cf30*/  LDL.LU.64 R26, [R1+0x7c8] ;  /* 0x0007c800011a7983 */ /* 0x000ef60000300a00 */
[----:B------:R-:W-:Y:S02]  /*1cf40*/  @!UPT UIADD3 URZ, URZ, URZ, URZ ;  /* 0x0000003f3f3ff290 */ /* 0x000fe4000fffe03f */
[----:B------:R0:W-:Y:S01]  /*1cf50*/  STL.64 [R1+0x290], R20 ;  /* 0x0002901401007387 */ /* 0x0001e20000100a00 */
[----:B------:R1:W-:Y:S03]  /*1cf60*/  STL.64 [R1+0x298], R22 ;  /* 0x0002981601007387 */ /* 0x0003e60000100a00 */
[----:B0-----:R-:W4:Y:S01]  /*1cf70*/  LDL.LU.64 R20, [R1+0x550] ;  /* 0x0005500001147983 */ /* 0x001f220000300a00 */
[----:B-1----:R-:W4:Y:S02]  /*1cf80*/  LDL.LU.64 R22, [R1+0x558] ;  /* 0x0005580001167983 */ /* 0x002f240000300a00 */
[----:B------:R0:W-:Y:S02]  /*1cf90*/  STL.64 [R1+0x1e18], R6 ;  /* 0x001e180601007387 */ /* 0x0001e40000100a00 */
[----:B------:R1:W-:Y:S02]  /*1cfa0*/  STL.64 [R1+0x1e10], R4 ;  /* 0x001e100401007387 */ /* 0x0003e40000100a00 */
[----:B0-----:R-:W-:-:S02]  /*1cfb0*/  IMAD.MOV.U32 R6, RZ, RZ, R2 ;  /* 0x000000ffff067224 */ /* 0x001fc400078e0002 */
[----:B-1----:R-:W-:Y:S02]  /*1cfc0*/  IMAD.MOV.U32 R4, RZ, RZ, R14 ;  /* 0x000000ffff047224 */ /* 0x002fe400078e000e */
[----:B------:R-:W-:Y:S02]  /*1cfd0*/  IMAD.MOV.U32 R7, RZ, RZ, R0 ;  /* 0x000000ffff077224 */ /* 0x000fe400078e0000 */
[----:B------:R-:W-:Y:S02]  /*1cfe0*/  IMAD.MOV.U32 R2, RZ, RZ, R12 ;  /* 0x000000ffff027224 */ /* 0x000fe400078e000c */
[----:B------:R-:W-:Y:S01]  /*1cff0*/  IMAD.MOV.U32 R0, RZ, RZ, R13 ;  /* 0x000000ffff007224 */ /* 0x000fe200078e000d */
        /* <DEDUP_REMOVED lines=22> */
[----:B------:R-:W-:Y:S01]  /*1d160*/  IMAD.MOV.U32 R5, RZ, RZ, R3 ;  /* 0x000000ffff057224 */ /* 0x000fe200078e0003 */
[----:B0-----:R-:W2:Y:S01]  /*1d170*/  LDL.LU.64 R12, [R1+0x3f0] ;  /* 0x0003f000010c7983 */ /* 0x001ea20000300a00 */
[----:B------:R-:W2:Y:S01]  /*1d180*/  LDL.LU.64 R14, [R1+0x3f8] ;  /* 0x0003f800010e7983 */ /* 0x000ea20000300a00 */
[----:B---3--:R-:W-:Y:S01]  /*1d190*/  HMMA.16816.F32 R24, R16, R8, R24 ;  /* 0x000000081018723c */ /* 0x008fe20000001818 */
[----:B------:R-:W-:-:S02]  /*1d1a0*/  IMAD.MOV.U32 R28, RZ, RZ, R18 ;  /* 0x000000ffff1c7224 */ /* 0x000fc400078e0012 */
[----:B------:R-:W-:Y:S11]  /*1d1b0*/  IMAD.MOV.U32 R3, RZ, RZ, R19 ;  /* 0x000000ffff037224 */ /* 0x000ff600078e0013 */
[----:B------:R-:W-:Y:S09]  /*1d1c0*/  @!UPT UIADD3 URZ, URZ, URZ, URZ ;  /* 0x0000003f3f3ff290 */ /* 0x000ff2000fffe03f */
[----:B------:R-:W-:Y:S01]  /*1d1d0*/  STL.64 [R1+0x190], R24 ;  /* 0x0001901801007387 */ /* 0x000fe20000100a00 */
[----:B------:R0:W-:Y:S03]  /*1d1e0*/  STL.64 [R1+0x198], R26 ;  /* 0x0001981a01007387 */ /* 0x0001e60000100a00 */
[----:B0-----:R-:W2:Y:S01]  /*1d1f0*/  LDL.LU.64 R26, [R1+0x1e88] ;  /* 0x001e8800011a7983 */ /* 0x001ea20000300a00 */
[----:B------:R-:W2:Y:S02]  /*1d200*/  LDL.LU.64 R24, [R1+0x1e80] ;  /* 0x001e800001187983 */ /* 0x000ea40000300a00 */
[----:B------:R-:W4:Y:S02]  /*1d210*/  LDL.LU.64 R18, [R1+0x1e78] ;  /* 0x001e780001127983 */ /* 0x000f240000300a00 */
[----:B------:R-:W4:Y:S02]  /*1d220*/  LDL.LU.64 R16, [R1+0x1e70] ;  /* 0x001e700001107983 */ /* 0x000f240000300a00 */
[-C--:B----4-:R-:W-:Y:S11]  /*1d230*/  HMMA.16816.F32 R20, R16, R8.reuse, R20 ;  /* 0x000000081014723c */ /* 0x090ff60000001814 */
        /* <DEDUP_REMOVED lines=8> */
[----:B0-----:R-:W3:Y:S01]  /*1d2c0*/  LDL.LU.64 R16, [R1+0x410] ;  /* 0x0004100001107983 */ /* 0x001ee20000300a00 */
[----:B------:R-:W3:Y:S02]  /*1d2d0*/  LDL.LU.64 R18, [R1+0x418] ;  /* 0x0004180001127983 */ /* 0x000ee40000300a00 */
[-C--:B---3--:R-:W-:Y:S01]  /*1d2e0*/  HMMA.16816.F32 R16, R20, R8.reuse, R16 ;  /* 0x000000081410723c */ /* 0x088fe20000001810 */
[----:B------:R-:W-:Y:S01]  /*1d2f0*/  STL.64 [R1+0x1cc8], R22 ;  /* 0x001cc81601007387 */ /* 0x000fe20000100a00 */
[----:B------:R-:W-:Y:S06]  /*1d300*/  STL.64 [R1+0x1cc0], R20 ;  /* 0x001cc01401007387 */ /* 0x000fec0000100a00 */
[----:B--2---:R-:W-:Y:S01]  /*1d310*/  HMMA.16816.F32 R8, R24, R8, R12 ;  /* 0x000000081808723c */ /* 0x004fe2000000180c */
[----:B------:R-:W-:Y:S11]  /*1d320*/  LDSM.16.M88.4 R20, [R29+0x3400] ;  /* 0x003400001d14783b */ /* 0x000ff60000000200 */
[----:B------:R-:W-:Y:S03]  /*1d330*/  @!UPT UIADD3 URZ, URZ, URZ, URZ ;  /* 0x0000003f3f3ff290 */ /* 0x000fe6000fffe03f */
[----:B------:R-:W-:Y:S01]  /*1d340*/  STL.64 [R1+0x410], R16 ;  /* 0x0004101001007387 */ /* 0x000fe20000100a00 */
[----:B------:R-:W-:Y:S02]  /*1d350*/  STL.64 [R1+0x418], R18 ;  /* 0x0004181201007387 */ /* 0x000fe40000100a00 */
[----:B------:R-:W2:Y:S02]  /*1d360*/  LDL.LU.64 R12, [R1+0x920] ;  /* 0x00092000010c7983 */ /* 0x000ea40000300a00 */
[----:B------:R-:W3:Y:S03]  /*1d370*/  LDL.LU.64 R14, [R1+0x928] ;  /* 0x00092800010e7983 */ /* 0x000ee60000300a00 */
[----:B------:R-:W-:Y:S01]  /*1d380*/  STL.64 [R1+0xbc0], R8 ;  /* 0x000bc00801007387 */ /* 0x000fe20000100a00 */
[----:B------:R-:W-:Y:S02]  /*1d390*/  STL.64 [R1+0xbc8], R10 ;  /* 0x000bc80a01007387 */ /* 0x000fe40000100a00 */
[----:B------:R-:W-:Y:S01]  /*1d3a0*/  LDSM.16.M88.4 R8, [R29+0x3800] ;  /* 0x003800001d08783b */ /* 0x000fe20000000200 */
[----:B------:R-:W-:Y:S04]  /*1d3b0*/  LDSM.16.M88.4 R16, [R29+0x3c00] ;  /* 0x003c00001d10783b */ /* 0x000fe80000000200 */
[----:B---3--:R-:W-:Y:S01]  /*1d3c0*/  STL.64 [R1+0x1e30], R14 ;  /* 0x001e300e01007387 */ /* 0x008fe20000100a00 */
[----:B--2---:R-:W-:Y:S02]  /*1d3d0*/  STL.64 [R1+0x1e28], R12 ;  /* 0x001e280c01007387 */ /* 0x004fe40000100a00 */
[----:B------:R-:W-:Y:S02]  /*1d3e0*/  STL.64 [R1+0x1c88], R26 ;  /* 0x001c881a01007387 */ /* 0x000fe40000100a00 */
[----:B------:R0:W-:Y:S01]  /*1d3f0*/  STL.64 [R1+0x1c80], R24 ;  /* 0x001c801801007387 */ /* 0x0001e20000100a00 */
[----:B------:R-:W-:Y:S04]  /*1d400*/  LDSM.16.M88.4 R12, [R29+0x3000] ;  /* 0x003000001d0c783b */ /* 0x000fe80000000200 */
[----:B0-----:R-:W2:Y:S01]  /*1d410*/  LDL.LU.64 R24, [R1+0x930] ;  /* 0x0009300001187983 */ /* 0x001ea20000300a00 */
[----:B------:R-:W3:Y:S03]  /*1d420*/  LDL.LU.64 R26, [R1+0x938] ;  /* 0x00093800011a7983 */ /* 0x000ee60000300a00 */
[----:B---3--:R-:W-:Y:S01]  /*1d430*/  STL.64 [R1+0x1e40], R26 ;  /* 0x001e401a01007387 */ /* 0x008fe20000100a00 */
[----:B--2---:R0:W-:Y:S03]  /*1d440*/  STL.64 [R1+0x1e38], R24 ;  /* 0x001e381801007387 */ /* 0x0041e60000100a00 */
[----:B0-----:R-:W2:Y:S01]  /*1d450*/  LDL.LU.64 R24, [R1+0x940] ;  /* 0x0009400001187983 */ /* 0x001ea20000300a00 */
[----:B------:R-:W3:Y:S03]  /*1d460*/  LDL.LU.64 R26, [R1+0x948] ;  /* 0x00094800011a7983 */ /* 0x000ee60000300a00 */
[----:B---3--:R-:W-:Y:S01]  /*1d470*/  STL.64 [R1+0x1e50], R26 ;  /* 0x001e501a01007387 */ /* 0x008fe20000100a00 */
[----:B--2---:R-:W-:Y:S02]  /*1d480*/  STL.64 [R1+0x1e48], R24 ;  /* 0x001e481801007387 */ /* 0x004fe40000100a00 */
[----:B------:R-:W0:Y:S02]  /*1d490*/  LDSM.16.M88.4 R24, [R29+0x2c00] ;  /* 0x002c00001d18783b */ /* 0x000e240000000200 */
[----:B0-----:R-:W-:Y:S02]  /*1d4a0*/  STL.64 [R1+0x60], R24 ;  /* 0x0000601801007387 */ /* 0x001fe40000100a00 */
[----:B------:R-:W-:Y:S02]  /*1d4b0*/  STL.64 [R1+0x68], R26 ;  /* 0x0000681a01007387 */ /* 0x000fe40000100a00 */
[----:B------:R-:W-:Y:S02]  /*1d4c0*/  STL.64 [R1+0x50], R12 ;  /* 0x0000500c01007387 */ /* 0x000fe40000100a00 */
[----:B------:R-:W-:Y:S01]  /*1d4d0*/  STL.64 [R1+0x58], R14 ;  /* 0x0000580e01007387 */ /* 0x000fe20000100a00 */
[----:B------:R0:W-:Y:S04]  /*1d4e0*/  STL.64 [R1+0x1e58], R12 ;  /* 0x001e580c01007387 */ /* 0x0001e80000100a00 */
[----:B0-----:R-:W2:Y:S01]  /*1d4f0*/  LDL.LU.64 R12, [R1+0x950] ;  /* 0x00095000010c7983 */ /* 0x001ea20000300a00 */
[----:B------:R-:W2:Y:S02]  /*1d500*/  LDL.LU.64 R14, [R1+0x958] ;  /* 0x00095800010e7983 */ /* 0x000ea40000300a00 */
[----:B------:R-:W-:Y:S02]  /*1d510*/  STL [R1+0x12d4], R29 ;  /* 0x0012d41d01007387 */ /* 0x000fe40000100800 */
[----:B------:R-:W-:Y:S01]  /*1d520*/  STL.64 [R1+0x40], R20 ;  /* 0x0000401401007387 */ /* 0x000fe20000100a00 */
[----:B------:R-:W-:Y:S01]  /*1d530*/  STL.64 [R1+0x30], R8 ;  /* 0x0000300801007387 */ /* 0x000fe20000100a00 */
[----:B------:R-:W-:Y:S02]  /*1d540*/  STL.64 [R1+0x38], R10 ;  /* 0x0000380a01007387 */ /* 0x000fe40000100a00 */
[----:B------:R-:W-:Y:S02]  /*1d550*/  STL.64 [R1+0x48], R22 ;  /* 0x0000481601007387 */ /* 0x000fe40000100a00 */
[----:B------:R-:W-:Y:S02]  /*1d560*/  STL.64 [R1+0x28], R18 ;  /* 0x0000281201007387 */ /* 0x000fe40000100a00 */
[----:B------:R-:W-:-:S02]  /*1d570*/  IMAD.MOV.U32 R2, RZ, RZ, R24 ;  /* 0x000000ffff027224 */ /* 0x000fc400078e0018 */
[----:B------:R-:W-:Y:S01]  /*1d580*/  IMAD.MOV.U32 R0, RZ, RZ, R25 ;  /* 0x000000ffff007224 */ /* 0x000fe200078e0019 */
[C---:B--2---:R-:W-:Y:S11]  /*1d590*/  HMMA.16816.F32 R12, R4.reuse, R24, R12 ;  /* 0x00000018040c723c */ /* 0x044ff6000000180c */
[----:B------:R-:W-:Y:S11]  /*1d5a0*/  @!UPT UIADD3 URZ, URZ, URZ, URZ ;  /* 0x0000003f3f3ff290 */ /* 0x000ff6000fffe03f */
[----:B------:R-:W-:Y:S01]  /*1d5b0*/  @!UPT UIADD3 URZ, URZ, URZ, URZ ;  /* 0x0000003f3f3ff290 */ /* 0x000fe2000fffe03f */
[----:B------:R0:W-:Y:S01]  /*1d5c0*/  STL.64 [R1+0x1f0], R12 ;  /* 0x0001f00c01007387 */ /* 0x0001e20000100a00 */
[----:B------:R1:W-:Y:S03]  /*1d5d0*/  STL.64 [R1+0x1f8], R14 ;  /* 0x0001f80e01007387 */ /* 0x0003e60000100a00 */
[----:B0-----:R-:W1:Y:S01]  /*1d5e0*/  LDL.LU.64 R12, [R1+0x1e58] ;  /* 0x001e5800010c7983 */ /* 0x001e620000300a00 */
[----:B------:R-:W1:Y:S02]  /*1d5f0*/  LDL.LU.64 R26, [R1+0x1e50] ;  /* 0x001e5000011a7983 */ /* 0x000e640000300a00 */
[----:B------:R-:W1:Y:S02]  /*1d600*/  LDL.LU.64 R24, [R1+0x1e48] ;  /* 0x001e480001187983 */ /* 0x000e640000300a00 */
[C---:B-1----:R-:W-:Y:S01]  /*1d610*/  HMMA.16816.F32 R12, R4.reuse, R12, R24 ;  /* 0x0000000c040c723c */ /* 0x042fe20000001818 */
[----:B------:R-:W2:Y:S01]  /*1d620*/  LDL.LU.64 R26, [R1+0x1e40] ;  /* 0x001e4000011a7983 */ /* 0x000ea20000300a00 */
[----:B------:R-:W2:Y:S11]  /*1d630*/  LDL.LU.64 R24, [R1+0x1e38] ;  /* 0x001e380001187983 */ /* 0x000eb60000300a00 */
[----:B------:R-:W-:Y:S10]  /*1d640*/  @!UPT UIADD3 URZ, URZ, URZ, URZ ;  /* 0x0000003f3f3ff290 */ /* 0x000ff4000fffe03f */
[----:B------:R-:W-:Y:S01]  /*1d650*/  STL.64 [R1+0x1e0], R12 ;  /* 0x0001e00c01007387 */ /* 0x000fe20000100a00 */
[----:B------:R0:W-:Y:S03]  /*1d660*/  STL.64 [R1+0x1e8], R14 ;  /* 0x0001e80e01007387 */ /* 0x0001e60000100a00 */
[----:B0-----:R-:W3:Y:S01]  /*1d670*/  LDL.LU.64 R14, [R1+0x1e30] ;  /* 0x001e3000010e7983 */ /* 0x001ee20000300a00 */
[----:B------:R-:W3:Y:S02]  /*1d680*/  LDL.LU.64 R12, [R1+0x1e28] ;  /* 0x001e2800010c7983 */ /* 0x000ee40000300a00 */
[----:B------:R0:W-:Y:S01]  /*1d690*/  STL.64 [R1+0x1df0], R20 ;  /* 0x001df01401007387 */ /* 0x0001e20000100a00 */
[C---:B--2---:R-:W-:Y:S01]  /*1d6a0*/  HMMA.16816.F32 R24, R4.reuse, R20, R24 ;  /* 0x000000140418723c */ /* 0x044fe20000001818 */
[----:B0-----:R-:W2:Y:S07]  /*1d6b0*/  LDL.64 R20, [R1+0x50] ;  /* 0x0000500001147983 */ /* 0x001eae0000100a00 */
[----:B---3--:R-:W-:Y:S11]  /*1d6c0*/  HMMA.16816.F32 R12, R4, R8, R12 ;  /* 0x00000008040c723c */ /* 0x008ff6000000180c */
[----:B------:R-:W-:Y:S04]  /*1d6d0*/  @!UPT UIADD3 URZ, URZ, URZ, URZ ;  /* 0x0000003f3f3ff290 */ /* 0x000fe8000fffe03f */
[----:B------:R-:W-:Y:S01]  /*1d6e0*/  STL.64 [R1+0x1d0], R24 ;  /* 0x0001d01801007387 */ /* 0x000fe20000100a00 */
[----:B------:R-:W-:Y:S03]  /*1d6f0*/  STL.64 [R1+0x1d8], R26 ;  /* 0x0001d81a01007387 */ /* 0x000fe60000100a00 */
[----:B--2---:R0:W-:Y:S02]  /*1d700*/  STL.64 [R1+0x1df8], R20 ;  /* 0x001df81401007387 */ /* 0x0041e40000100a00 */
[----:B0-----:R-:W-:Y:S02]  /*1d710*/  IMAD.MOV.U32 R20, RZ, RZ, R2 ;  /* 0x000000ffff147224 */ /* 0x001fe400078e0002 */
[----:B------:R-:W-:-:S05]  /*1d720*/  IMAD.MOV.U32 R21, RZ, RZ, R0 ;  /* 0x000000ffff157224 */ /* 0x000fca00078e0000 */
[----:B------:R0:W-:Y:S01]  /*1d730*/  STL.64 [R1+0x1e20], R20 ;  /* 0x001e201401007387 */ /* 0x0001e20000100a00 */
[----:B------:R1:W-:Y:S02]  /*1d740*/  STL.64 [R1+0x1c0], R12 ;  /* 0x0001c00c01007387 */ /* 0x0003e40000100a00 */
[----:B------:R2:W-:Y:S01]  /*1d750*/  STL.64 [R1+0x1c8], R14 ;  /* 0x0001c80e01007387 */ /* 0x0005e20000100a00 */
[----:B0-----:R-:W3:Y:S01]  /*1d760*/  LDL.LU.64 R20, [R1+0x910] ;  /* 0x0009100001147983 */ /* 0x001ee20000300a00 */
[----:B------:R-:W3:Y:S02]  /*1d770*/  LDL.LU.64 R22, [R1+0x918] ;  /* 0x0009180001167983 */ /* 0x000ee40000300a00 */
[----:B-1----:R-:W4:Y:S02]  /*1d780*/  LDL.LU.64 R12, [R1+0x730] ;  /* 0x00073000010c7983 */ /* 0x002f240000300a00 */
[----:B--2---:R-:W2:Y:S02]  /*1d790*/  LDL.LU.64 R14, [R1+0x738] ;  /* 0x00073800010e7983 */ /* 0x004ea40000300a00 */
[----:B------:R-:W-:-:S02]  /*1d7a0*/  IMAD.MOV.U32 R2, RZ, RZ, R8 ;  /* 0x000000ffff027224 */ /* 0x000fc400078e0008 */
[----:B------:R-:W-:Y:S01]  /*1d7b0*/  IMAD.MOV.U32 R0, RZ, RZ, R9 ;  /* 0x000000ffff007224 */ /* 0x000fe200078e0009 */
[----:B--2---:R-:W-:Y:S01]  /*1d7c0*/  STL.64 [R1+0x1e08], R14 ;  /* 0x001e080e01007387 */ /* 0x004fe20000100a00 */
[----:B----4-:R0:W-:Y:S03]  /*1d7d0*/  STL.64 [R1+0x1e00], R12 ;  /* 0x001e000c01007387 */ /* 0x0101e60000100a00 */
[----:B0-----:R-:W2:Y:S01]  /*1d7e0*/  LDL.LU.64 R12, [R1+0x750] ;  /* 0x00075000010c7983 */ /* 0x001ea20000300a00 */
[----:B------:R-:W2:Y:S02]  /*1d7f0*/  LDL.LU.64 R14, [R1+0x758] ;  /* 0x00075800010e7983 */ /* 0x000ea40000300a00 */
[----:B------:R-:W4:Y:S02]  /*1d800*/  LDL.LU.64 R8, [R1+0x710] ;  /* 0x0007100001087983 */ /* 0x000f240000300a00 */
[----:B------:R-:W2:Y:S01]  /*1d810*/  LDL.LU.64 R10, [R1+0x718] ;  /* 0x00071800010a7983 */ /* 0x000ea20000300a00 */
[----:B---3--:R-:W-:Y:S01]  /*1d820*/  HMMA.16816.F32 R4, R4, R16, R20 ;  /* 0x000000100404723c */ /* 0x008fe20000001814 */
[----:B--2---:R-:W-:Y:S01]  /*1d830*/  STL.64 [R1+0x1de8], R10 ;  /* 0x001de80a01007387 */ /* 0x004fe20000100a00 */
[----:B----4-:R0:W-:Y:S03]  /*1d840*/  STL.64 [R1+0x1de0], R8 ;  /* 0x001de00801007387 */ /* 0x0101e60000100a00 */
[----:B0-----:R-:W2:Y:S01]  /*1d850*/  LDL.LU.64 R8, [R1+0x720] ;  /* 0x0007200001087983 */ /* 0x001ea20000300a00 */
[----:B------:R-:W2:Y:S02]  /*1d860*/  LDL.LU.64 R10, [R1+0x728] ;  /* 0x00072800010a7983 */ /* 0x000ea40000300a00 */
[----:B------:R-:W3:Y:S02]  /*1d870*/  LDL.LU R24, [R1] ;  /* 0x0000000001187983 */ /* 0x000ee40000300800 */
[----:B------:R-:W3:Y:S02]  /*1d880*/  LDL.LU R25, [R1+0x4] ;  /* 0x0000040001197983 */ /* 0x000ee40000300800 */
[----:B------:R-:W-:-:S02]  /*1d890*/  IMAD.MOV.U32 R26, RZ, RZ, R28 ;  /* 0x000000ffff1a7224 */ /* 0x000fc400078e001c */
[----:B------:R-:W-:-:S05]  /*1d8a0*/  IMAD.MOV.U32 R27, RZ, RZ, R3 ;  /* 0x000000ffff1b7224 */ /* 0x000fca00078e0003 */
[----:B------:R-:W-:Y:S04]  /*1d8b0*/  STL.64 [R1+0x1d50], R26 ;  /* 0x001d501a01007387 */ /* 0x000fe80000100a00 */
[----:B---3--:R0:W-:Y:S04]  /*1d8c0*/  STL.64 [R1+0x1d48], R24 ;  /* 0x001d481801007387 */ /* 0x0081e80000100a00 */
[----:B0-----:R-:W3:Y:S01]  /*1d8d0*/  LDL.LU.64 R24, [R1+0x6e0] ;  /* 0x0006e00001187983 */ /* 0x001ee20000300a00 */
[----:B------:R-:W3:Y:S02]  /*1d8e0*/  LDL.LU.64 R26, [R1+0x6e8] ;  /* 0x0006e800011a7983 */ /* 0x000ee40000300a00 */
[----:B------:R-:W4:Y:S02]  /*1d8f0*/  LDL.LU.64 R20, [R1+0x1e20] ;  /* 0x001e200001147983 */ /* 0x000f240000300a00 */
[----:B------:R-:W-:Y:S01]  /*1d900*/  STL.64 [R1+0x180], R4 ;  /* 0x0001800401007387 */ /* 0x000fe20000100a00 */
[----:B------:R0:W-:Y:S04]  /*1d910*/  STL.64 [R1+0x188], R6 ;  /* 0x0001880601007387 */ /* 0x0001e80000100a00 */
[----:B0-----:R-:W4:Y:S01]  /*1d920*/  LDL.LU.64 R6, [R1+0x1e18] ;  /* 0x001e180001067983 */ /* 0x001f220000300a00 */
[----:B------:R-:W4:Y:S02]  /*1d930*/  LDL.LU.64 R4, [R1+0x1e10] ;  /* 0x001e100001047983 */ /* 0x000f240000300a00 */
[C---:B----4-:R-:W-:Y:S01]  /*1d940*/  HMMA.16816.F32 R20, R4.reuse, R20, R12 ;  /* 0x000000140414723c */ /* 0x050fe2000000180c */
[----:B------:R-:W4:Y:S01]  /*1d950*/  LDL.LU.64 R14, [R1+0x1e08] ;  /* 0x001e0800010e7983 */ /* 0x000f220000300a00 */
[----:B------:R-:W4:Y:S11]  /*1d960*/  LDL.LU.64 R12, [R1+0x1e00] ;  /* 0x001e0000010c7983 */ /* 0x000f360000300a00 */
[----:B------:R-:W-:Y:S10]  /*1d970*/  @!UPT UIADD3 URZ, URZ, URZ, URZ ;  /* 0x0000003f3f3ff290 */ /* 0x000ff4000fffe03f */
[----:B------:R0:W-:Y:S01]  /*1d980*/  STL.64 [R1+0x260], R20 ;  /* 0x0002601401007387 */ /* 0x0001e20000100a00 */
[----:B------:R-:W-:Y:S03]  /*1d990*/  STL.64 [R1+0x268], R22 ;  /* 0x0002681601007387 */ /* 0x000fe60000100a00 */
[----:B0-----:R-:W4:Y:S02]  /*1d9a0*/  LDL.LU.64 R20, [R1+0x1df8] ;  /* 0x001df80001147983 */ /* 0x001f240000300a00 */
[C---:B----4-:R-:W-:Y:S01]  /*1d9b0*/  HMMA.16816.F32 R12, R4.reuse, R20, R12 ;  /* 0x00000014040c723c */ /* 0x050fe2000000180c */
[----:B------:R-:W-:Y:S11]  /*1d9c0*/  IMAD.MOV.U32 R3, RZ, RZ, R21 ;  /* 0x000000ffff037224 */ /* 0x000ff600078e0015 */
[----:B------:R-:W-:Y:S11]  /*1d9d0*/  @!UPT UIADD3 URZ, URZ, URZ, URZ ;  /* 0x0000003f3f3ff290 */ /* 0x000ff6000fffe03f */
[----:B------:R0:W-:Y:S01]  /*1d9e0*/  STL.64 [R1+0x250], R12 ;  /* 0x0002500c01007387 */ /* 0x0001e20000100a00 */
[----:B------:R-:W-:Y:S02]  /*1d9f0*/  STL.64 [R1+0x258], R14 ;  /* 0x0002580e01007387 */ /* 0x000fe40000100a00 */
[----:B0-----:R-:W-:Y:S02]  /*1da00*/  IMAD.MOV.U32 R12, RZ, RZ, R20 ;  /* 0x000000ffff0c7224 */ /* 0x001fe400078e0014 */
[----:B------:R-:W2:Y:S02]  /*1da10*/  LDL.LU.64 R20, [R1+0x1df0] ;  /* 0x001df00001147983 */ /* 0x000ea40000300a00 */
[----:B--2---:R-:W-:Y:S11]  /*1da20*/  HMMA.16816.F32 R8, R4, R20, R8 ;  /* 0x000000140408723c */ /* 0x004ff60000001808 */
[----:B------:R-:W-:Y:S11]  /*1da30*/  @!UPT UIADD3 URZ, URZ, URZ, URZ ;  /* 0x0000003f3f3ff290 */ /* 0x000ff6000fffe03f */
[----:B------:R-:W-:Y:S01]  /*1da40*/  @!UPT UIADD3 URZ, URZ, URZ, URZ ;  /* 0x0000003f3f3ff290 */ /* 0x000fe2000fffe03f */
[----:B------:R-:W-:Y:S01]  /*1da50*/  STL.64 [R1+0x240], R8 ;  /* 0x0002400801007387 */ /* 0x000fe20000100a00 */
[----:B------:R0:W-:Y:S03]  /*1da60*/  STL.64 [R1+0x248], R10 ;  /* 0x0002480a01007387 */ /* 0x0001e60000100a00 */
[----:B0-----:R-:W2:Y:S01]  /*1da70*/  LDL.LU.64 R10, [R1+0x1de8] ;  /* 0x001de800010a7983 */ /* 0x001ea20000300a00 */
[----:B------:R-:W2:Y:S02]  /*1da80*/  LDL.LU.64 R8, [R1+0x1de0] ;  /* 0x001de00001087983 */ /* 0x000ea40000300a00 */
[----:B------:R0:W-:Y:S02]  /*1da90*/  STL.64 [R1+0x1dc0], R20 ;  /* 0x001dc01401007387 */ /* 0x0001e40000100a00 */
[----:B0-----:R-:W-:Y:S02]  /*1daa0*/  IMAD.MOV.U32 R20, RZ, RZ, R2 ;  /* 0x000000ffff147224 */ /* 0x001fe400078e0002 */
[----:B------:R-:W-:-:S07]  /*1dab0*/  IMAD.MOV.U32 R21, RZ, RZ, R0 ;  /* 0x000000ffff157224 */ /* 0x000fce00078e0000 */
[C---:B--2---:R-:W-:Y:S08]  /*1dac0*/  HMMA.16816.F32 R20, R4.reuse, R20, R8 ;  /* 0x000000140414723c */ /* 0x044ff00000001808 */
[----:B---3--:R-:W-:Y:S01]  /*1dad0*/  HMMA.16816.F32 R4, R4, R16, R24 ;  /* 0x000000100404723c */ /* 0x008fe20000001818 */
[----:B------:R-:W2:Y:S01]  /*1dae0*/  LDL.LU.64 R10, [R1+0x1dd8] ;  /* 0x001dd800010a7983 */ /* 0x000ea20000300a00 */
[----:B------:R-:W2:Y:S11]  /*1daf0*/  LDL.LU.64 R8, [R1+0x1dd0] ;  /* 0x001dd00001087983 */ /* 0x000eb60000300a00 */
[----:B------:R-:W-:Y:S02]  /*1db00*/  @!UPT UIADD3 URZ, URZ, URZ, URZ ;  /* 0x0000003f3f3ff290 */ /* 0x000fe4000fffe03f */
[----:B------:R-:W-:Y:S01]  /*1db10*/  STL.64 [R1+0x230], R20 ;  /* 0x0002301401007387 */ /* 0x000fe20000100a00 */
[----:B------:R-:W-:Y:S07]  /*1db20*/  STL.64 [R1+0x238], R22 ;  /* 0x0002381601007387 */ /* 0x000fee0000100a00 */
[----:B------:R0:W-:Y:S02]  /*1db30*/  STL.64 [R1+0x1b0], R4 ;  /* 0x0001b00401007387 */ /* 0x0001e40000100a00 */
[----:B------:R-:W-:Y:S01]  /*1db40*/  STL.64 [R1+0x1b8], R6 ;  /* 0x0001b80601007387 */ /* 0x000fe20000100a00 */
[----:B------:R-:W3:Y:S01]  /*1db50*/  LDL.LU.64 R24, [R1+0x4d0] ;  /* 0x0004d00001187983 */ /* 0x000ee20000300a00 */
[----:B------:R-:W4:Y:S02]  /*1db60*/  LDL.LU.64 R26, [R1+0x4d8] ;  /* 0x0004d800011a7983 */ /* 0x000f240000300a00 */
[----:B------:R-:W-:-:S02]  /*1db70*/  IMAD.MOV.U32 R2, RZ, RZ, R16 ;  /* 0x000000ffff027224 */ /* 0x000fc400078e0010 */
[----:B------:R-:W-:Y:S02]  /*1db80*/  IMAD.MOV.U32 R0, RZ, RZ, R17 ;  /* 0x000000ffff007224 */ /* 0x000fe400078e0011 */
[----:B0-----:R-:W-:Y:S02]  /*1db90*/  IMAD.MOV.U32 R4, RZ, RZ, R2 ;  /* 0x000000ffff047224 */ /* 0x001fe400078e0002 */
[----:B------:R-:W-:Y:S01]  /*1dba0*/  IMAD.MOV.U32 R5, RZ, RZ, R0 ;  /* 0x000000ffff057224 */ /* 0x000fe200078e0000 */
[----:B----4-:R-:W-:Y:S01]  /*1dbb0*/  STL.64 [R1+0x1d60], R26 ;  /* 0x001d601a01007387 */ /* 0x010fe20000100a00 */
[----:B---3--:R0:W-:Y:S02]  /*1dbc0*/  STL.64 [R1+0x1d58], R24 ;  /* 0x001d581801007387 */ /* 0x0081e40000100a00 */
[----:B0-----:R-:W-:Y:S02]  /*1dbd0*/  IMAD.MOV.U32 R24, RZ, RZ, R12 ;  /* 0x000000ffff187224 */ /* 0x001fe400078e000c */
[----:B------:R-:W-:-:S05]  /*1dbe0*/  IMAD.MOV.U32 R25, RZ, RZ, R3 ;  /* 0x000000ffff197224 */ /* 0x000fca00078e0003 */
[----:B------:R0:W-:Y:S04]  /*1dbf0*/  STL.64 [R1+0x1dc8], R24 ;  /* 0x001dc81801007387 */ /* 0x0001e80000100a00 */
[----:B0-----:R-:W2:Y:S01]  /*1dc00*/  LDL.LU.64 R24, [R1+0x5e0] ;  /* 0x0005e00001187983 */ /* 0x001ea20000300a00 */
[----:B------:R-:W2:Y:S02]  /*1dc10*/  LDL.LU.64 R26, [R1+0x5e8] ;  /* 0x0005e800011a7983 */ /* 0x000ea40000300a00 */
[----:B------:R-:W3:Y:S02]  /*1dc20*/  LDL.LU.64 R20, [R1+0x5d0] ;  /* 0x0005d00001147983 */ /* 0x000ee40000300a00 */
[----:B------:R-:W3:Y:S01]  /*1dc30*/  LDL.LU.64 R22, [R1+0x5d8] ;  /* 0x0005d80001167983 */ /* 0x000ee20000300a00 */
[----:B------:R0:W-:Y:S04]  /*1dc40*/  STL.64 [R1+0x1da0], R4 ;  /* 0x001da00401007387 */ /* 0x0001e80000100a00 */
[----:B0-----:R-:W4:Y:S04]  /*1dc50*/  LDL.LU.64 R4, [R1+0x30] ;  /* 0x0000300001047983 */ /* 0x001f280000300a00 */
[----:B----4-:R0:W-:Y:S04]  /*1dc60*/  STL.64 [R1+0x1db8], R4 ;  /* 0x001db80401007387 */ /* 0x0101e80000100a00 */
[----:B0-----:R-:W4:Y:S01]  /*1dc70*/  LDL.LU.64 R4, [R1+0x5b0] ;  /* 0x0005b00001047983 */ /* 0x001f220000300a00 */
[----:B------:R-:W4:Y:S02]  /*1dc80*/  LDL.LU.64 R6, [R1+0x5b8] ;  /* 0x0005b80001067983 */ /* 0x000f240000300a00 */
[----:B------:R-:W2:Y:S02]  /*1dc90*/  LDL.LU.64 R12, [R1+0x580] ;  /* 0x00058000010c7983 */ /* 0x000ea40000300a00 */
[----:B------:R-:W2:Y:S02]  /*1dca0*/  LDL.LU.64 R14, [R1+0x588] ;  /* 0x00058800010e7983 */ /* 0x000ea40000300a00 */
[----:B--2---:R-:W-:Y:S01]  /*1dcb0*/  STL.64 [R1+0x1db0], R14 ;  /* 0x001db00e01007387 */ /* 0x004fe20000100a00 */
[----:B------:R0:W-:Y:S03]  /*1dcc0*/  STL.64 [R1+0x1da8], R12 ;  /* 0x001da80c01007387 */ /* 0x0001e60000100a00 */
[----:B0-----:R-:W2:Y:S01]  /*1dcd0*/  LDL.LU.64 R12, [R1+0x5a0] ;  /* 0x0005a000010c7983 */ /* 0x001ea20000300a00 */
[----:B------:R-:W2:Y:S02]  /*1dce0*/  LDL.LU.64 R14, [R1+0x5a8] ;  /* 0x0005a800010e7983 */ /* 0x000ea40000300a00 */
[----:B------:R-:W2:Y:S02]  /*1dcf0*/  LDL.LU.64 R16, [R1+0x4c0] ;  /* 0x0004c00001107983 */ /* 0x000ea40000300a00 */
[----:B------:R-:W2:Y:S02]  /*1dd00*/  LDL.LU.64 R18, [R1+0x4c8] ;  /* 0x0004c80001127983 */ /* 0x000ea40000300a00 */
[----:B--2---:R-:W-:Y:S01]  /*1dd10*/  STL.64 [R1+0x1d70], R18 ;  /* 0x001d701201007387 */ /* 0x004fe20000100a00 */
[----:B------:R0:W-:Y:S03]  /*1dd20*/  STL.64 [R1+0x1d68], R16 ;  /* 0x001d681001007387 */ /* 0x0001e60000100a00 */
[----:B0-----:R-:W2:Y:S01]  /*1dd30*/  LDL.LU.64 R16, [R1+0x520] ;  /* 0x0005200001107983 */ /* 0x001ea20000300a00 */
[----:B------:R-:W2:Y:S03]  /*1dd40*/  LDL.LU.64 R18, [R1+0x528] ;  /* 0x0005280001127983 */ /* 0x000ea60000300a00 */
[----:B--2---:R-:W-:Y:S01]  /*1dd50*/  STL.64 [R1+0x1d80], R18 ;  /* 0x001d801201007387 */ /* 0x004fe20000100a00 */
[----:B------:R0:W-:Y:S03]  /*1dd60*/  STL.64 [R1+0x1d78], R16 ;  /* 0x001d781001007387 */ /* 0x0001e60000100a00 */
[----:B0-----:R-:W2:Y:S02]  /*1dd70*/  LDL.64 R16, [R1+0x60] ;  /* 0x0000600001107983 */ /* 0x001ea40000100a00 */
[C---:B--2---:R-:W-:Y:S11]  /*1dd80*/  HMMA.16816.F32 R24, R8.reuse, R16, R24 ;  /* 0x000000100818723c */ /* 0x044ff60000001818 */
[----:B------:R-:W-:Y:S11]  /*1dd90*/  @!UPT UIADD3 URZ, URZ, URZ, URZ ;  /* 0x0000003f3f3ff290 */ /* 0x000ff6000fffe03f */
[----:B------:R-:W-:Y:S01]  /*1dda0*/  @!UPT UIADD3 URZ, URZ, URZ, URZ ;  /* 0x0000003f3f3ff290 */ /* 0x000fe2000fffe03f */
[----:B------:R0:W-:Y:S01]  /*1ddb0*/  STL.64 [R1+0x3e0], R24 ;  /* 0x0003e01801007387 */ /* 0x0001e20000100a00 */
[----:B------:R-:W-:Y:S03]  /*1ddc0*/  STL.64 [R1+0x3e8], R26 ;  /* 0x0003e81a01007387 */ /* 0x000fe60000100a00 */
[----:B0-----:R-:W3:Y:S02]  /*1ddd0*/  LDL.LU.64 R24, [R1+0x1dc8] ;  /* 0x001dc80001187983 */ /* 0x001ee40000300a00 */
[C---:B---3--:R-:W-:Y:S11]  /*1dde0*/  HMMA.16816.F32 R20, R8.reuse, R24, R20 ;  /* 0x000000180814723c */ /* 0x048ff60000001814 */
[----:B------:R-:W-:Y:S11]  /*1ddf0*/  @!UPT UIADD3 URZ, URZ, URZ, URZ ;  /* 0x0000003f3f3ff290 */ /* 0x000ff6000fffe03f */
[----:B------:R-:W-:Y:S01]  /*1de00*/  @!UPT UIADD3 URZ, URZ, URZ, URZ ;  /* 0x0000003f3f3ff290 */ /* 0x000fe2000fffe03f */
[----:B------:R0:W-:Y:S01]  /*1de10*/  STL.64 [R1+0x3d0], R20 ;  /* 0x0003d01401007387 */ /* 0x0001e20000100a00 */
[----:B------:R-:W-:Y:S03]  /*1de20*/  STL.64 [R1+0x3d8], R22 ;  /* 0x0003d81601007387 */ /* 0x000fe60000100a00 */
[----:B0-----:R-:W4:Y:S01]  /*1de30*/  LDL.LU.64 R20, [R1+0x1dc0] ;  /* 0x001dc00001147983 */ /* 0x001f220000300a00 */
[----:B------:R0:W-:Y:S03]  /*1de40*/  STL.64 [R1+0x1d88], R24 ;  /* 0x001d881801007387 */ /* 0x0001e60000100a00 */
[----:B0-----:R-:W2:Y:S01]  /*1de50*/  LDL.LU.64 R24, [R1+0x530] ;  /* 0x0005300001187983 */ /* 0x001ea20000300a00 */
[----:B------:R-:W2:Y:S01]  /*1de60*/  LDL.LU.64 R26, [R1+0x538] ;  /* 0x00053800011a7983 */ /* 0x000ea20000300a00 */
[C---:B----4-:R-:W-:Y:S11]  /*1de70*/  HMMA.16816.F32 R4, R8.reuse, R20, R4 ;  /* 0x000000140804723c */ /* 0x050ff60000001804 */
[----:B------:R-:W-:Y:S11]  /*1de80*/  @!UPT UIADD3 URZ, URZ, URZ, URZ ;  /* 0x0000003f3f3ff290 */ /* 0x000ff6000fffe03f */
[----:B------:R-:W-:Y:S01]  /*1de90*/  @!UPT UIADD3 URZ, URZ, URZ, URZ ;  /* 0x0000003f3f3ff290 */ /* 0x000fe2000fffe03f */
[----:B------:R0:W-:Y:S01]  /*1dea0*/  STL.64 [R1+0x370], R4 ;  /* 0x0003700401007387 */ /* 0x0001e20000100a00 */
[----:B------:R-:W-:Y:S03]  /*1deb0*/  STL.64 [R1+0x378], R6 ;  /* 0x0003780601007387 */ /* 0x000fe60000100a00 */
[----:B0-----:R-:W3:Y:S02]  /*1dec0*/  LDL.LU.64 R4, [R1+0x1db8] ;  /* 0x001db80001047983 */ /* 0x001ee40000300a00 */
[C---:B---3--:R-:W-:Y:S01]  /*1ded0*/  HMMA.16816.F32 R12, R8.reuse, R4, R12 ;  /* 0x00000004080c723c */ /* 0x048fe2000000180c */
[----:B------:R-:W-:Y:S02]  /*1dee0*/  IMAD.MOV.U32 R2, RZ, RZ, R4 ;  /* 0x000000ffff027224 */ /* 0x000fe400078e0004 */
[----:B------:R-:W-:Y:S11]  /*1def0*/  IMAD.MOV.U32 R0, RZ, RZ, R5 ;  /* 0x000000ffff007224 */ /* 0x000ff600078e0005 */
[----:B------:R-:W-:Y:S09]  /*1df00*/  @!UPT UIADD3 URZ, URZ, URZ, URZ ;  /* 0x0000003f3f3ff290 */ /* 0x000ff2000fffe03f */
[----:B------:R-:W-:Y:S01]  /*1df10*/  STL.64 [R1+0x360], R12 ;  /* 0x0003600c01007387 */ /* 0x000fe20000100a00 */
[----:B------:R0:W-:Y:S03]  /*1df20*/  STL.64 [R1+0x368], R14 ;  /* 0x0003680e01007387 */ /* 0x0001e60000100a00 */
[----:B0-----:R-:W3:Y:S01]  /*1df30*/  LDL.LU.64 R14, [R1+0x1db0] ;  /* 0x001db000010e7983 */ /* 0x001ee20000300a00 */
[----:B------:R-:W3:Y:S02]  /*1df40*/  LDL.LU.64 R12, [R1+0x1da8] ;  /* 0x001da800010c7983 */ /* 0x000ee40000300a00 */
[----:B------:R-:W3:Y:S02]  /*1df50*/  LDL.LU.64 R4, [R1+0x1da0] ;  /* 0x001da00001047983 */ /* 0x000ee40000300a00 */
[----:B---3--:R-:W-:Y:S01]  /*1df60*/  HMMA.16816.F32 R8, R8, R4, R12 ;  /* 0x000000040808723c */ /* 0x008fe2000000180c */
[----:B------:R-:W2:Y:S01]  /*1df70*/  LDL.LU.64 R14, [R1+0x1d98] ;  /* 0x001d9800010e7983 */ /* 0x000ea20000300a00 */
[----:B------:R-:W2:Y:S11]  /*1df80*/  LDL.LU.64 R12, [R1+0x1d90] ;  /* 0x001d9000010c7983 */ /* 0x000eb60000300a00 */
[----:B------:R-:W-:Y:S10]  /*1df90*/  @!UPT UIADD3 URZ, URZ, URZ, URZ ;  /* 0x0000003f3f3ff290 */ /* 0x000ff4000fffe03f */
[----:B------:R0:W-:Y:S01]  /*1dfa0*/  STL.64 [R1+0x350], R8 ;  /* 0x0003500801007387 */ /* 0x0001e20000100a00 */
[----:B------:R-:W-:Y:S02]  /*1dfb0*/  STL.64 [R1+0x358], R10 ;  /* 0x0003580a01007387 */ /* 0x000fe40000100a00 */
[----:B0-----:R-:W-:Y:S02]  /*1dfc0*/  IMAD.MOV.U32 R8, RZ, RZ, R2 ;  /* 0x000000ffff087224 */ /* 0x001fe400078e0002 */
[----:B------:R-:W-:Y:S02]  /*1dfd0*/  IMAD.MOV.U32 R9, RZ, RZ, R0 ;  /* 0x000000ffff097224 */ /* 0x000fe400078e0000 */
[----:B------:R-:W-:Y:S02]  /*1dfe0*/  IMAD.MOV.U32 R2, RZ, RZ, R16 ;  /* 0x000000ffff027224 */ /* 0x000fe400078e0010 */
        /* <DEDUP_REMOVED lines=14> */
[----:B------:R0:W-:Y:S02]  /*1e0d0*/  STL [R1+0x528], R26 ;  /* 0x0005281a01007387 */ /* 0x0001e40000100800 */
[----:B------:R-:W-:Y:S02]  /*1e0e0*/  IMAD.MOV.U32 R28, RZ, RZ, R27 ;  /* 0x000000ffff1c7224 */ /* 0x000fe400078e001b */
[----:B0-----:R-:W3:Y:S01]  /*1e0f0*/  LDL.LU.64 R26, [R1+0x1d60] ;  /* 0x001d6000011a7983 */ /* 0x001ee20000300a00 */
[----:B------:R-:W3:Y:S02]  /*1e100*/  LDL.LU.64 R24, [R1+0x1d58] ;  /* 0x001d580001187983 */ /* 0x000ee40000300a00 */
[----:B------:R-:W-:Y:S01]  /*1e110*/  STL [R1+0x1550], R28 ;  /* 0x0015501c01007387 */ /* 0x000fe20000100800 */
[C---:B--2---:R-:W-:Y:S08]  /*1e120*/  HMMA.16816.F32 R16, R12.reuse, R8, R16 ;  /* 0x000000080c10723c */ /* 0x044ff00000001810 */
[----:B---3--:R-:W-:Y:S11]  /*1e130*/  HMMA.16816.F32 R24, R12, R20, R24 ;  /* 0x000000140c18723c */ /* 0x008ff60000001818 */
[----:B------:R-:W-:Y:S11]  /*1e140*/  @!UPT UIADD3 URZ, URZ, URZ, URZ ;  /* 0x0000003f3f3ff290 */ /* 0x000ff6000fffe03f */
[----:B------:R-:W-:Y:S01]  /*1e150*/  @!UPT UIADD3 URZ, URZ, URZ, URZ ;  /* 0x0000003f3f3ff290 */ /* 0x000fe2000fffe03f */
[----:B------:R0:W-:Y:S01]  /*1e160*/  STL.64 [R1+0x8f0], R24 ;  /* 0x0008f01801007387 */ /* 0x0001e20000100a00 */
[----:B------:R1:W-:Y:S02]  /*1e170*/  STL.64 [R1+0x8f8], R26 ;  /* 0x0008f81a01007387 */ /* 0x0003e40000100a00 */
[----:B------:R-:W-:Y:S02]  /*1e180*/  STL.64 [R1+0x8d0], R16 ;  /* 0x0008d01001007387 */ /* 0x000fe40000100a00 */
[----:B------:R-:W-:Y:S01]  /*1e190*/  STL [R1+0x8d8], R18 ;  /* 0x0008d81201007387 */ /* 0x000fe20000100800 */
[----:B0-----:R-:W2:Y:S01]  /*1e1a0*/  LDL.LU.64 R24, [R1+0x4b0] ;  /* 0x0004b00001187983 */ /* 0x001ea20000300a00 */
[----:B-1----:R-:W2:Y:S02]  /*1e1b0*/  LDL.LU.64 R26, [R1+0x4b8] ;  /* 0x0004b800011a7983 */ /* 0x002ea40000300a00 */
[----:B------:R0:W-:Y:S02]  /*1e1c0*/  STL.64 [R1+0x1d18], R8 ;  /* 0x001d180801007387 */ /* 0x0001e40000100a00 */
[----:B0-----:R-:W3:Y:S01]  /*1e1d0*/  LDL.LU.64 R8, [R1+0x8c0] ;  /* 0x0008c00001087983 */ /* 0x001ee20000300a00 */
[----:B------:R-:W4:Y:S03]  /*1e1e0*/  LDL.LU.64 R10, [R1+0x8c8] ;  /* 0x0008c800010a7983 */ /* 0x000f260000300a00 */
[----:B----4-:R-:W-:Y:S01]  /*1e1f0*/  STL.64 [R1+0x1d28], R10 ;  /* 0x001d280a01007387 */ /* 0x010fe20000100a00 */
[----:B---3--:R0:W-:Y:S03]  /*1e200*/  STL.64 [R1+0x1d20], R8 ;  /* 0x001d200801007387 */ /* 0x0081e60000100a00 */
[----:B0-----:R-:W3:Y:S01]  /*1e210*/  LDL.64 R8, [R1+0x50] ;  /* 0x0000500001087983 */ /* 0x001ee20000100a00 */
[----:B------:R-:W-:-:S03]  /*1e220*/  IMAD.MOV.U32 R28, RZ, RZ, R19 ;  /* 0x000000ffff1c7224 */ /* 0x000fc600078e0013 */
[----:B---3--:R0:W-:Y:S04]  /*1e230*/  STL.64 [R1+0x1d40], R8 ;  /* 0x001d400801007387 */ /* 0x0081e80000100a00 */
[----:B0-----:R-:W3:Y:S01]  /*1e240*/  LDL.LU.64 R8, [R1+0x900] ;  /* 0x0009000001087983 */ /* 0x001ee20000300a00 */
[----:B------:R-:W3:Y:S02]  /*1e250*/  LDL.LU.64 R10, [R1+0x908] ;  /* 0x00090800010a7983 */ /* 0x000ee40000300a00 */
[----:B------:R-:W4:Y:S02]  /*1e260*/  LDL.LU.64 R16, [R1+0x8a0] ;  /* 0x0008a00001107983 */ /* 0x000f240000300a00 */
[----:B------:R-:W2:Y:S02]  /*1e270*/  LDL.LU.64 R18, [R1+0x8a8] ;  /* 0x0008a80001127983 */ /* 0x000ea40000300a00 */
        /* <DEDUP_REMOVED lines=8> */
[----:B------:R-:W-:Y:S01]  /*1e300*/  HMMA.16816.F32 R12, R12, R4, R24 ;  /* 0x000000040c0c723c */ /* 0x000fe20000001818 */
[----:B--2---:R-:W-:Y:S01]  /*1e310*/  STL.64 [R1+0x1cd8], R22 ;  /* 0x001cd81601007387 */ /* 0x004fe20000100a00 */
[----:B----4-:R-:W-:Y:S02]  /*1e320*/  STL.64 [R1+0x1cd0], R20 ;  /* 0x001cd01401007387 */ /* 0x010fe40000100a00 */
[----:B------:R-:W-:Y:S02]  /*1e330*/  STL [R1+0x16e0], R28 ;  /* 0x0016e01c01007387 */ /* 0x000fe40000100800 */
[----:B------:R-:W3:Y:S01]  /*1e340*/  LDL.LU.64 R26, [R1+0x1d50] ;  /* 0x001d5000011a7983 */ /* 0x000ee20000300a00 */
[----:B------:R-:W3:Y:S11]  /*1e350*/  LDL.LU.64 R24, [R1+0x1d48] ;  /* 0x001d480001187983 */ /* 0x000ef60000300a00 */
[----:B------:R-:W-:Y:S05]  /*1e360*/  @!UPT UIADD3 URZ, URZ, URZ, URZ ;  /* 0x0000003f3f3ff290 */ /* 0x000fea000fffe03f */
[----:B------:R0:W-:Y:S02]  /*1e370*/  STL.64 [R1+0x880], R12 ;  /* 0x0008800c01007387 */ /* 0x0001e40000100a00 */
[----:B------:R3:W-:Y:S02]  /*1e380*/  STL.64 [R1+0x888], R14 ;  /* 0x0008880e01007387 */ /* 0x0007e40000100a00 */
[----:B0-----:R-:W-:Y:S02]  /*1e390*/  IMAD.MOV.U32 R12, RZ, RZ, R2 ;  /* 0x000000ffff0c7224 */ /* 0x001fe400078e0002 */
[----:B------:R-:W-:-:S07]  /*1e3a0*/  IMAD.MOV.U32 R13, RZ, RZ, R0 ;  /* 0x000000ffff0d7224 */ /* 0x000fce00078e0000 */
[C---:B---3--:R-:W-:Y:S01]  /*1e3b0*/  HMMA.16816.F32 R12, R24.reuse, R12, R8 ;  /* 0x0000000c180c723c */ /* 0x048fe20000001808 */
[----:B------:R-:W2:Y:S11]  /*1e3c0*/  LDL.LU.64 R8, [R1+0x1d40] ;  /* 0x001d400001087983 */ /* 0x000eb60000300a00 */
[----:B------:R-:W-:Y:S11]  /*1e3d0*/  @!UPT UIADD3 URZ, URZ, URZ, URZ ;  /* 0x0000003f3f3ff290 */ /* 0x000ff6000fffe03f */
[----:B------:R0:W-:Y:S01]  /*1e3e0*/  STL.64 [R1+0x140], R12 ;  /* 0x0001400c01007387 */ /* 0x0001e20000100a00 */
[----:B------:R1:W-:Y:S03]  /*1e3f0*/  STL.64 [R1+0x148], R14 ;  /* 0x0001480e01007387 */ /* 0x0003e60000100a00 */
[----:B0-----:R-:W3:Y:S01]  /*1e400*/  LDL.LU.64 R12, [R1+0x890] ;  /* 0x00089000010c7983 */ /* 0x001ee20000300a00 */
[----:B-1----:R-:W3:Y:S01]  /*1e410*/  LDL.LU.64 R14, [R1+0x898] ;  /* 0x00089800010e7983 */ /* 0x002ee20000300a00 */
[----:B--2---:R-:W-:Y:S01]  /*1e420*/  HMMA.16816.F32 R16, R24, R8, R16 ;  /* 0x000000081810723c */ /* 0x004fe20000001810 */
[----:B------:R-:W-:Y:S02]  /*1e430*/  IMAD.MOV.U32 R2, RZ, RZ, R8 ;  /* 0x000000ffff027224 */ /* 0x000fe400078e0008 */
        /* <DEDUP_REMOVED lines=8> */
[----:B------:R-:W-:-:S02]  /*1e4c0*/  IMAD.MOV.U32 R20, RZ, RZ, R6 ;  /* 0x000000ffff147224 */ /* 0x000fc400078e0006 */
[----:B------:R-:W-:-:S07]  /*1e4d0*/  IMAD.MOV.U32 R21, RZ, RZ, R3 ;  /* 0x000000ffff157224 */ /* 0x000fce00078e0003 */
[----:B----4-:R-:W-:Y:S11]  /*1e4e0*/  HMMA.16816.F32 R8, R24, R20, R8 ;  /* 0x000000141808723c */ /* 0x010ff60000001808 */
[----:B------:R-:W-:Y:S11]  /*1e4f0*/  @!UPT UIADD3 URZ, URZ, URZ, URZ ;  /* 0x0000003f3f3ff290 */ /* 0x000ff6000fffe03f */
[----:B------:R-:W-:Y:S01]  /*1e500*/  @!UPT UIADD3 URZ, URZ, URZ, URZ ;  /* 0x0000003f3f3ff290 */ /* 0x000fe2000fffe03f */
[----:B------:R0:W-:Y:S01]  /*1e510*/  STL.64 [R1+0x120], R8 ;  /* 0x0001200801007387 */ /* 0x0001e20000100a00 */
[----:B------:R-:W-:Y:S03]  /*1e520*/  STL.64 [R1+0x128], R10 ;  /* 0x0001280a01007387 */ /* 0x000fe60000100a00 */
[----:B0-----:R-:W2:Y:S01]  /*1e530*/  LDL.LU.64 R8, [R1+0x1d18] ;  /* 0x001d180001087983 */ /* 0x001ea20000300a00 */
[----:B------:R0:W-:Y:S02]  /*1e540*/  STL.64 [R1+0x1ce8], R20 ;  /* 0x001ce81401007387 */ /* 0x0001e40000100a00 */
[----:B0-----:R-:W-:Y:S02]  /*1e550*/  IMAD.MOV.U32 R20, RZ, RZ, R2 ;  /* 0x000000ffff147224 */ /* 0x001fe400078e0002 */
[----:B------:R-:W-:-:S05]  /*1e560*/  IMAD.MOV.U32 R21, RZ, RZ, R0 ;  /* 0x000000ffff157224 */ /* 0x000fca00078e0000 */
[----:B------:R0:W-:Y:S04]  /*1e570*/  STL.64 [R1+0x1d00], R20 ;  /* 0x001d001401007387 */ /* 0x0001e80000100a00 */
[----:B0-----:R-:W4:Y:S01]  /*1e580*/  LDL.LU.64 R20, [R1+0x860] ;  /* 0x0008600001147983 */ /* 0x001f220000300a00 */
[----:B------:R-:W4:Y:S01]  /*1e590*/  LDL.LU.64 R22, [R1+0x868] ;  /* 0x0008680001167983 */ /* 0x000f220000300a00 */
[C---:B--2---:R-:W-:Y:S11]  /*1e5a0*/  HMMA.16816.F32 R16, R24.reuse, R8, R16 ;  /* 0x000000081810723c */ /* 0x044ff60000001810 */
[----:B------:R-:W-:Y:S11]  /*1e5b0*/  @!UPT UIADD3 URZ, URZ, URZ, URZ ;  /* 0x0000003f3f3ff290 */ /* 0x000ff6000fffe03f */
[----:B------:R-:W-:Y:S01]  /*1e5c0*/  @!UPT UIADD3 URZ, URZ, URZ, URZ ;  /* 0x0000003f3f3ff290 */ /* 0x000fe2000fffe03f */
[----:B------:R-:W-:Y:S01]  /*1e5d0*/  STL.64 [R1+0x10], R16 ;  /* 0x0000101001007387 */ /* 0x000fe20000100a00 */
[----:B------:R0:W-:Y:S03]  /*1e5e0*/  STL.64 [R1+0x18], R18 ;  /* 0x0000181201007387 */ /* 0x0001e60000100a00 */
[----:B0-----:R-:W4:Y:S01]  /*1e5f0*/  LDL.LU.64 R18, [R1+0x1d10] ;  /* 0x001d100001127983 */ /* 0x001f220000300a00 */
[----:B------:R-:W4:Y:S02]  /*1e600*/  LDL.LU.64 R16, [R1+0x1d08] ;  /* 0x001d080001107983 */ /* 0x000f240000300a00 */
[----:B------:R0:W-:Y:S02]  /*1e610*/  STL.64 [R1+0x1ce0], R8 ;  /* 0x001ce00801007387 */ /* 0x0001e40000100a00 */
[----:B0-----:R-:W2:Y:S01]  /*1e620*/  LDL.LU.64 R8, [R1+0x840] ;  /* 0x0008400001087983 */ /* 0x001ea20000300a00 */
[----:B------:R-:W2:Y:S01]  /*1e630*/  LDL.LU.64 R10, [R1+0x848] ;  /* 0x00084800010a7983 */ /* 0x000ea20000300a00 */
[----:B---3--:R-:W-:Y:S02]  /*1e640*/  HMMA.16816.F32 R12, R24, R4, R12 ;  /* 0x00000004180c723c */ /* 0x008fe4000000180c */
[----:B--2---:R-:W-:Y:S01]  /*1e650*/  STL.64 [R1+0x1cf8], R10 ;  /* 0x001cf80a01007387 */ /* 0x004fe20000100a00 */
[----:B------:R0:W-:Y:S03]  /*1e660*/  STL.64 [R1+0x1cf0], R8 ;  /* 0x001cf00801007387 */ /* 0x0001e60000100a00 */
[----:B0-----:R-:W2:Y:S01]  /*1e670*/  LDL.LU.64 R8, [R1+0x850] ;  /* 0x0008500001087983 */ /* 0x001ea20000300a00 */
[----:B------:R-:W2:Y:S02]  /*1e680*/  LDL.LU.64 R10, [R1+0x858] ;  /* 0x00085800010a7983 */ /* 0x000ea40000300a00 */
[----:B------:R-:W3:Y:S02]  /*1e690*/  LDL.LU.64 R24, [R1+0x820] ;  /* 0x0008200001187983 */ /* 0x000ee40000300a00 */
[----:B------:R-:W3:Y:S11]  /*1e6a0*/  LDL.LU.64 R26, [R1+0x828] ;  /* 0x00082800011a7983 */ /* 0x000ef60000300a00 */
[----:B------:R-:W-:Y:S01]  /*1e6b0*/  @!UPT UIADD3 URZ, URZ, URZ, URZ ;  /* 0x0000003f3f3ff290 */ /* 0x000fe2000fffe03f */
[----:B------:R-:W-:Y:S01]  /*1e6c0*/  STL.64 [R1+0x1a20], R14 ;  /* 0x001a200e01007387 */ /* 0x000fe20000100a00 */
[----:B------:R0:W-:Y:S03]  /*1e6d0*/  STL.64 [R1+0x1a18], R12 ;  /* 0x001a180c01007387 */ /* 0x0001e60000100a00 */
[----:B0-----:R-:W4:Y:S02]  /*1e6e0*/  LDL.LU.64 R12, [R1+0x60] ;  /* 0x00006000010c7983 */ /* 0x001f240000300a00 */
[C---:B----4-:R-:W-:Y:S11]  /*1e6f0*/  HMMA.16816.F32 R20, R16.reuse, R12, R20 ;  /* 0x0000000c1014723c */ /* 0x050ff60000001814 */
[----:B------:R-:W-:Y:S11]  /*1e700*/  @!UPT UIADD3 URZ, URZ, URZ, URZ ;  /* 0x0000003f3f3ff290 */ /* 0x000ff6000fffe03f */
[----:B------:R-:W-:Y:S01]  /*1e710*/  @!UPT UIADD3 URZ, URZ, URZ, URZ ;  /* 0x0000003f3f3ff290 */ /* 0x000fe2000fffe03f */
[----:B------:R0:W-:Y:S01]  /*1e720*/  STL.64 [R1+0x170], R20 ;  /* 0x0001701401007387 */ /* 0x0001e20000100a00 */
[----:B------:R2:W-:Y:S03]  /*1e730*/  STL.64 [R1+0x178], R22 ;  /* 0x0001781601007387 */ /* 0x0005e60000100a00 */
[----:B0-----:R-:W2:Y:S02]  /*1e740*/  LDL.LU.64 R20, [R1+0x1d00] ;  /* 0x001d000001147983 */ /* 0x001ea40000300a00 */
[C---:B--2---:R-:W-:Y:S02]  /*1e750*/  HMMA.16816.F32 R20, R16.reuse, R20, R8 ;  /* 0x000000141014723c */ /* 0x044fe40000001808 */
[----:B------:R-:W2:Y:S01]  /*1e760*/  LDL.LU.64 R10, [R1+0x1cf8] ;  /* 0x001cf800010a7983 */ /* 0x000ea20000300a00 */
[----:B------:R-:W2:Y:S11]  /*1e770*/  LDL.LU.64 R8, [R1+0x1cf0] ;  /* 0x001cf00001087983 */ /* 0x000eb60000300a00 */
[----:B------:R-:W-:Y:S09]  /*1e780*/  @!UPT UIADD3 URZ, URZ, URZ, URZ ;  /* 0x0000003f3f3ff290 */ /* 0x000ff2000fffe03f */
[----:B------:R0:W-:Y:S01]  /*1e790*/  STL.64 [R1+0x160], R20 ;  /* 0x0001601401007387 */ /* 0x0001e20000100a00 */
[----:B------:R2:W-:Y:S03]  /*1e7a0*/  STL.64 [R1+0x168], R22 ;  /* 0x0001681601007387 */ /* 0x0005e60000100a00 */
[----:B0-----:R-:W2:Y:S02]  /*1e7b0*/  LDL.LU.64 R20, [R1+0x1ce8] ;  /* 0x001ce80001147983 */ /* 0x001ea40000300a00 */
[C---:B--2---:R-:W-:Y:S02]  /*1e7c0*/  HMMA.16816.F32 R20, R16.reuse, R20, R8 ;  /* 0x000000141014723c */ /* 0x044fe40000001808 */
[----:B------:R-:W2:Y:S11]  /*1e7d0*/  LDL.LU.64 R8, [R1+0x1ce0] ;  /* 0x001ce00001087983 */ /* 0x000eb60000300a00 */
[----:B------:R-:W-:Y:S10]  /*1e7e0*/  @!UPT UIADD3 URZ, URZ, URZ, URZ ;  /* 0x0000003f3f3ff290 */ /* 0x000ff4000fffe03f */
[----:B------:R-:W-:Y:S01]  /*1e7f0*/  STL.64 [R1+0x150], R20 ;  /* 0x0001501401007387 */ /* 0x000fe20000100a00 */
[----:B------:R0:W-:Y:S03]  /*1e800*/  STL.64 [R1+0x158], R22 ;  /* 0x0001581601007387 */ /* 0x0001e60000100a00 */
[----:B0-----:R-:W2:Y:S01]  /*1e810*/  LDL.LU.64 R22, [R1+0x1cd8] ;  /* 0x001cd80001167983 */ /* 0x001ea20000300a00 */
[----:B------:R-:W2:Y:S02]  /*1e820*/  LDL.LU.64 R20, [R1+0x1cd0] ;  /* 0x001cd00001147983 */ /* 0x000ea40000300a00 */
[C---:B--2---:R-:W-:Y:S11]  /*1e830*/  HMMA.16816.F32 R20, R16.reuse, R8, R20 ;  /* 0x000000081014723c */ /* 0x044ff60000001814 */
[----:B------:R-:W-:Y:S11]  /*1e840*/  @!UPT UIADD3 URZ, URZ, URZ, URZ ;  /* 0x0000003f3f3ff290 */ /* 0x000ff6000fffe03f */
[----:B------:R-:W-:Y:S01]  /*1e850*/  @!UPT UIADD3 URZ, URZ, URZ, URZ ;  /* 0x0000003f3f3ff290 */ /* 0x000fe2000fffe03f */
[----:B------:R-:W-:Y:S01]  /*1e860*/  STL.64 [R1], R20 ;  /* 0x0000001401007387 */ /* 0x000fe20000100a00 */
[----:B------:R0:W-:Y:S03]  /*1e870*/  STL.64 [R1+0x8], R22 ;  /* 0x0000081601007387 */ /* 0x0001e60000100a00 */
[----:B0-----:R-:W2:Y:S01]  /*1e880*/  LDL.LU.64 R22, [R1+0x1cc8] ;  /* 0x001cc80001167983 */ /* 0x001ea20000300a00 */
[----:B------:R-:W2:Y:S02]  /*1e890*/  LDL.LU.64 R20, [R1+0x1cc0] ;  /* 0x001cc00001147983 */ /* 0x000ea40000300a00 */
[----:B------:R0:W-:Y:S02]  /*1e8a0*/  STL.64 [R1+0x1c90], R8 ;  /* 0x001c900801007387 */ /* 0x0001e40000100a00 */
[----:B0-----:R-:W4:Y:S04]  /*1e8b0*/  LDL.LU.64 R8, [R1+0x40] ;  /* 0x0000400001087983 */ /* 0x001f280000300a00 */
[----:B----4-:R0:W-:Y:S04]  /*1e8c0*/  STL.64 [R1+0x1ca8], R8 ;  /* 0x001ca80801007387 */ /* 0x0101e80000100a00 */
[----:B0-----:R-:W4:Y:S01]  /*1e8d0*/  LDL.LU.64 R8, [R1+0x800] ;  /* 0x0008000001087983 */ /* 0x001f220000300a00 */
[----:B------:R-:W2:Y:S01]  /*1e8e0*/  LDL.LU.64 R10, [R1+0x808] ;  /* 0x00080800010a7983 */ /* 0x000ea20000300a00 */
[----:B---3--:R-:W-:Y:S02]  /*1e8f0*/  HMMA.16816.F32 R16, R16, R4, R24 ;  /* 0x000000041010723c */ /* 0x008fe40000001818 */
[----:B--2---:R-:W-:Y:S01]  /*1e900*/  STL.64 [R1+0x1cb8], R10 ;  /* 0x001cb80a01007387 */ /* 0x004fe20000100a00 */
[----:B----4-:R0:W-:Y:S03]  /*1e910*/  STL.64 [R1+0x1cb0], R8 ;  /* 0x001cb00801007387 */ /* 0x0101e60000100a00 */
[----:B0-----:R-:W2:Y:S01]  /*1e920*/  LDL.LU.64 R8, [R1+0x810] ;  /* 0x0008100001087983 */ /* 0x001ea20000300a00 */
[----:B------:R-:W2:Y:S02]  /*1e930*/  LDL.LU.64 R10, [R1+0x818] ;  /* 0x00081800010a7983 */ /* 0x000ea40000300a00 */
[----:B------:R-:W3:Y:S02]  /*1e940*/  LDL.LU.64 R24, [R1+0x7e0] ;  /* 0x0007e00001187983 */ /* 0x000ee40000300a00 */
[----:B------:R-:W4:Y:S01]  /*1e950*/  LDL.LU.64 R26, [R1+0x7e8] ;  /* 0x0007e800011a7983 */ /* 0x000f220000300a00 */
[----:B--2---:R-:W-:Y:S01]  /*1e960*/  HMMA.16816.F32 R8, R20, R12, R8 ;  /* 0x0000000c1408723c */ /* 0x004fe20000001808 */
[----:B----4-:R-:W-:Y:S01]  /*1e970*/  STL.64 [R1+0x1ca0], R26 ;  /* 0x001ca01a01007387 */ /* 0x010fe20000100a00 */
[----:B---3--:R0:W-:Y:S03]  /*1e980*/  STL.64 [R1+0x1c98], R24 ;  /* 0x001c981801007387 */ /* 0x0081e60000100a00 */
[----:B0-----:R-:W2:Y:S01]  /*1e990*/  LDL.LU.64 R24, [R1+0x7f0] ;  /* 0x0007f00001187983 */ /* 0x001ea20000300a00 */
[----:B------:R-:W2:Y:S05]  /*1e9a0*/  LDL.LU.64 R26, [R1+0x7f8] ;  /* 0x0007f800011a7983 */ /* 0x000eaa0000300a00 */
[----:B------:R-:W-:Y:S02]  /*1e9b0*/  STL.64 [R1+0x1808], R18 ;  /* 0x0018081201007387 */ /* 0x000fe40000100a00 */
[----:B------:R0:W-:Y:S02]  /*1e9c0*/  STL.64 [R1+0x1800], R16 ;  /* 0x0018001001007387 */ /* 0x0001e40000100a00 */
[----:B0-----:R-:W3:Y:S01]  /*1e9d0*/  LDL.LU.64 R16, [R1+0x50] ;  /* 0x0000500001107983 */ /* 0x001ee20000300a00 */
[----:B------:R-:W4:Y:S07]  /*1e9e0*/  LDL.64 R18, [R1+0x58] ;  /* 0x0000580001127983 */ /* 0x000f2e0000100a00 */
[----:B------:R-:W-:Y:S02]  /*1e9f0*/  STL.64 [R1+0x4d0], R8 ;  /* 0x0004d00801007387 */ /* 0x000fe40000100a00 */
[----:B------:R0:W-:Y:S02]  /*1ea00*/  STL.64 [R1+0x4d8], R10 ;  /* 0x0004d80a01007387 */ /* 0x0001e40000100a00 */
[----:B0-----:R-:W3:Y:S01]  /*1ea10*/  LDL.LU.64 R10, [R1+0x1cb8] ;  /* 0x001cb800010a7983 */ /* 0x001ee20000300a00 */
[----:B------:R-:W3:Y:S02]  /*1ea20*/  LDL.LU.64 R8, [R1+0x1cb0] ;  /* 0x001cb00001087983 */ /* 0x000ee40000300a00 */
[----:B------:R-:W-:-:S02]  /*1ea30*/  IMAD.MOV.U32 R6, RZ, RZ, R12 ;  /* 0x000000ffff067224 */ /* 0x000fc400078e000c */
[----:B------:R-:W-:Y:S02]  /*1ea40*/  IMAD.MOV.U32 R3, RZ, RZ, R13 ;  /* 0x000000ffff037224 */ /* 0x000fe400078e000d */
[----:B------:R-:W2:Y:S01]  /*1ea50*/  LDL.LU.64 R12, [R1+0x7a0] ;  /* 0x0007a000010c7983 */ /* 0x000ea20000300a00 */
[----:B------:R-:W2:Y:S01]  /*1ea60*/  LDL.LU.64 R14, [R1+0x7a8] ;  /* 0x0007a800010e7983 */ /* 0x000ea20000300a00 */
[C---:B---3--:R-:W-:Y:S11]  /*1ea70*/  HMMA.16816.F32 R8, R20.reuse, R16, R8 ;  /* 0x000000101408723c */ /* 0x048ff60000001808 */
[----:B------:R-:W-:Y:S11]  /*1ea80*/  @!UPT UIADD3 URZ, URZ, URZ, URZ ;  /* 0x0000003f3f3ff290 */ /* 0x000ff6000fffe03f */
[----:B------:R-:W-:Y:S01]  /*1ea90*/  @!UPT UIADD3 URZ, URZ, URZ, URZ ;  /* 0x0000003f3f3ff290 */ /* 0x000fe2000fffe03f */
[----:B------:R0:W-:Y:S01]  /*1eaa0*/  STL.64 [R1+0x4c0], R8 ;  /* 0x0004c00801007387 */ /* 0x0001e20000100a00 */
[----:B------:R-:W-:Y:S03]  /*1eab0*/  STL.64 [R1+0x4c8], R10 ;  /* 0x0004c80a01007387 */ /* 0x000fe60000100a00 */
[----:B0-----:R-:W2:Y:S01]  /*1eac0*/  LDL.LU.64 R8, [R1+0x1ca8] ;  /* 0x001ca80001087983 */ /* 0x001ea20000300a00 */
[----:B----4-:R-:W-:Y:S02]  /*1ead0*/  STL.64 [R1+0x1c78], R18 ;  /* 0x001c781201007387 */ /* 0x010fe40000100a00 */
[----:B------:R0:W-:Y:S02]  /*1eae0*/  STL.64 [R1+0x1c70], R16 ;  /* 0x001c701001007387 */ /* 0x0001e40000100a00 */
[----:B0-----:R-:W3:Y:S01]  /*1eaf0*/  LDL.LU.64 R16, [R1+0x790] ;  /* 0x0007900001107983 */ /* 0x001ee20000300a00 */
[----:B------:R-:W3:Y:S01]  /*1eb00*/  LDL.LU.64 R18, [R1+0x798] ;  /* 0x0007980001127983 */ /* 0x000ee20000300a00 */
[----:B--2---:R-:W-:Y:S01]  /*1eb10*/  HMMA.16816.F32 R24, R20, R8, R24 ;  /* 0x000000081418723c */ /* 0x004fe20000001818 */
[----:B------:R-:W-:-:S02]  /*1eb20*/  IMAD.MOV.U32 R2, RZ, RZ, R8 ;  /* 0x000000ffff027224 */ /* 0x000fc400078e0008 */
[----:B------:R-:W-:Y:S11]  /*1eb30*/  IMAD.MOV.U32 R0, RZ, RZ, R9 ;  /* 0x000000ffff007224 */ /* 0x000ff600078e0009 */
[----:B------:R-:W-:Y:S09]  /*1eb40*/  @!UPT UIADD3 URZ, URZ, URZ, URZ ;  /* 0x0000003f3f3ff290 */ /* 0x000ff2000fffe03f */
[----:B------:R-:W-:Y:S01]  /*1eb50*/  STL.64 [R1+0x4b0], R24 ;  /* 0x0004b01801007387 */ /* 0x000fe20000100a00 */
[----:B------:R0:W-:Y:S03]  /*1eb60*/  STL.64 [R1+0x4b8], R26 ;  /* 0x0004b81a01007387 */ /* 0x0001e60000100a00 */
[----:B0-----:R-:W2:Y:S01]  /*1eb70*/  LDL.LU.64 R26, [R1+0x1ca0] ;  /* 0x001ca000011a7983 */ /* 0x001ea20000300a00 */
[----:B------:R-:W2:Y:S02]  /*1eb80*/  LDL.LU.64 R24, [R1+0x1c98] ;  /* 0x001c980001187983 */ /* 0x000ea40000300a00 */
[----:B------:R-:W2:Y:S02]  /*1eb90*/  LDL.LU.64 R8, [R1+0x1c90] ;  /* 0x001c900001087983 */ /* 0x000ea40000300a00 */
[C---:B--2---:R-:W-:Y:S11]  /*1eba0*/  HMMA.16816.F32 R24, R20.reuse, R8, R24 ;  /* 0x000000081418723c */ /* 0x044ff60000001818 */
[----:B------:R-:W-:Y:S11]  /*1ebb0*/  @!UPT UIADD3 URZ, URZ, URZ, URZ ;  /* 0x0000003f3f3ff290 */ /* 0x000ff6000fffe03f */
[----:B------:R-:W-:Y:S01]  /*1ebc0*/  @!UPT UIADD3 URZ, URZ, URZ, URZ ;  /* 0x0000003f3f3ff290 */ /* 0x000fe2000fffe03f */
[----:B------:R-:W-:Y:S01]  /*1ebd0*/  STL.64 [R1+0x3f0], R24 ;  /* 0x0003f01801007387 */ /* 0x000fe20000100a00 */
[----:B------:R0:W-:Y:S02]  /*1ebe0*/  STL [R1+0x3f8], R26 ;  /* 0x0003f81a01007387 */ /* 0x0001e40000100800 */
[----:B------:R-:W-:Y:S02]  /*1ebf0*/  IMAD.MOV.U32 R28, RZ, RZ, R27 ;  /* 0x000000ffff1c7224 */ /* 0x000fe400078e001b */
[----:B0-----:R-:W3:Y:S01]  /*1ec00*/  LDL.LU.64 R26, [R1+0x1c88] ;  /* 0x001c8800011a7983 */ /* 0x001ee20000300a00 */
[----:B------:R-:W3:Y:S01]  /*1ec10*/  LDL.LU.64 R24, [R1+0x1c80] ;  /* 0x001c800001187983 */ /* 0x000ee20000300a00 */
[----:B------:R-:W-:Y:S01]  /*1ec20*/  HMMA.16816.F32 R20, R20, R4, R12 ;  /* 0x000000041414723c */ /* 0x000fe2000000180c */
[----:B------:R0:W-:Y:S02]  /*1ec30*/  STL.64 [R1+0x1c68], R8 ;  /* 0x001c680801007387 */ /* 0x0001e40000100a00 */
[----:B0-----:R-:W2:Y:S01]  /*1ec40*/  LDL.LU.64 R8, [R1+0x780] ;  /* 0x0007800001087983 */ /* 0x001ea20000300a00 */
[----:B------:R-:W2:Y:S02]  /*1ec50*/  LDL.LU.64 R10, [R1+0x788] ;  /* 0x00078800010a7983 */ /* 0x000ea40000300a00 */
[----:B------:R-:W-:Y:S02]  /*1ec60*/  STL [R1+0x16f8], R28 ;  /* 0x0016f81c01007387 */ /* 0x000fe40000100800 */
[----:B------:R-:W4:Y:S01]  /*1ec70*/  LDL.LU.64 R12, [R1+0x760] ;  /* 0x00076000010c7983 */ /* 0x000f220000300a00 */
[----:B------:R-:W4:Y:S11]  /*1ec80*/  LDL.LU.64 R14, [R1+0x768] ;  /* 0x00076800010e7983 */ /* 0x000f360000300a00 */
[----:B------:R-:W-:Y:S03]  /*1ec90*/  @!UPT UIADD3 URZ, URZ, URZ, URZ ;  /* 0x0000003f3f3ff290 */ /* 0x000fe6000fffe03f */
[----:B------:R-:W-:Y:S01]  /*1eca0*/  STL.64 [R1+0x15b0], R22 ;  /* 0x0015b01601007387 */ /* 0x000fe20000100a00 */
[----:B------:R0:W-:Y:S02]  /*1ecb0*/  STL.64 [R1+0x15a8], R20 ;  /* 0x0015a81401007387 */ /* 0x0001e40000100a00 */
[----:B0-----:R-:W-:Y:S02]  /*1ecc0*/  IMAD.MOV.U32 R20, RZ, RZ, R6 ;  /* 0x000000ffff147224 */ /* 0x001fe400078e0006 */
[----:B------:R-:W-:-:S07]  /*1ecd0*/  IMAD.MOV.U32 R21, RZ, RZ, R3 ;  /* 0x000000ffff157224 */ /* 0x000fce00078e0003 */
[C---:B---3--:R-:W-:Y:S01]  /*1ece0*/  HMMA.16816.F32 R20, R24.reuse, R20, R16 ;  /* 0x000000141814723c */ /* 0x048fe20000001810 */
[----:B------:R-:W3:Y:S01]  /*1ecf0*/  LDL.LU.64 R18, [R1+0x1c78] ;  /* 0x001c780001127983 */ /* 0x000ee20000300a00 */
[----:B------:R-:W2:Y:S11]  /*1ed00*/  LDL.LU.64 R16, [R1+0x1c70] ;  /* 0x001c700001107983 */ /* 0x000eb60000300a00 */
[----:B------:R-:W-:Y:S10]  /*1ed10*/  @!UPT UIADD3 URZ, URZ, URZ, URZ ;  /* 0x0000003f3f3ff290 */ /* 0x000ff4000fffe03f */
[----:B------:R-:W-:Y:S01]  /*1ed20*/  STL.64 [R1+0x790], R20 ;  /* 0x0007901401007387 */ /* 0x000fe20000100a00 */
[----:B------:R0:W-:Y:S03]  /*1ed30*/  STL.64 [R1+0x798], R22 ;  /* 0x0007981601007387 */ /* 0x0001e60000100a00 */
[----:B0-----:R-:W3:Y:S01]  /*1ed40*/  LDL.64 R22, [R1+0xa8] ;  /* 0x0000a80001167983 */ /* 0x001ee20000100a00 */
[----:B------:R-:W-:Y:S01]  /*1ed50*/  IMAD.MOV.U32 R21, RZ, RZ, R0 ;  /* 0x000000ffff157224 */ /* 0x000fe200078e0000 */
[----:B--2---:R-:W-:Y:S11]  /*1ed60*/  HMMA.16816.F32 R8, R24, R16, R8 ;  /* 0x000000101808723c */ /* 0x004ff60000001808 */
[----:B------:R-:W-:Y:S11]  /*1ed70*/  @!UPT UIADD3 URZ, URZ, URZ, URZ ;  /* 0x0000003f3f3ff290 */ /* 0x000ff6000fffe03f */
[----:B------:R-:W-:Y:S02]  /*1ed80*/  @!UPT UIADD3 URZ, URZ, URZ, URZ ;  /* 0x0000003f3f3ff290 */ /* 0x000fe4000fffe03f */
[----:B------:R-:W-:Y:S02]  /*1ed90*/  IMAD.MOV.U32 R0, RZ, RZ, R8 ;  /* 0x000000ffff007224 */ /* 0x000fe400078e0008 */
[----:B------:R-:W-:Y:S01]  /*1eda0*/  IMAD.MOV.U32 R29, RZ, RZ, R9 ;  /* 0x000000ffff1d7224 */ /* 0x000fe200078e0009 */
[----:B---3--:R-:W-:Y:S01]  /*1edb0*/  STL.64 [R1+0x1c30], R22 ;  /* 0x001c301601007387 */ /* 0x008fe20000100a00 */
[----:B------:R-:W4:Y:S02]  /*1edc0*/  LDL.LU.64 R8, [R1+0x1c68] ;  /* 0x001c680001087983 */ /* 0x000f240000300a00 */
[----:B------:R0:W-:Y:S02]  /*1edd0*/  STL.64 [R1+0x1bc0], R18 ;  /* 0x001bc01201007387 */ /* 0x0001e40000100a00 */
[----:B------:R-:W2:Y:S01]  /*1ede0*/  LDL.LU.64 R16, [R1+0x770] ;  /* 0x0007700001107983 */ /* 0x000ea20000300a00 */
[----:B0-----:R-:W2:Y:S01]  /*1edf0*/  LDL.LU.64 R18, [R1+0x778] ;  /* 0x0007780001127983 */ /* 0x001ea20000300a00 */
[----:B------:R-:W-:-:S02]  /*1ee00*/  IMAD.MOV.U32 R20, RZ, RZ, R2 ;  /* 0x000000ffff147224 */ /* 0x000fc400078e0002 */
[----:B------:R-:W-:Y:S02]  /*1ee10*/  IMAD.MOV.U32 R3, RZ, RZ, R10 ;  /* 0x000000ffff037224 */ /* 0x000fe400078e000a */
[----:B------:R-:W-:-:S05]  /*1ee20*/  IMAD.MOV.U32 R2, RZ, RZ, R11 ;  /* 0x000000ffff027224 */ /* 0x000fca00078e000b */
[----:B------:R-:W-:Y:S01]  /*1ee30*/  STL [R1+0x1468], R2 ;  /* 0x0014680201007387 */ /* 0x000fe20000100800 */
[----:B------:R-:W-:Y:S02]  /*1ee40*/  STL [R1+0x1464], R3 ;  /* 0x0014640301007387 */ /* 0x000fe40000100800 */
[----:B------:R-:W-:Y:S02]  /*1ee50*/  STL [R1+0x1460], R29 ;  /* 0x0014601d01007387 */ /* 0x000fe40000100800 */
[----:B------:R0:W-:Y:S01]  /*1ee60*/  STL [R1+0x145c], R0 ;  /* 0x00145c0001007387 */ /* 0x0001e20000100800 */
[C---:B----4-:R-:W-:Y:S08]  /*1ee70*/  HMMA.16816.F32 R8, R24.reuse, R8, R12 ;  /* 0x000000081808723c */ /* 0x050ff0000000180c */
[----:B--2---:R-:W-:Y:S11]  /*1ee80*/  HMMA.16816.F32 R16, R24, R20, R16 ;  /* 0x000000141810723c */ /* 0x004ff60000001810 */
[----:B------:R-:W-:Y:S05]  /*1ee90*/  @!UPT UIADD3 URZ, URZ, URZ, URZ ;  /* 0x0000003f3f3ff290 */ /* 0x000fea000fffe03f */
[----:B0-----:R-:W-:-:S07]  /*1eea0*/  IMAD.MOV.U32 R0, RZ, RZ, R11 ;  /* 0x000000ffff007224 */ /* 0x001fce00078e000b */
[----:B------:R-:W-:Y:S01]  /*1eeb0*/  STL.64 [R1+0x770], R16 ;  /* 0x0007701001007387 */ /* 0x000fe20000100a00 */
[----:B------:R-:W-:Y:S02]  /*1eec0*/  STL.64 [R1+0x778], R18 ;  /* 0x0007781201007387 */ /* 0x000fe40000100a00 */
[----:B------:R-:W2:Y:S02]  /*1eed0*/  LDL R11, [R1+0xc90] ;  /* 0x000c9000010b7983 */ /* 0x000ea40000100800 */
[----:B------:R-:W-:Y:S02]  /*1eee0*/  IMAD.MOV.U32 R2, RZ, RZ, R8 ;  /* 0x000000ffff027224 */ /* 0x000fe400078e0008 */
[----:B------:R-:W-:Y:S02]  /*1eef0*/  IMAD.MOV.U32 R3, RZ, RZ, R9 ;  /* 0x000000ffff037224 */ /* 0x000fe400078e0009 */
[----:B------:R-:W-:Y:S01]  /*1ef00*/  IMAD.MOV.U32 R29, RZ, RZ, R10 ;  /* 0x000000ffff1d7224 */ /* 0x000fe200078e000a */
[----:B--2---:R0:W-:Y:S01]  /*1ef10*/  STL [R1+0x1c60], R11 ;  /* 0x001c600b01007387 */ /* 0x0041e20000100800 */
[----:B------:R-:W2:Y:S03]  /*1ef20*/  LDL.LU.64 R8, [R1+0x6f0] ;  /* 0x0006f00001087983 */ /* 0x000ea60000300a00 */
[----:B0-----:R-:W2:Y:S01]  /*1ef30*/  LDL.LU.64 R10, [R1+0x6f8] ;  /* 0x0006f800010a7983 */ /* 0x001ea20000300a00 */
[----:B------:R-:W3:Y:S02]  /*1ef40*/  LDL.LU R12, [R1+0x4f0] ;  /* 0x0004f000010c7983 */ /* 0x000ee40000300800 */
[----:B------:R-:W3:Y:S02]  /*1ef50*/  LDL.LU R13, [R1+0x4f4] ;  /* 0x0004f400010d7983 */ /* 0x000ee40000300800 */
[----:B------:R-:W4:Y:S01]  /*1ef60*/  LDL.LU R14, [R1+0x4f8] ;  /* 0x0004f800010e7983 */ /* 0x000f220000300800 */
[----:B------:R-:W4:Y:S04]  /*1ef70*/  LDL.LU R15, [R1+0x4fc] ;  /* 0x0004fc00010f7983 */ /* 0x000f280000300800 */
[----:B----4-:R0:W-:Y:S01]  /*1ef80*/  STL.64 [R1+0x1c40], R14 ;  /* 0x001c400e01007387 */ /* 0x0101e20000100a00 */
[----:B---3--:R-:W-:Y:S03]  /*1ef90*/  STL.64 [R1+0x1c38], R12 ;  /* 0x001c380c01007387 */ /* 0x008fe60000100a00 */
[----:B0-----:R-:W3:Y:S04]  /*1efa0*/  LDL.64 R14, [R1+0x108] ;  /* 0x00010800010e7983 */ /* 0x001ee80000100a00 */
[----:B---3--:R0:W-:Y:S04]  /*1efb0*/  STL.64 [R1+0x1c58], R14 ;  /* 0x001c580e01007387 */ /* 0x0081e80000100a00 */
[----:B0-----:R-:W3:Y:S01]  /*1efc0*/  LDL.64 R14, [R1+0x118] ;  /* 0x00011800010e7983 */ /* 0x001ee20000100a00 */
[----:B------:R-:W4:Y:S02]  /*1efd0*/  LDL.LU R16, [R1+0x400] ;  /* 0x0004000001107983 */ /* 0x000f240000300800 */
[----:B------:R-:W4:Y:S02]  /*1efe0*/  LDL.LU R17, [R1+0x404] ;  /* 0x0004040001117983 */ /* 0x000f240000300800 */
[----:B------:R-:W3:Y:S01]  /*1eff0*/  LDL.LU R18, [R1+0x408] ;  /* 0x0004080001127983 */ /* 0x000ee20000300800 */
[----:B------:R-:W3:Y:S01]  /*1f000*/  LDL.LU R19, [R1+0x40c] ;  /* 0x00040c0001137983 */ /* 0x000ee20000300800 */
[----:B--2---:R-:W-:Y:S03]  /*1f010*/  HMMA.16816.F32 R24, R24, R4, R8 ;  /* 0x000000041818723c */ /* 0x004fe60000001808 */
[----:B---3--:R-:W-:Y:S01]  /*1f020*/  STL.64 [R1+0x1c50], R18 ;  /* 0x001c501201007387 */ /* 0x008fe20000100a00 */
[----:B----4-:R0:W-:Y:S03]  /*1f030*/  STL.64 [R1+0x1c48], R16 ;  /* 0x001c481001007387 */ /* 0x0101e60000100a00 */
[----:B0-----:R-:W2:Y:S01]  /*1f040*/  LDL.LU R16, [R1+0x620] ;  /* 0x0006200001107983 */ /* 0x001ea20000300800 */
[----:B------:R-:W2:Y:S02]  /*1f050*/  LDL.LU R17, [R1+0x624] ;  /* 0x0006240001117983 */ /* 0x000ea40000300800 */
[----:B------:R-:W2:Y:S02]  /*1f060*/  LDL.LU R18, [R1+0x628] ;  /* 0x0006280001127983 */ /* 0x000ea40000300800 */
[----:B------:R-:W2:Y:S01]  /*1f070*/  LDL.LU R19, [R1+0x62c] ;  /* 0x00062c0001137983 */ /* 0x000ea20000300800 */
[----:B------:R-:W3:Y:S01]  /*1f080*/  LDL.64 R22, [R1+0xd8] ;  /* 0x0000d80001167983 */ /* 0x000ee20000100a00 */
[----:B------:R-:W-:Y:S02]  /*1f090*/  STL [R1+0x1478], R0 ;  /* 0x0014780001007387 */ /* 0x000fe40000100800 */
[----:B------:R-:W-:Y:S02]  /*1f0a0*/  STL [R1+0x1474], R29 ;  /* 0x0014741d01007387 */ /* 0x000fe40000100800 */
[----:B------:R-:W-:Y:S01]  /*1f0b0*/  STL [R1+0x1470], R3 ;  /* 0x0014700301007387 */ /* 0x000fe20000100800 */
[----:B------:R-:W-:Y:S01]  /*1f0c0*/  STL [R1+0x146c], R2 ;  /* 0x00146c0201007387 */ /* 0x000fe20000100800 */
[----:B------:R-:W4:Y:S03]  /*1f0d0*/  LDL.LU R11, [R1+0x1c60] ;  /* 0x001c6000010b7983 */ /* 0x000f260000300800 */
[----:B------:R0:W-:Y:S02]  /*1f0e0*/  STL.64 [R1+0x1320], R26 ;  /* 0x0013201a01007387 */ /* 0x0001e40000100a00 */
[----:B------:R-:W-:Y:S01]  /*1f0f0*/  STL.64 [R1+0x1318], R24 ;  /* 0x0013181801007387 */ /* 0x000fe20000100a00 */
[----:B0-----:R-:W2:Y:S01]  /*1f100*/  LDL.LU R26, [R1+0x38] ;  /* 0x00003800011a7983 */ /* 0x001ea20000300800 */
[----:B------:R-:W2:Y:S03]  /*1f110*/  LDL.LU R27, [R1+0x3c] ;  /* 0x00003c00011b7983 */ /* 0x000ea60000300800 */
[----:B----4-:R-:W-:Y:S02]  /*1f120*/  LDSM.16.MT88.4 R4, [R11+0x5000] ;  /* 0x005000000b04783b */ /* 0x010fe40000004200 */
[----:B------:R-:W0:Y:S02]  /*1f130*/  LDSM.16.MT88.4 R8, [R11+0x5080] ;  /* 0x005080000b08783b */ /* 0x000e240000004200 */
[----:B--2---:R1:W-:Y:S04]  /*1f140*/  STL.64 [R1+0x1b78], R26 ;  /* 0x001b781a01007387 */ /* 0x0043e80000100a00 */
[----:B-1----:R-:W2:Y:S04]  /*1f150*/  LDL.64 R26, [R1+0xf8] ;  /* 0x0000f800011a7983 */ /* 0x002ea80000100a00 */
[----:B0-----:R-:W-:Y:S01]  /*1f160*/  STL.64 [R1+0x1b50], R10 ;  /* 0x001b500a01007387 */ /* 0x001fe20000100a00 */
[----:B------:R0:W-:Y:S03]  /*1f170*/  STL.64 [R1+0x1b48], R8 ;  /* 0x001b480801007387 */ /* 0x0001e60000100a00 */
[----:B0-----:R-:W4:Y:S01]  /*1f180*/  LDL.LU R8, [R1+0xb10] ;  /* 0x000b100001087983 */ /* 0x001f220000300800 */
[----:B------:R-:W4:Y:S02]  /*1f190*/  LDL.LU R9, [R1+0xb14] ;  /* 0x000b140001097983 */ /* 0x000f240000300800 */
[----:B------:R-:W4:Y:S02]  /*1f1a0*/  LDL.LU R10, [R1+0xb18] ;  /* 0x000b1800010a7983 */ /* 0x000f240000300800 */
[----:B------:R-:W4:Y:S02]  /*1f1b0*/  LDL.LU R11, [R1+0xb1c] ;  /* 0x000b1c00010b7983 */ /* 0x000f240000300800 */
[C---:B----4-:R-:W-:Y:S11]  /*1f1c0*/  HMMA.16816.F32 R8, R4.reuse, R14, R8 ;  /* 0x0000000e0408723c */ /* 0x050ff60000001808 */
[----:B------:R-:W-:Y:S11]  /*1f1d0*/  @!UPT UIADD3 URZ, URZ, URZ, URZ ;  /* 0x0000003f3f3ff290 */ /* 0x000ff6000fffe03f */
[----:B------:R-:W-:Y:S01]  /*1f1e0*/  @!UPT UIADD3 URZ, URZ, URZ, URZ ;  /* 0x0000003f3f3ff290 */ /* 0x000fe2000fffe03f */
[----:B------:R0:W-:Y:S01]  /*1f1f0*/  STL.64 [R1+0xb10], R8 ;  /* 0x000b100801007387 */ /* 0x0001e20000100a00 */
[----:B------:R1:W-:Y:S02]  /*1f200*/  STL.64 [R1+0xb18], R10 ;  /* 0x000b180a01007387 */ /* 0x0003e40000100a00 */
[----:B0-----:R-:W-:Y:S02]  /*1f210*/  IMAD.MOV.U32 R9, RZ, RZ, R14 ;  /* 0x000000ffff097224 */ /* 0x001fe400078e000e */
[----:B------:R-:W-:Y:S02]  /*1f220*/  IMAD.MOV.U32 R8, RZ, RZ, R15 ;  /* 0x000000ffff087224 */ /* 0x000fe400078e000f */
[----:B------:R-:W4:Y:S01]  /*1f230*/  LDL.LU.64 R14, [R1+0x1c58] ;  /* 0x001c5800010e7983 */ /* 0x000f220000300a00 */
[----:B------:R-:W-:Y:S01]  /*1f240*/  STL [R1+0x1b60], R9 ;  /* 0x001b600901007387 */ /* 0x000fe20000100800 */
[----:B----4-:R-:W-:Y:S01]  /*1f250*/  HMMA.16816.F32 R16, R4, R14, R16 ;  /* 0x0000000e0410723c */ /* 0x010fe20000001810 */
[----:B-1----:R-:W-:-:S02]  /*1f260*/  IMAD.MOV.U32 R11, RZ, RZ, R14 ;  /* 0x000000ffff0b7224 */ /* 0x002fc400078e000e */
[----:B------:R-:W-:Y:S11]  /*1f270*/  IMAD.MOV.U32 R10, RZ, RZ, R15 ;  /* 0x000000ffff0a7224 */ /* 0x000ff600078e000f */
[----:B------:R-:W-:Y:S09]  /*1f280*/  @!UPT UIADD3 URZ, URZ, URZ, URZ ;  /* 0x0000003f3f3ff290 */ /* 0x000ff2000fffe03f */
[----:B------:R-:W-:Y:S01]  /*1f290*/  STL.64 [R1+0xae0], R16 ;  /* 0x000ae01001007387 */ /* 0x000fe20000100a00 */
[----:B------:R0:W-:Y:S03]  /*1f2a0*/  STL.64 [R1+0xae8], R18 ;  /* 0x000ae81201007387 */ /* 0x0001e60000100a00 */
[----:B0-----:R-:W3:Y:S01]  /*1f2b0*/  LDL.LU.64 R18, [R1+0x1c50] ;  /* 0x001c500001127983 */ /* 0x001ee20000300a00 */
[----:B------:R-:W3:Y:S02]  /*1f2c0*/  LDL.LU.64 R16, [R1+0x1c48] ;  /* 0x001c480001107983 */ /* 0x000ee40000300a00 */
[----:B------:R-:W2:Y:S02]  /*1f2d0*/  LDL.LU.64 R14, [R1+0x1c40] ;  /* 0x001c4000010e7983 */ /* 0x000ea40000300a00 */
[----:B------:R-:W2:Y:S01]  /*1f2e0*/  LDL.LU.64 R12, [R1+0x1c38] ;  /* 0x001c3800010c7983 */ /* 0x000ea20000300a00 */
[----:B------:R0:W-:Y:S01]  /*1f2f0*/  STL.64 [R1+0x1c18], R10 ;  /* 0x001c180a01007387 */ /* 0x0001e20000100a00 */
[----:B------:R-:W-:Y:S03]  /*1f300*/  STL [R1+0x1c10], R8 ;  /* 0x001c100801007387 */ /* 0x000fe60000100800 */
[----:B0-----:R-:W4:Y:S01]  /*1f310*/  LDL.64 R10, [R1+0xe8] ;  /* 0x0000e800010a7983 */ /* 0x001f220000100a00 */
[----:B--2---:R-:W-:Y:S11]  /*1f320*/  HMMA.16816.F32 R12, R4, R26, R12 ;  /* 0x0000001a040c723c */ /* 0x004ff6000000180c */
[----:B------:R-:W-:Y:S11]  /*1f330*/  @!UPT UIADD3 URZ, URZ, URZ, URZ ;  /* 0x0000003f3f3ff290 */ /* 0x000ff6000fffe03f */
[----:B------:R-:W-:Y:S01]  /*1f340*/  @!UPT UIADD3 URZ, URZ, URZ, URZ ;  /* 0x0000003f3f3ff290 */ /* 0x000fe2000fffe03f */
[----:B------:R0:W-:Y:S01]  /*1f350*/  STL.64 [R1+0xad0], R12 ;  /* 0x000ad00c01007387 */ /* 0x0001e20000100a00 */
[----:B------:R-:W-:Y:S02]  /*1f360*/  STL.64 [R1+0xad8], R14 ;  /* 0x000ad80e01007387 */ /* 0x000fe40000100a00 */
[----:B0-----:R-:W-:Y:S02]  /*1f370*/  IMAD.MOV.U32 R13, RZ, RZ, R26 ;  /* 0x000000ffff0d7224 */ /* 0x001fe400078e001a */
[----:B------:R-:W-:Y:S02]  /*1f380*/  IMAD.MOV.U32 R12, RZ, RZ, R27 ;  /* 0x000000ffff0c7224 */ /* 0x000fe400078e001b */
[----:B------:R-:W2:Y:S04]  /*1f390*/  LDL.64 R26, [R1+0x48] ;  /* 0x00004800011a7983 */ /* 0x000ea80000100a00 */
[----:B--2---:R0:W-:Y:S01]  /*1f3a0*/  STL.64 [R1+0x1b90], R26 ;  /* 0x001b901a01007387 */ /* 0x0041e20000100a00 */
[----:B------:R-:W2:Y:S02]  /*1f3b0*/  LDL.LU R24, [R1+0x490] ;  /* 0x0004900001187983 */ /* 0x000ea40000300800 */
[----:B------:R-:W2:Y:S01]  /*1f3c0*/  LDL.LU R25, [R1+0x494] ;  /* 0x0004940001197983 */ /* 0x000ea20000300800 */
[----:B0-----:R-:W2:Y:S01]  /*1f3d0*/  LDL.LU R26, [R1+0x498] ;  /* 0x00049800011a7983 */ /* 0x001ea20000300800 */
[----:B------:R-:W2:Y:S02]  /*1f3e0*/  LDL.LU R27, [R1+0x49c] ;  /* 0x00049c00011b7983 */ /* 0x000ea40000300800 */
[----:B----4-:R-:W-:-:S02]  /*1f3f0*/  IMAD.MOV.U32 R28, RZ, RZ, R10 ;  /* 0x000000ffff1c7224 */ /* 0x010fc400078e000a */
[----:B------:R-:W-:Y:S01]  /*1f400*/  IMAD.MOV.U32 R3, RZ, RZ, R11 ;  /* 0x000000ffff037224 */ /* 0x000fe200078e000b */
[C---:B--2---:R-:W-:Y:S08]  /*1f410*/  HMMA.16816.F32 R24, R4.reuse, R10, R24 ;  /* 0x0000000a0418723c */ /* 0x044ff00000001818 */
[----:B---3--:R-:W-:Y:S11]  /*1f420*/  HMMA.16816.F32 R8, R4, R22, R16 ;  /* 0x000000160408723c */ /* 0x008ff60000001810 */
[----:B------:R-:W-:Y:S04]  /*1f430*/  @!UPT UIADD3 URZ, URZ, URZ, URZ ;  /* 0x0000003f3f3ff290 */ /* 0x000fe8000fffe03f */
[----:B------:R0:W-:Y:S01]  /*1f440*/  STL.64 [R1+0xac0], R24 ;  /* 0x000ac01801007387 */ /* 0x0001e20000100a00 */
[----:B------:R1:W-:Y:S07]  /*1f450*/  STL.64 [R1+0xac8], R26 ;  /* 0x000ac81a01007387 */ /* 0x0003ee0000100a00 */
[----:B------:R-:W-:Y:S02]  /*1f460*/  STL.64 [R1+0x9c0], R8 ;  /* 0x0009c00801007387 */ /* 0x000fe40000100a00 */
[----:B------:R-:W-:Y:S01]  /*1f470*/  STL.64 [R1+0x9c8], R10 ;  /* 0x0009c80a01007387 */ /* 0x000fe20000100a00 */
[----:B0-----:R-:W2:Y:S01]  /*1f480*/  LDL.LU R24, [R1+0x1e0] ;  /* 0x0001e00001187983 */ /* 0x001ea20000300800 */
[----:B------:R-:W2:Y:S02]  /*1f490*/  LDL.LU R25, [R1+0x1e4] ;  /* 0x0001e40001197983 */ /* 0x000ea40000300800 */
[----:B-1----:R-:W3:Y:S02]  /*1f4a0*/  LDL.LU R26, [R1+0x1e8] ;  /* 0x0001e800011a7983 */ /* 0x002ee40000300800 */
[----:B------:R-:W3:Y:S02]  /*1f4b0*/  LDL.LU R27, [R1+0x1ec] ;  /* 0x0001ec00011b7983 */ /* 0x000ee40000300800 */
[----:B---3--:R0:W-:Y:S01]  /*1f4c0*/  STL.64 [R1+0x1ba0], R26 ;  /* 0x001ba01a01007387 */ /* 0x0081e20000100a00 */
[----:B--2---:R-:W-:Y:S03]  /*1f4d0*/  STL.64 [R1+0x1b98], R24 ;  /* 0x001b981801007387 */ /* 0x004fe60000100a00 */
[----:B0-----:R-:W2:Y:S04]  /*1f4e0*/  LDL R26, [R1+0x68] ;  /* 0x00006800011a7983 */ /* 0x001ea80000100800 */
[----:B------:R-:W2:Y:S01]  /*1f4f0*/  LDL R27, [R1+0x6c] ;  /* 0x00006c00011b7983 */ /* 0x000ea20000100800 */
        /* <DEDUP_REMOVED lines=8> */
[----:B0-----:R-:W3:Y:S04]  /*1f580*/  LDL.64 R18, [R1+0x98] ;  /* 0x0000980001127983 */ /* 0x001ee80000100a00 */
[----:B---3--:R-:W-:Y:S01]  /*1f590*/  STL.64 [R1+0x1bf8], R18 ;  /* 0x001bf81201007387 */ /* 0x008fe20000100a00 */
[----:B--2---:R0:W-:Y:S03]  /*1f5a0*/  STL.64 [R1+0x1bb8], R26 ;  /* 0x001bb81a01007387 */ /* 0x0041e60000100a00 */
[----:B0-----:R-:W2:Y:S04]  /*1f5b0*/  LDL.64 R26, [R1+0x78] ;  /* 0x00007800011a7983 */ /* 0x001ea80000100a00 */
[----:B--2---:R0:W-:Y:S01]  /*1f5c0*/  STL.64 [R1+0x1bd8], R26 ;  /* 0x001bd81a01007387 */ /* 0x0041e20000100a00 */
[----:B------:R-:W2:Y:S02]  /*1f5d0*/  LDL.LU R24, [R1+0x210] ;  /* 0x0002100001187983 */ /* 0x000ea40000300800 */
[----:B------:R-:W2:Y:S01]  /*1f5e0*/  LDL.LU R25, [R1+0x214] ;  /* 0x0002140001197983 */ /* 0x000ea20000300800 */
[----:B0-----:R-:W3:Y:S01]  /*1f5f0*/  LDL.LU R26, [R1+0x218] ;  /* 0x00021800011a7983 */ /* 0x001ee20000300800 */
[----:B------:R-:W3:Y:S02]  /*1f600*/  LDL.LU R27, [R1+0x21c] ;  /* 0x00021c00011b7983 */ /* 0x000ee40000300800 */
[----:B------:R-:W4:Y:S02]  /*1f610*/  LDL.LU R16, [R1+0x2f0] ;  /* 0x0002f00001107983 */ /* 0x000f240000300800 */
[----:B------:R-:W4:Y:S01]  /*1f620*/  LDL.LU R17, [R1+0x2f4] ;  /* 0x0002f40001117983 */ /* 0x000f220000300800 */
[----:B------:R-:W2:Y:S01]  /*1f630*/  LDL.LU R18, [R1+0x2f8] ;  /* 0x0002f80001127983 */ /* 0x000ea20000300800 */
[----:B------:R-:W2:Y:S02]  /*1f640*/  LDL.LU R19, [R1+0x2fc] ;  /* 0x0002fc0001137983 */ /* 0x000ea40000300800 */
[----:B------:R-:W2:Y:S02]  /*1f650*/  LDL.LU R8, [R1+0x320] ;  /* 0x0003200001087983 */ /* 0x000ea40000300800 */
[----:B------:R-:W2:Y:S01]  /*1f660*/  LDL.LU R9, [R1+0x324] ;  /* 0x0003240001097983 */ /* 0x000ea20000300800 */
[----:B------:R-:W2:Y:S01]  /*1f670*/  LDL.LU R10, [R1+0x328] ;  /* 0x00032800010a7983 */ /* 0x000ea20000300800 */
[----:B------:R-:W2:Y:S02]  /*1f680*/  LDL.LU R11, [R1+0x32c] ;  /* 0x00032c00010b7983 */ /* 0x000ea40000300800 */
[----:B------:R-:W3:Y:S02]  /*1f690*/  LDL.LU R20, [R1+0x3a0] ;  /* 0x0003a00001147983 */ /* 0x000ee40000300800 */
[----:B------:R-:W-:Y:S01]  /*1f6a0*/  IMAD.MOV.U32 R15, RZ, RZ, R22 ;  /* 0x000000ffff0f7224 */ /* 0x000fe200078e0016 */
[----:B------:R-:W3:Y:S01]  /*1f6b0*/  LDL.LU R21, [R1+0x3a4] ;  /* 0x0003a40001157983 */ /* 0x000ee20000300800 */
[----:B------:R-:W-:-:S02]  /*1f6c0*/  IMAD.MOV.U32 R14, RZ, RZ, R23 ;  /* 0x000000ffff0e7224 */ /* 0x000fc400078e0017 */
[----:B------:R-:W3:Y:S02]  /*1f6d0*/  LDL.LU R22, [R1+0x3a8] ;  /* 0x0003a80001167983 */ /* 0x000ee40000300800 */
[----:B------:R-:W3:Y:S01]  /*1f6e0*/  LDL.LU R23, [R1+0x3ac] ;  /* 0x0003ac0001177983 */ /* 0x000ee20000300800 */
[----:B--2---:R0:W-:Y:S01]  /*1f6f0*/  STL.64 [R1+0x1c28], R10 ;  /* 0x001c280a01007387 */ /* 0x0041e20000100a00 */
[----:B------:R-:W-:Y:S03]  /*1f700*/  STL.64 [R1+0x1c20], R8 ;  /* 0x001c200801007387 */ /* 0x000fe60000100a00 */
[----:B0-----:R-:W2:Y:S01]  /*1f710*/  LDL.64 R10, [R1+0xc8] ;  /* 0x0000c800010a7983 */ /* 0x001ea20000100a00 */
[----:B------:R0:W-:Y:S02]  /*1f720*/  STL.64 [R1+0x1c08], R18 ;  /* 0x001c081201007387 */ /* 0x0001e40000100a00 */
[----:B----4-:R-:W-:Y:S01]  /*1f730*/  STL.64 [R1+0x1c00], R16 ;  /* 0x001c001001007387 */ /* 0x010fe20000100a00 */
[----:B0-----:R-:W4:Y:S01]  /*1f740*/  LDL.64 R18, [R1+0xb8] ;  /* 0x0000b80001127983 */ /* 0x001f220000100a00 */
[----:B---3--:R-:W-:Y:S02]  /*1f750*/  STL.64 [R1+0x1bf0], R26 ;  /* 0x001bf01a01007387 */ /* 0x008fe40000100a00 */
[----:B------:R0:W-:Y:S02]  /*1f760*/  STL.64 [R1+0x1be8], R24 ;  /* 0x001be81801007387 */ /* 0x0001e40000100a00 */
[----:B0-----:R-:W3:Y:S01]  /*1f770*/  LDL.LU R24, [R1+0x2b0] ;  /* 0x0002b00001187983 */ /* 0x001ee20000300800 */
[----:B------:R-:W3:Y:S02]  /*1f780*/  LDL.LU R25, [R1+0x2b4] ;  /* 0x0002b40001197983 */ /* 0x000ee40000300800 */
[----:B------:R-:W3:Y:S02]  /*1f790*/  LDL.LU R26, [R1+0x2b8] ;  /* 0x0002b800011a7983 */ /* 0x000ee40000300800 */
[----:B------:R-:W3:Y:S01]  /*1f7a0*/  LDL.LU R27, [R1+0x2bc] ;  /* 0x0002bc00011b7983 */ /* 0x000ee20000300800 */
[----:B------:R-:W-:Y:S01]  /*1f7b0*/  STL.64 [R1+0x1b70], R14 ;  /* 0x001b700e01007387 */ /* 0x000fe20000100a00 */
[----:B------:R0:W-:Y:S03]  /*1f7c0*/  STL.64 [R1+0x1b68], R12 ;  /* 0x001b680c01007387 */ /* 0x0001e60000100a00 */
[----:B0-----:R-:W2:Y:S01]  /*1f7d0*/  LDL.LU R12, [R1+0x1c0] ;  /* 0x0001c000010c7983 */ /* 0x001ea20000300800 */
[----:B------:R-:W2:Y:S02]  /*1f7e0*/  LDL.LU R13, [R1+0x1c4] ;  /* 0x0001c400010d7983 */ /* 0x000ea40000300800 */
[----:B------:R-:W2:Y:S02]  /*1f7f0*/  LDL.LU R14, [R1+0x1c8] ;  /* 0x0001c800010e7983 */ /* 0x000ea40000300800 */
[----:B------:R-:W2:Y:S02]  /*1f800*/  LDL.LU R15, [R1+0x1cc] ;  /* 0x0001cc00010f7983 */ /* 0x000ea40000300800 */
[----:B--2---:R-:W-:Y:S01]  /*1f810*/  STL.64 [R1+0x1b88], R14 ;  /* 0x001b880e01007387 */ /* 0x004fe20000100a00 */
[----:B------:R0:W-:Y:S03]  /*1f820*/  STL.64 [R1+0x1b80], R12 ;  /* 0x001b800c01007387 */ /* 0x0001e60000100a00 */
[----:B0-----:R-:W2:Y:S01]  /*1f830*/  LDL.LU R12, [R1+0x1d0] ;  /* 0x0001d000010c7983 */ /* 0x001ea20000300800 */
[----:B------:R-:W2:Y:S02]  /*1f840*/  LDL.LU R13, [R1+0x1d4] ;  /* 0x0001d400010d7983 */ /* 0x000ea40000300800 */
[----:B------:R-:W2:Y:S02]  /*1f850*/  LDL.LU R14, [R1+0x1d8] ;  /* 0x0001d800010e7983 */ /* 0x000ea40000300800 */
[----:B------:R-:W2:Y:S01]  /*1f860*/  LDL.LU R15, [R1+0x1dc] ;  /* 0x0001dc00010f7983 */ /* 0x000ea20000300800 */
[C---:B------:R-:W-:Y:S01]  /*1f870*/  HMMA.16816.F32 R20, R4.reuse, R10, R20 ;  /* 0x0000000a0414723c */ /* 0x040fe20000001814 */
[----:B--2---:R-:W-:Y:S01]  /*1f880*/  STL.64 [R1+0x1bb0], R14 ;  /* 0x001bb00e01007387 */ /* 0x004fe20000100a00 */
[----:B------:R0:W-:Y:S03]  /*1f890*/  STL.64 [R1+0x1ba8], R12 ;  /* 0x001ba80c01007387 */ /* 0x0001e60000100a00 */
[----:B0-----:R-:W2:Y:S01]  /*1f8a0*/  LDL.LU R12, [R1+0x1f0] ;  /* 0x0001f000010c7983 */ /* 0x001ea20000300800 */
[----:B------:R-:W2:Y:S02]  /*1f8b0*/  LDL.LU R13, [R1+0x1f4] ;  /* 0x0001f400010d7983 */ /* 0x000ea40000300800 */
[----:B------:R-:W2:Y:S02]  /*1f8c0*/  LDL.LU R14, [R1+0x1f8] ;  /* 0x0001f800010e7983 */ /* 0x000ea40000300800 */
[----:B------:R-:W2:Y:S11]  /*1f8d0*/  LDL.LU R15, [R1+0x1fc] ;  /* 0x0001fc00010f7983 */ /* 0x000eb60000300800 */
[----:B------:R-:W-:Y:S02]  /*1f8e0*/  @!UPT UIADD3 URZ, URZ, URZ, URZ ;  /* 0x0000003f3f3ff290 */ /* 0x000fe4000fffe03f */
[----:B------:R0:W-:Y:S01]  /*1f8f0*/  STL.64 [R1+0x9b0], R20 ;  /* 0x0009b01401007387 */ /* 0x0001e20000100a00 */
[----:B------:R1:W-:Y:S02]  /*1f900*/  STL.64 [R1+0x9b8], R22 ;  /* 0x0009b81601007387 */ /* 0x0003e40000100a00 */
[----:B0-----:R-:W-:Y:S01]  /*1f910*/  IMAD.MOV.U32 R21, RZ, RZ, R10 ;  /* 0x000000ffff157224 */ /* 0x001fe200078e000a */
[----:B-1----:R-:W2:Y:S01]  /*1f920*/  LDL.LU.64 R22, [R1+0x1c30] ;  /* 0x001c300001167983 */ /* 0x002ea20000300a00 */
[----:B------:R-:W-:Y:S02]  /*1f930*/  IMAD.MOV.U32 R20, RZ, RZ, R11 ;  /* 0x000000ffff147224 */ /* 0x000fe400078e000b */
[----:B------:R-:W2:Y:S02]  /*1f940*/  LDL.LU.64 R10, [R1+0x1c28] ;  /* 0x001c2800010a7983 */ /* 0x000ea40000300a00 */
[----:B------:R-:W2:Y:S02]  /*1f950*/  LDL.LU.64 R8, [R1+0x1c20] ;  /* 0x001c200001087983 */ /* 0x000ea40000300a00 */
[----:B----4-:R-:W-:Y:S01]  /*1f960*/  IMAD.MOV.U32 R29, RZ, RZ, R19 ;  /* 0x000000ffff1d7224 */ /* 0x010fe200078e0013 */
[C---:B--2---:R-:W-:Y:S11]  /*1f970*/  HMMA.16816.F32 R8, R4.reuse, R18, R8 ;  /* 0x000000120408723c */ /* 0x044ff60000001808 */
[----:B------:R-:W-:Y:S11]  /*1f980*/  @!UPT UIADD3 URZ, URZ, URZ, URZ ;  /* 0x0000003f3f3ff290 */ /* 0x000ff6000fffe03f */
[----:B------:R-:W-:Y:S01]  /*1f990*/  @!UPT UIADD3 URZ, URZ, URZ, URZ ;  /* 0x0000003f3f3ff290 */ /* 0x000fe2000fffe03f */
[----:B------:R0:W-:Y:S01]  /*1f9a0*/  STL.64 [R1+0x9a0], R8 ;  /* 0x0009a00801007387 */ /* 0x0001e20000100a00 */
[----:B------:R1:W-:Y:S02]  /*1f9b0*/  STL.64 [R1+0x9a8], R10 ;  /* 0x0009a80a01007387 */ /* 0x0003e40000100a00 */
[----:B0-----:R-:W-:Y:S01]  /*1f9c0*/  IMAD.MOV.U32 R9, RZ, RZ, R18 ;  /* 0x000000ffff097224 */ /* 0x001fe200078e0012 */
[----:B-1----:R-:W2:Y:S01]  /*1f9d0*/  LDL.LU.64 R10, [R1+0x1c18] ;  /* 0x001c1800010a7983 */ /* 0x002ea20000300a00 */
[----:B------:R-:W4:Y:S02]  /*1f9e0*/  LDL.LU R8, [R1+0x1c10] ;  /* 0x001c100001087983 */ /* 0x000f240000300800 */
[----:B------:R-:W2:Y:S02]  /*1f9f0*/  LDL.LU.64 R18, [R1+0x1c08] ;  /* 0x001c080001127983 */ /* 0x000ea40000300a00 */
[----:B------:R-:W2:Y:S02]  /*1fa00*/  LDL.LU.64 R16, [R1+0x1c00] ;  /* 0x001c000001107983 */ /* 0x000ea40000300a00 */
[C---:B--2---:R-:W-:Y:S11]  /*1fa10*/  HMMA.16816.F32 R16, R4.reuse, R22, R16 ;  /* 0x000000160410723c */ /* 0x044ff60000001810 */
[----:B------:R-:W-:Y:S11]  /*1fa20*/  @!UPT UIADD3 URZ, URZ, URZ, URZ ;  /* 0x0000003f3f3ff290 */ /* 0x000ff6000fffe03f */
[----:B------:R-:W-:Y:S01]  /*1fa30*/  @!UPT UIADD3 URZ, URZ, URZ, URZ ;  /* 0x0000003f3f3ff290 */ /* 0x000fe2000fffe03f */
[----:B------:R-:W-:Y:S01]  /*1fa40*/  STL.64 [R1+0x990], R16 ;  /* 0x0009901001007387 */ /* 0x000fe20000100a00 */
[----:B------:R0:W-:Y:S03]  /*1fa50*/  STL.64 [R1+0x998], R18 ;  /* 0x0009981201007387 */ /* 0x0001e60000100a00 */
[----:B0-----:R-:W3:Y:S01]  /*1fa60*/  LDL.LU.64 R18, [R1+0x1bf8] ;  /* 0x001bf80001127983 */ /* 0x001ee20000300a00 */
[----:B------:R0:W-:Y:S01]  /*1fa70*/  STL.64 [R1+0x1aa8], R22 ;  /* 0x001aa81601007387 */ /* 0x0001e20000100a00 */
[C---:B---3--:R-:W-:Y:S01]  /*1fa80*/  HMMA.16816.F32 R24, R4.reuse, R18, R24 ;  /* 0x000000120418723c */ /* 0x048fe20000001818 */
[----:B0-----:R-:W-:Y:S02]  /*1fa90*/  IMAD.MOV.U32 R23, RZ, RZ, R18 ;  /* 0x000000ffff177224 */ /* 0x001fe400078e0012 */
[----:B------:R-:W-:Y:S11]  /*1faa0*/  IMAD.MOV.U32 R22, RZ, RZ, R19 ;  /* 0x000000ffff167224 */ /* 0x000ff600078e0013 */
[----:B------:R-:W-:Y:S09]  /*1fab0*/  @!UPT UIADD3 URZ, URZ, URZ, URZ ;  /* 0x0000003f3f3ff290 */ /* 0x000ff2000fffe03f */
[----:B------:R-:W-:Y:S01]  /*1fac0*/  STL.64 [R1+0x980], R24 ;  /* 0x0009801801007387 */ /* 0x000fe20000100a00 */
[----:B------:R0:W-:Y:S03]  /*1fad0*/  STL.64 [R1+0x988], R26 ;  /* 0x0009881a01007387 */ /* 0x0001e60000100a00 */
[----:B0-----:R-:W2:Y:S01]  /*1fae0*/  LDL.LU.64 R26, [R1+0x1bf0] ;  /* 0x001bf000011a7983 */ /* 0x001ea20000300a00 */
[----:B------:R-:W2:Y:S02]  /*1faf0*/  LDL.LU.64 R24, [R1+0x1be8] ;  /* 0x001be80001187983 */ /* 0x000ea40000300a00 */
[----:B------:R-:W2:Y:S02]  /*1fb00*/  LDL.LU.64 R18, [R1+0x1be0] ;  /* 0x001be00001127983 */ /* 0x000ea40000300a00 */
        /* <DEDUP_REMOVED lines=12> */
[----:B------:R0:W-:Y:S01]  /*1fbd0*/  STL.64 [R1+0x960], R16 ;  /* 0x0009601001007387 */ /* 0x0001e20000100a00 */
[----:B------:R1:W-:Y:S02]  /*1fbe0*/  STL.64 [R1+0x968], R18 ;  /* 0x0009681201007387 */ /* 0x0003e40000100a00 */
[----:B0-----:R-:W-:Y:S01]  /*1fbf0*/  IMAD.MOV.U32 R17, RZ, RZ, R26 ;  /* 0x000000ffff117224 */ /* 0x001fe200078e001a */
[----:B-1----:R-:W2:Y:S01]  /*1fc00*/  LDL.LU.64 R18, [R1+0x1bc0] ;  /* 0x001bc00001127983 */ /* 0x002ea20000300a00 */
[----:B------:R-:W-:Y:S02]  /*1fc10*/  IMAD.MOV.U32 R16, RZ, RZ, R27 ;  /* 0x000000ffff107224 */ /* 0x000fe400078e001b */
[----:B------:R-:W3:Y:S02]  /*1fc20*/  LDL.LU.64 R26, [R1+0x1bb8] ;  /* 0x001bb800011a7983 */ /* 0x000ee40000300a00 */
[C---:B---3--:R-:W-:Y:S01]  /*1fc30*/  HMMA.16816.F32 R24, R4.reuse, R26, R12 ;  /* 0x0000001a0418723c */ /* 0x048fe2000000180c */
[----:B------:R-:W3:Y:S01]  /*1fc40*/  LDL.LU.64 R14, [R1+0x1bb0] ;  /* 0x001bb000010e7983 */ /* 0x000ee20000300a00 */
[----:B------:R-:W3:Y:S11]  /*1fc50*/  LDL.LU.64 R12, [R1+0x1ba8] ;  /* 0x001ba800010c7983 */ /* 0x000ef60000300a00 */
        /* <DEDUP_REMOVED lines=21> */
[----:B--2---:R-:W-:Y:S11]  /*1fdb0*/  HMMA.16816.F32 R12, R4, R26, R12 ;  /* 0x0000001a040c723c */ /* 0x004ff6000000180c */
[----:B------:R-:W-:Y:S11]  /*1fdc0*/  @!UPT UIADD3 URZ, URZ, URZ, URZ ;  /* 0x0000003f3f3ff290 */ /* 0x000ff6000fffe03f */
[----:B------:R-:W-:Y:S01]  /*1fdd0*/  @!UPT UIADD3 URZ, URZ, URZ, URZ ;  /* 0x0000003f3f3ff290 */ /* 0x000fe2000fffe03f */
[----:B------:R-:W-:Y:S01]  /*1fde0*/  STL.64 [R1+0x920], R12 ;  /* 0x0009200c01007387 */ /* 0x000fe20000100a00 */
[----:B------:R0:W-:Y:S03]  /*1fdf0*/  STL.64 [R1+0x928], R14 ;  /* 0x0009280e01007387 */ /* 0x0001e60000100a00 */
[----:B0-----:R-:W2:Y:S01]  /*1fe00*/  LDL.LU.64 R14, [R1+0x1b70] ;  /* 0x001b7000010e7983 */ /* 0x001ea20000300a00 */
[----:B------:R-:W3:Y:S02]  /*1fe10*/  LDL.LU.64 R12, [R1+0x1b68] ;  /* 0x001b6800010c7983 */ /* 0x000ee40000300a00 */
[----:B------:R0:W-:Y:S02]  /*1fe20*/  STL.64 [R1+0x1a28], R26 ;  /* 0x001a281a01007387 */ /* 0x0001e40000100a00 */
[----:B0-----:R-:W-:Y:S02]  /*1fe30*/  IMAD.MOV.U32 R26, RZ, RZ, R19 ;  /* 0x000000ffff1a7224 */ /* 0x001fe400078e0013 */
[----:B------:R-:W-:-:S02]  /*1fe40*/  IMAD.MOV.U32 R27, RZ, RZ, R18 ;  /* 0x000000ffff1b7224 */ /* 0x000fc400078e0012 */
[----:B------:R-:W2:Y:S04]  /*1fe50*/  LDL.64 R18, [R1+0x68] ;  /* 0x0000680001127983 */ /* 0x000ea80000100a00 */
[----:B--2---:R-:W-:Y:S01]  /*1fe60*/  STL.64 [R1+0x1a60], R18 ;  /* 0x001a601201007387 */ /* 0x004fe20000100a00 */
[----:B------:R0:W-:Y:S02]  /*1fe70*/  STL.64 [R1+0x1a40], R26 ;  /* 0x001a401a01007387 */ /* 0x0001e40000100a00 */
[----:B------:R-:W2:Y:S02]  /*1fe80*/  LDL.LU R24, [R1+0x130] ;  /* 0x0001300001187983 */ /* 0x000ea40000300800 */
[----:B------:R-:W2:Y:S01]  /*1fe90*/  LDL.LU R25, [R1+0x134] ;  /* 0x0001340001197983 */ /* 0x000ea20000300800 */
[----:B0-----:R-:W2:Y:S01]  /*1fea0*/  LDL.LU R26, [R1+0x138] ;  /* 0x00013800011a7983 */ /* 0x001ea20000300800 */
[----:B------:R-:W2:Y:S02]  /*1feb0*/  LDL.LU R27, [R1+0x13c] ;  /* 0x00013c00011b7983 */ /* 0x000ea40000300800 */
[----:B------:R-:W-:-:S02]  /*1fec0*/  IMAD.MOV.U32 R18, RZ, RZ, R17 ;  /* 0x000000ffff127224 */ /* 0x000fc400078e0011 */
[----:B------:R-:W-:-:S05]  /*1fed0*/  IMAD.MOV.U32 R19, RZ, RZ, R16 ;  /* 0x000000ffff137224 */ /* 0x000fca00078e0010 */
[----:B------:R-:W-:Y:S04]  /*1fee0*/  STL.64 [R1+0x1a78], R18 ;  /* 0x001a781201007387 */ /* 0x000fe80000100a00 */
[----:B--2---:R-:W-:Y:S01]  /*1fef0*/  STL.64 [R1+0x1a58], R26 ;  /* 0x001a581a01007387 */ /* 0x004fe20000100a00 */
[----:B------:R0:W-:Y:S03]  /*1ff00*/  STL.64 [R1+0x1a50], R24 ;  /* 0x001a501801007387 */ /* 0x0001e60000100a00 */
[----:B0-----:R-:W2:Y:S01]  /*1ff10*/  LDL.LU R24, [R1+0x140] ;  /* 0x0001400001187983 */ /* 0x001ea20000300800 */
[----:B------:R-:W2:Y:S02]  /*1ff20*/  LDL.LU R25, [R1+0x144] ;  /* 0x0001440001197983 */ /* 0x000ea40000300800 */
[----:B------:R-:W2:Y:S02]  /*1ff30*/  LDL.LU R26, [R1+0x148] ;  /* 0x00014800011a7983 */ /* 0x000ea40000300800 */
[----:B------:R-:W2:Y:S01]  /*1ff40*/  LDL.LU R27, [R1+0x14c] ;  /* 0x00014c00011b7983 */ /* 0x000ea20000300800 */
[----:B------:R-:W2:Y:S01]  /*1ff50*/  LDL.LU R16, [R1+0x1a0] ;  /* 0x0001a00001107983 */ /* 0x000ea20000300800 */
[----:B------:R-:W2:Y:S02]  /*1ff60*/  LDL.LU R17, [R1+0x1a4] ;  /* 0x0001a40001117983 */ /* 0x000ea40000300800 */
[----:B------:R-:W2:Y:S02]  /*1ff70*/  LDL.LU R18, [R1+0x1a8] ;  /* 0x0001a80001127983 */ /* 0x000ea40000300800 */
[----:B------:R-:W2:Y:S02]  /*1ff80*/  LDL.LU R19, [R1+0x1ac] ;  /* 0x0001ac0001137983 */ /* 0x000ea40000300800 */
[----:B--2---:R0:W-:Y:S01]  /*1ff90*/  STL.64 [R1+0x1a88], R18 ;  /* 0x001a881201007387 */ /* 0x0041e20000100a00 */
[----:B------:R1:W-:Y:S02]  /*1ffa0*/  STL.64 [R1+0x1a80], R16 ;  /* 0x001a801001007387 */ /* 0x0003e40000100a00 */
[----:B0-----:R-:W-:-:S02]  /*1ffb0*/  IMAD.MOV.U32 R18, RZ, RZ, R23 ;  /* 0x000000ffff127224 */ /* 0x001fc400078e0017 */
[----:B------:R-:W-:-:S05]  /*1ffc0*/  IMAD.MOV.U32 R19, RZ, RZ, R22 ;  /* 0x000000ffff137224 */ /* 0x000fca00078e0016 */
[----:B------:R0:W-:Y:S01]  /*1ffd0*/  STL.64 [R1+0x1aa0], R18 ;  /* 0x001aa01201007387 */ /* 0x0001e20000100a00 */
[----:B-1----:R-:W2:Y:S02]  /*1ffe0*/  LDL.LU R16, [R1+0x2d0] ;  /* 0x0002d00001107983 */ /* 0x002ea40000300800 */
[----:B------:R-:W2:Y:S01]  /*1fff0*/  LDL.LU R17, [R1+0x2d4] ;  /* 0x0002d40001117983 */ /* 0x000ea20000300800 */
[----:B0-----:R-:W2:Y:S01]  /*20000*/  LDL.LU R18, [R1+0x2d8] ;  /* 0x0002d80001127983 */ /* 0x001ea20000300800 */
[----:B------:R-:W2:Y:S02]  /*20010*/  LDL.LU R19, [R1+0x2dc] ;  /* 0x0002dc0001137983 */ /* 0x000ea40000300800 */
[----:B------:R-:W-:Y:S02]  /*20020*/  IMAD.MOV.U32 R22, RZ, RZ, R9 ;  /* 0x000000ffff167224 */ /* 0x000fe400078e0009 */
[----:B------:R-:W-:Y:S01]  /*20030*/  IMAD.MOV.U32 R23, RZ, RZ, R29 ;  /* 0x000000ffff177224 */ /* 0x000fe200078e001d */
[----:B--2---:R-:W-:Y:S01]  /*20040*/  STL.64 [R1+0x1ab8], R18 ;  /* 0x001ab81201007387 */ /* 0x004fe20000100a00 */
[----:B------:R-:W-:Y:S02]  /*20050*/  STL.64 [R1+0x1ab0], R16 ;  /* 0x001ab01001007387 */ /* 0x000fe40000100a00 */
[----:B------:R-:W2:Y:S02]  /*20060*/  LDL.LU R9, [R1+0x1b60] ;  /* 0x001b600001097983 */ /* 0x000ea40000300800 */
[----:B------:R0:W-:Y:S02]  /*20070*/  STL.64 [R1+0x1ac0], R22 ;  /* 0x001ac01601007387 */ /* 0x0001e40000100a00 */
[----:B0-----:R-:W-:-:S02]  /*20080*/  IMAD.MOV.U32 R22, RZ, RZ, R21 ;  /* 0x000000ffff167224 */ /* 0x001fc400078e0015 */
[----:B------:R-:W-:-:S05]  /*20090*/  IMAD.MOV.U32 R23, RZ, RZ, R20 ;  /* 0x000000ffff177224 */ /* 0x000fca00078e0014 */
[----:B------:R0:W-:Y:S01]  /*200a0*/  STL.64 [R1+0x1ad8], R22 ;  /* 0x001ad81601007387 */ /* 0x0001e20000100a00 */
[----:B------:R-:W2:Y:S02]  /*200b0*/  LDL.LU R16, [R1+0x300] ;  /* 0x0003000001107983 */ /* 0x000ea40000300800 */
[----:B------:R-:W2:Y:S02]  /*200c0*/  LDL.LU R17, [R1+0x304] ;  /* 0x0003040001117983 */ /* 0x000ea40000300800 */
[----:B------:R-:W2:Y:S01]  /*200d0*/  LDL.LU R18, [R1+0x308] ;  /* 0x0003080001127983 */ /* 0x000ea20000300800 */
[----:B------:R-:W2:Y:S01]  /*200e0*/  LDL.LU R19, [R1+0x30c] ;  /* 0x00030c0001137983 */ /* 0x000ea20000300800 */
[----:B0-----:R-:W-:Y:S02]  /*200f0*/  IMAD.MOV.U32 R22, RZ, RZ, R15 ;  /* 0x000000ffff167224 */ /* 0x001fe400078e000f */
        /* <DEDUP_REMOVED lines=13> */
[----:B------:R-:W-:Y:S02]  /*201d0*/  STL.64 [R1+0x1af8], R20 ;  /* 0x001af81401007387 */ /* 0x000fe40000100a00 */
[----:B---3--:R-:W-:-:S02]  /*201e0*/  IMAD.MOV.U32 R22, RZ, RZ, R13 ;  /* 0x000000ffff167224 */ /* 0x008fc400078e000d */
[----:B------:R-:W-:-:S05]  /*201f0*/  IMAD.MOV.U32 R23, RZ, RZ, R12 ;  /* 0x000000ffff177224 */ /* 0x000fca00078e000c */
[----:B------:R-:W-:Y:S01]  /*20200*/  STL.64 [R1+0x1b18], R22 ;  /* 0x001b181601007387 */ /* 0x000fe20000100a00 */
[----:B------:R-:W-:Y:S02]  /*20210*/  STL.64 [R1+0x1ae8], R18 ;  /* 0x001ae81201007387 */ /* 0x000fe40000100a00 */
[----:B------:R0:W-:Y:S02]  /*20220*/  STL.64 [R1+0x1ae0], R16 ;  /* 0x001ae01001007387 */ /* 0x0001e40000100a00 */
[----:B0-----:R-:W2:Y:S01]  /*20230*/  LDL.LU R16, [R1+0x3b0] ;  /* 0x0003b00001107983 */ /* 0x001ea20000300800 */
[----:B------:R-:W2:Y:S02]  /*20240*/  LDL.LU R17, [R1+0x3b4] ;  /* 0x0003b40001117983 */ /* 0x000ea40000300800 */
[----:B------:R-:W3:Y:S02]  /*20250*/  LDL.LU R18, [R1+0x3b8] ;  /* 0x0003b80001127983 */ /* 0x000ee40000300800 */
[----:B------:R-:W3:Y:S02]  /*20260*/  LDL.LU R19, [R1+0x3bc] ;  /* 0x0003bc0001137983 */ /* 0x000ee40000300800 */
[----:B------:R-:W-:-:S02]  /*20270*/  IMAD.MOV.U32 R22, RZ, RZ, R11 ;  /* 0x000000ffff167224 */ /* 0x000fc400078e000b */
[----:B------:R-:W-:-:S05]  /*20280*/  IMAD.MOV.U32 R23, RZ, RZ, R10 ;  /* 0x000000ffff177224 */ /* 0x000fca00078e000a */
[----:B------:R-:W-:Y:S04]  /*20290*/  STL.64 [R1+0x1b30], R22 ;  /* 0x001b301601007387 */ /* 0x000fe80000100a00 */
[----:B---3--:R-:W-:Y:S01]  /*202a0*/  STL.64 [R1+0x1b10], R18 ;  /* 0x001b101201007387 */ /* 0x008fe20000100a00 */
[----:B--2---:R0:W-:Y:S03]  /*202b0*/  STL.64 [R1+0x1b08], R16 ;  /* 0x001b081001007387 */ /* 0x0041e60000100a00 */
[----:B0-----:R-:W2:Y:S01]  /*202c0*/  LDL.LU R16, [R1+0x4a0] ;  /* 0x0004a00001107983 */ /* 0x001ea20000300800 */
[----:B------:R-:W2:Y:S02]  /*202d0*/  LDL.LU R17, [R1+0x4a4] ;  /* 0x0004a40001117983 */ /* 0x000ea40000300800 */
[----:B------:R-:W3:Y:S02]  /*202e0*/  LDL.LU R18, [R1+0x4a8] ;  /* 0x0004a80001127983 */ /* 0x000ee40000300800 */
[----:B------:R-:W3:Y:S02]  /*202f0*/  LDL.LU R19, [R1+0x4ac] ;  /* 0x0004ac0001137983 */ /* 0x000ee40000300800 */
[----:B------:R-:W-:-:S02]  /*20300*/  IMAD.MOV.U32 R22, RZ, RZ, R9 ;  /* 0x000000ffff167224 */ /* 0x000fc400078e0009 */
[----:B----4-:R-:W-:-:S05]  /*20310*/  IMAD.MOV.U32 R23, RZ, RZ, R8 ;  /* 0x000000ffff177224 */ /* 0x010fca00078e0008 */
[----:B------:R0:W-:Y:S01]  /*20320*/  STL.64 [R1+0x1b58], R22 ;  /* 0x001b581601007387 */ /* 0x0001e20000100a00 */
[----:B------:R-:W4:Y:S02]  /*20330*/  LDL R10, [R1+0x28] ;  /* 0x00002800010a7983 */ /* 0x000f240000100800 */
[----:B------:R-:W4:Y:S02]  /*20340*/  LDL R11, [R1+0x2c] ;  /* 0x00002c00010b7983 */ /* 0x000f240000100800 */
[----:B------:R-:W4:Y:S01]  /*20350*/  LDL.LU R20, [R1+0x180] ;  /* 0x0001800001147983 */ /* 0x000f220000300800 */
[----:B------:R-:W4:Y:S04]  /*20360*/  LDL.LU R21, [R1+0x184] ;  /* 0x0001840001157983 */ /* 0x000f280000300800 */
[----:B0-----:R-:W4:Y:S01]  /*20370*/  LDL.LU R22, [R1+0x188] ;  /* 0x0001880001167983 */ /* 0x001f220000300800 */
[----:B------:R-:W4:Y:S03]  /*20380*/  LDL.LU R23, [R1+0x18c] ;  /* 0x00018c0001177983 */ /* 0x000f260000300800 */
[----:B---3--:R-:W-:Y:S01]  /*20390*/  STL.64 [R1+0x1b28], R18 ;  /* 0x001b281201007387 */ /* 0x008fe20000100a00 */
[----:B--2---:R0:W-:Y:S03]  /*203a0*/  STL.64 [R1+0x1b20], R16 ;  /* 0x001b201001007387 */ /* 0x0041e60000100a00 */
[----:B0-----:R-:W2:Y:S01]  /*203b0*/  LDL.LU R16, [R1+0x610] ;  /* 0x0006100001107983 */ /* 0x001ea20000300800 */
[----:B------:R-:W2:Y:S02]  /*203c0*/  LDL.LU R17, [R1+0x614] ;  /* 0x0006140001117983 */ /* 0x000ea40000300800 */
[----:B------:R-:W3:Y:S02]  /*203d0*/  LDL.LU R18, [R1+0x618] ;  /* 0x0006180001127983 */ /* 0x000ee40000300800 */
[----:B------:R-:W3:Y:S02]  /*203e0*/  LDL.LU R19, [R1+0x61c] ;  /* 0x00061c0001137983 */ /* 0x000ee40000300800 */
[----:B---3--:R-:W-:Y:S01]  /*203f0*/  STL.64 [R1+0x1b40], R18 ;  /* 0x001b401201007387 */ /* 0x008fe20000100a00 */
[----:B--2---:R0:W-:Y:S03]  /*20400*/  STL.64 [R1+0x1b38], R16 ;  /* 0x001b381001007387 */ /* 0x0041e60000100a00 */
[----:B0-----:R-:W2:Y:S01]  /*20410*/  LDL.LU R16, [R1+0xa50] ;  /* 0x000a500001107983 */ /* 0x001ea20000300800 */
[----:B------:R-:W2:Y:S02]  /*20420*/  LDL.LU R17, [R1+0xa54] ;  /* 0x000a540001117983 */ /* 0x000ea40000300800 */
[----:B------:R-:W2:Y:S02]  /*20430*/  LDL.LU R18, [R1+0xa58] ;  /* 0x000a580001127983 */ /* 0x000ea40000300800 */
[----:B------:R-:W2:Y:S01]  /*20440*/  LDL.LU R19, [R1+0xa5c] ;  /* 0x000a5c0001137983 */ /* 0x000ea20000300800 */
[----:B------:R-:W-:Y:S01]  /*20450*/  STL.64 [R1+0x1a70], R26 ;  /* 0x001a701a01007387 */ /* 0x000fe20000100a00 */
[----:B------:R0:W-:Y:S03]  /*20460*/  STL.64 [R1+0x1a68], R24 ;  /* 0x001a681801007387 */ /* 0x0001e60000100a00 */
[----:B0-----:R-:W3:Y:S01]  /*20470*/  LDL.LU R24, [R1+0x190] ;  /* 0x0001900001187983 */ /* 0x001ee20000300800 */
[----:B------:R-:W3:Y:S02]  /*20480*/  LDL.LU R25, [R1+0x194] ;  /* 0x0001940001197983 */ /* 0x000ee40000300800 */
[----:B------:R-:W2:Y:S02]  /*20490*/  LDL.LU R26, [R1+0x198] ;  /* 0x00019800011a7983 */ /* 0x000ea40000300800 */
[----:B------:R-:W2:Y:S02]  /*204a0*/  LDL.LU R27, [R1+0x19c] ;  /* 0x00019c00011b7983 */ /* 0x000ea40000300800 */
[----:B--2---:R-:W-:Y:S01]  /*204b0*/  STL.64 [R1+0x1a98], R26 ;  /* 0x001a981a01007387 */ /* 0x004fe20000100a00 */
[----:B---3--:R0:W-:Y:S03]  /*204c0*/  STL.64 [R1+0x1a90], R24 ;  /* 0x001a901801007387 */ /* 0x0081e60000100a00 */
[----:B0-----:R-:W2:Y:S01]  /*204d0*/  LDL.LU R24, [R1+0x220] ;  /* 0x0002200001187983 */ /* 0x001ea20000300800 */
[----:B------:R-:W2:Y:S02]  /*204e0*/  LDL.LU R25, [R1+0x224] ;  /* 0x0002240001197983 */ /* 0x000ea40000300800 */
[----:B------:R-:W2:Y:S02]  /*204f0*/  LDL.LU R26, [R1+0x228] ;  /* 0x00022800011a7983 */ /* 0x000ea40000300800 */
[----:B------:R-:W2:Y:S01]  /*20500*/  LDL.LU R27, [R1+0x22c] ;  /* 0x00022c00011b7983 */ /* 0x000ea20000300800 */
[----:B------:R-:W3:Y:S01]  /*20510*/  LDL.LU R12, [R1+0x10] ;  /* 0x00001000010c7983 */ /* 0x000ee20000300800 */
[----:B------:R-:W3:Y:S02]  /*20520*/  LDL.LU R13, [R1+0x14] ;  /* 0x00001400010d7983 */ /* 0x000ee40000300800 */
[----:B------:R-:W2:Y:S02]  /*20530*/  LDL.LU R14, [R1+0x18] ;  /* 0x00001800010e7983 */ /* 0x000ea40000300800 */
[----:B------:R-:W2:Y:S01]  /*20540*/  LDL.LU R15, [R1+0x1c] ;  /* 0x00001c00010f7983 */ /* 0x000ea20000300800 */
[----:B----4-:R-:W-:Y:S01]  /*20550*/  HMMA.16816.F32 R4, R4, R10, R20 ;  /* 0x0000000a0404723c */ /* 0x010fe20000001814 */
[----:B--2---:R-:W-:Y:S01]  /*20560*/  STL.64 [R1+0x1a38], R14 ;  /* 0x001a380e01007387 */ /* 0x004fe20000100a00 */
[----:B---3--:R0:W-:Y:S03]  /*20570*/  STL.64 [R1+0x1a30], R12 ;  /* 0x001a300c01007387 */ /* 0x0081e60000100a00 */
[----:B0-----:R-:W2:Y:S01]  /*20580*/  LDL.LU R12, [R1+0x120] ;  /* 0x00012000010c7983 */ /* 0x001ea20000300800 */
[----:B------:R-:W2:Y:S02]  /*20590*/  LDL.LU R13, [R1+0x124] ;  /* 0x00012400010d7983 */ /* 0x000ea40000300800 */
[----:B------:R-:W2:Y:S02]  /*205a0*/  LDL.LU R14, [R1+0x128] ;  /* 0x00012800010e7983 */ /* 0x000ea40000300800 */
[----:B------:R-:W2:Y:S01]  /*205b0*/  LDL.LU R15, [R1+0x12c] ;  /* 0x00012c00010f7983 */ /* 0x000ea20000300800 */
[----:B------:R-:W3:Y:S01]  /*205c0*/  LDL.LU.64 R22, [R1+0x1b58] ;  /* 0x001b580001167983 */ /* 0x000ee20000300a00 */
[----:B------:R-:W3:Y:S02]  /*205d0*/  LDL.LU.64 R10, [R1+0x1b50] ;  /* 0x001b5000010a7983 */ /* 0x000ee40000300a00 */
[----:B------:R-:W3:Y:S09]  /*205e0*/  LDL.LU.64 R8, [R1+0x1b48] ;  /* 0x001b480001087983 */ /* 0x000ef20000300a00 */
[----:B------:R-:W-:Y:S01]  /*205f0*/  STL.64 [R1+0x910], R4 ;  /* 0x0009100401007387 */ /* 0x000fe20000100a00 */
[----:B------:R-:W-:Y:S01]  /*20600*/  STL.64 [R1+0x918], R6 ;  /* 0x0009180601007387 */ /* 0x000fe20000100a00 */
[C---:B---3--:R-:W-:Y:S03]  /*20610*/  HMMA.16816.F32 R20, R8.reuse, R22, R16 ;  /* 0x000000160814723c */ /* 0x048fe60000001810 */
[----:B------:R-:W3:Y:S01]  /*20620*/  LDL.LU.64 R18, [R1+0x1b40] ;  /* 0x001b400001127983 */ /* 0x000ee20000300a00 */
[----:B------:R-:W3:Y:S11]  /*20630*/  LDL.LU.64 R16, [R1+0x1b38] ;  /* 0x001b380001107983 */ /* 0x000ef60000300a00 */
[----:B------:R-:W-:Y:S08]  /*20640*/  @!UPT UIADD3 URZ, URZ, URZ, URZ ;  /* 0x0000003f3f3ff290 */ /* 0x000ff0000fffe03f */
[----:B------:R-:W-:Y:S01]  /*20650*/  STL.64 [R1+0x620], R20 ;  /* 0x0006201401007387 */ /* 0x000fe20000100a00 */
[----:B------:R0:W-:Y:S03]  /*20660*/  STL.64 [R1+0x628], R22 ;  /* 0x0006281601007387 */ /* 0x0001e60000100a00 */
[----:B0-----:R-:W3:Y:S02]  /*20670*/  LDL.LU.64 R22, [R1+0x1b30] ;  /* 0x001b300001167983 */ /* 0x001ee40000300a00 */
[C---:B---3--:R-:W-:Y:S02]  /*20680*/  HMMA.16816.F32 R20, R8.reuse, R22, R16 ;  /* 0x000000160814723c */ /* 0x048fe40000001810 */
[----:B------:R-:W3:Y:S01]  /*20690*/  LDL.LU.64 R18, [R1+0x1b28] ;  /* 0x001b280001127983 */ /* 0x000ee20000300a00 */
[----:B------:R-:W3:Y:S11]  /*206a0*/  LDL.LU.64 R16, [R1+0x1b20] ;  /* 0x001b200001107983 */ /* 0x000ef60000300a00 */
[----:B------:R-:W-:Y:S09]  /*206b0*/  @!UPT UIADD3 URZ, URZ, URZ, URZ ;  /* 0x0000003f3f3ff290 */ /* 0x000ff2000fffe03f */
[----:B------:R-:W-:Y:S01]  /*206c0*/  STL.64 [R1+0x610], R20 ;  /* 0x0006101401007387 */ /* 0x000fe20000100a00 */
[----:B------:R0:W-:Y:S03]  /*206d0*/  STL.64 [R1+0x618], R22 ;  /* 0x0006181601007387 */ /* 0x0001e60000100a00 */
[----:B0-----:R-:W3:Y:S02]  /*206e0*/  LDL.LU.64 R22, [R1+0x1b18] ;  /* 0x001b180001167983 */ /* 0x001ee40000300a00 */
[----:B---3--:R-:W-:Y:S02]  /*206f0*/  HMMA.16816.F32 R20, R8, R22, R16 ;  /* 0x000000160814723c */ /* 0x008fe40000001810 */
[----:B------:R-:W3:Y:S01]  /*20700*/  LDL.LU.64 R18, [R1+0x1b10] ;  /* 0x001b100001127983 */ /* 0x000ee20000300a00 */
[----:B------:R-:W3:Y:S11]  /*20710*/  LDL.LU.64 R16, [R1+0x1b08] ;  /* 0x001b080001107983 */ /* 0x000ef60000300a00 */
[----:B------:R-:W-:Y:S09]  /*20720*/  @!UPT UIADD3 URZ, URZ, URZ, URZ ;  /* 0x0000003f3f3ff290 */ /* 0x000ff2000fffe03f */
[----:B------:R-:W-:Y:S01]  /*20730*/  STL.64 [R1+0x600], R20 ;  /* 0x0006001401007387 */ /* 0x000fe20000100a00 */
[----:B------:R0:W-:Y:S03]  /*20740*/  STL.64 [R1+0x608], R22 ;  /* 0x0006081601007387 */ /* 0x0001e60000100a00 */
[----:B0-----:R-:W4:Y:S01]  /*20750*/  LDL.LU.64 R22, [R1+0x1b00] ;  /* 0x001b000001167983 */ /* 0x001f220000300a00 */
[----:B------:R-:W4:Y:S02]  /*20760*/  LDL.LU.64 R20, [R1+0x1af8] ;  /* 0x001af80001147983 */ /* 0x000f240000300a00 */
[----:B------:R-:W-:Y:S02]  /*20770*/  IMAD.MOV.U32 R6, RZ, RZ, R28 ;  /* 0x000000ffff067224 */ /* 0x000fe400078e001c */
[----:B------:R-:W-:-:S07]  /*20780*/  IMAD.MOV.U32 R7, RZ, RZ, R3 ;  /* 0x000000ffff077224 */ /* 0x000fce00078e0003 */
[C---:B----4-:R-:W-:Y:S01]  /*20790*/  HMMA.16816.F32 R4, R8.reuse, R6, R20 ;  /* 0x000000060804723c */ /* 0x050fe20000001814 */
[----:B------:R-:W3:Y:S11]  /*207a0*/  LDL.LU.64 R22, [R1+0x1af0] ;  /* 0x001af00001167983 */ /* 0x000ef60000300a00 */
[----:B------:R-:W-:Y:S11]  /*207b0*/  @!UPT UIADD3 URZ, URZ, URZ, URZ ;  /* 0x0000003f3f3ff290 */ /* 0x000ff6000fffe03f */
[----:B------:R-:W-:Y:S01]  /*207c0*/  STL.64 [R1+0x5f0], R4 ;  /* 0x0005f00401007387 */ /* 0x000fe20000100a00 */
[----:B------:R0:W-:Y:S03]  /*207d0*/  STL.64 [R1+0x5f8], R6 ;  /* 0x0005f80601007387 */ /* 0x0001e60000100a00 */
[----:B0-----:R-:W4:Y:S01]  /*207e0*/  LDL.64 R6, [R1+0x28] ;  /* 0x0000280001067983 */ /* 0x001f220000100a00 */
        /* <DEDUP_REMOVED lines=21> */
[C---:B---3--:R-:W-:Y:S11]  /*20940*/  HMMA.16816.F32 R16, R8.reuse, R22, R16 ;  /* 0x000000160810723c */ /* 0x048ff60000001810 */
[----:B------:R-:W-:Y:S11]  /*20950*/  @!UPT UIADD3 URZ, URZ, URZ, URZ ;  /* 0x0000003f3f3ff290 */ /* 0x000ff6000fffe03f */
[----:B------:R-:W-:Y:S01]  /*20960*/  @!UPT UIADD3 URZ, URZ, URZ, URZ ;  /* 0x0000003f3f3ff290 */ /* 0x000fe2000fffe03f */
[----:B------:R-:W-:Y:S01]  /*20970*/  STL.64 [R1+0x6a0], R16 ;  /* 0x0006a01001007387 */ /* 0x000fe20000100a00 */
[----:B------:R0:W-:Y:S03]  /*20980*/  STL.64 [R1+0x6a8], R18 ;  /* 0x0006a81201007387 */ /* 0x0001e60000100a00 */
[----:B0-----:R-:W3:Y:S01]  /*20990*/  LDL.LU.64 R18, [R1+0x1aa0] ;  /* 0x001aa00001127983 */ /* 0x001ee20000300a00 */
[----:B------:R-:W-:Y:S01]  /*209a0*/  STL.64 [R1+0x19e8], R22 ;  /* 0x0019e81601007387 */ /* 0x000fe20000100a00 */
[----:B---3--:R-:W-:Y:S02]  /*209b0*/  HMMA.16816.F32 R16, R8, R18, R24 ;  /* 0x000000120810723c */ /* 0x008fe40000001818 */
[----:B------:R-:W3:Y:S01]  /*209c0*/  LDL.LU.64 R26, [R1+0x1a98] ;  /* 0x001a9800011a7983 */ /* 0x000ee20000300a00 */
[----:B------:R-:W3:Y:S11]  /*209d0*/  LDL.LU.64 R24, [R1+0x1a90] ;  /* 0x001a900001187983 */ /* 0x000ef60000300a00 */
[----:B------:R-:W-:Y:S09]  /*209e0*/  @!UPT UIADD3 URZ, URZ, URZ, URZ ;  /* 0x0000003f3f3ff290 */ /* 0x000ff2000fffe03f */
[----:B------:R-:W-:Y:S01]  /*209f0*/  STL.64 [R1+0x6d0], R16 ;  /* 0x0006d01001007387 */ /* 0x000fe20000100a00 */
[----:B------:R0:W-:Y:S03]  /*20a00*/  STL.64 [R1+0x6d8], R18 ;  /* 0x0006d81201007387 */ /* 0x0001e60000100a00 */
[----:B0-----:R-:W2:Y:S01]  /*20a10*/  LDL.LU.64 R18, [R1+0x1a88] ;  /* 0x001a880001127983 */ /* 0x001ea20000300a00 */
[----:B------:R-:W2:Y:S02]  /*20a20*/  LDL.LU.64 R16, [R1+0x1a80] ;  /* 0x001a800001107983 */ /* 0x000ea40000300a00 */
[----:B------:R-:W-:Y:S02]  /*20a30*/  IMAD.MOV.U32 R22, RZ, RZ, R2 ;  /* 0x000000ffff167224 */ /* 0x000fe400078e0002 */
[----:B------:R-:W-:-:S07]  /*20a40*/  IMAD.MOV.U32 R23, RZ, RZ, R0 ;  /* 0x000000ffff177224 */ /* 0x000fce00078e0000 */
[C---:B--2---:R-:W-:Y:S01]  /*20a50*/  HMMA.16816.F32 R20, R8.reuse, R22, R16 ;  /* 0x000000160814723c */ /* 0x044fe20000001810 */
[----:B------:R-:W3:Y:S11]  /*20a60*/  LDL.LU.64 R18, [R1+0x1a78] ;  /* 0x001a780001127983 */ /* 0x000ef60000300a00 */
[----:B------:R-:W-:Y:S11]  /*20a70*/  @!UPT UIADD3 URZ, URZ, URZ, URZ ;  /* 0x0000003f3f3ff290 */ /* 0x000ff6000fffe03f */
[----:B------:R0:W-:Y:S01]  /*20a80*/  STL.64 [R1+0x700], R20 ;  /* 0x0007001401007387 */ /* 0x0001e20000100a00 */
[----:B------:R-:W-:Y:S03]  /*20a90*/  STL.64 [R1+0x708], R22 ;  /* 0x0007081601007387 */ /* 0x000fe60000100a00 */
[----:B0-----:R-:W2:Y:S01]  /*20aa0*/  LDL R21, [R1+0x12bc] ;  /* 0x0012bc0001157983 */ /* 0x001ea20000100800 */
[C---:B---3--:R-:W-:Y:S03]  /*20ab0*/  HMMA.16816.F32 R16, R8.reuse, R18, R24 ;  /* 0x000000120810723c */ /* 0x048fe60000001818 */
[----:B------:R-:W3:Y:S01]  /*20ac0*/  LDL.LU.64 R26, [R1+0x1a70] ;  /* 0x001a7000011a7983 */ /* 0x000ee20000300a00 */
[----:B------:R-:W3:Y:S11]  /*20ad0*/  LDL.LU.64 R24, [R1+0x1a68] ;  /* 0x001a680001187983 */ /* 0x000ef60000300a00 */
[----:B------:R-:W-:Y:S08]  /*20ae0*/  @!UPT UIADD3 URZ, URZ, URZ, URZ ;  /* 0x0000003f3f3ff290 */ /* 0x000ff0000fffe03f */
[----:B------:R-:W-:Y:S01]  /*20af0*/  STL.64 [R1+0x7c0], R16 ;  /* 0x0007c01001007387 */ /* 0x000fe20000100a00 */
[----:B------:R0:W-:Y:S03]  /*20b00*/  STL.64 [R1+0x7c8], R18 ;  /* 0x0007c81201007387 */ /* 0x0001e60000100a00 */
        /* <DEDUP_REMOVED lines=10> */
[----:B------:R-:W2:Y:S02]  /*20bb0*/  LDL.64 R22, [R1+0xe8] ;  /* 0x0000e80001167983 */ /* 0x000ea40000100a00 */
[----:B--2---:R0:W-:Y:S04]  /*20bc0*/  STL.64 [R1+0x1a08], R22 ;  /* 0x001a081601007387 */ /* 0x0041e80000100a00 */
[----:B0-----:R-:W2:Y:S01]  /*20bd0*/  LDL.64 R22, [R1+0x108] ;  /* 0x0001080001167983 */ /* 0x001ea20000100a00 */
[C---:B---3--:R-:W-:Y:S03]  /*20be0*/  HMMA.16816.F32 R24, R8.reuse, R18, R24 ;  /* 0x000000120818723c */ /* 0x048fe60000001818 */
[----:B--2---:R0:W-:Y:S04]  /*20bf0*/  STL.64 [R1+0x1a10], R22 ;  /* 0x001a101601007387 */ /* 0x0041e80000100a00 */
[----:B0-----:R-:W2:Y:S11]  /*20c00*/  LDL.64 R22, [R1+0x118] ;  /* 0x0001180001167983 */ /* 0x001eb60000100a00 */
[----:B------:R-:W-:Y:S05]  /*20c10*/  @!UPT UIADD3 URZ, URZ, URZ, URZ ;  /* 0x0000003f3f3ff290 */ /* 0x000fea000fffe03f */
[----:B------:R-:W-:Y:S02]  /*20c20*/  STL.64 [R1+0x8e0], R24 ;  /* 0x0008e01801007387 */ /* 0x000fe40000100a00 */
[----:B------:R0:W-:Y:S02]  /*20c30*/  STL.64 [R1+0x8e8], R26 ;  /* 0x0008e81a01007387 */ /* 0x0001e40000100a00 */
[----:B0-----:R-:W3:Y:S01]  /*20c40*/  LDL.LU.64 R26, [R1+0x1a40] ;  /* 0x001a4000011a7983 */ /* 0x001ee20000300a00 */
[----:B------:R0:W-:Y:S02]  /*20c50*/  STL.64 [R1+0x19b0], R18 ;  /* 0x0019b01201007387 */ /* 0x0001e40000100a00 */
[----:B------:R-:W2:Y:S02]  /*20c60*/  LDL.LU R16, [R1+0x6c0] ;  /* 0x0006c00001107983 */ /* 0x000ea40000300800 */
[----:B------:R-:W2:Y:S01]  /*20c70*/  LDL.LU R17, [R1+0x6c4] ;  /* 0x0006c40001117983 */ /* 0x000ea20000300800 */
[----:B0-----:R-:W2:Y:S01]  /*20c80*/  LDL.LU R18, [R1+0x6c8] ;  /* 0x0006c80001127983 */ /* 0x001ea20000300800 */
[----:B------:R-:W2:Y:S01]  /*20c90*/  LDL.LU R19, [R1+0x6cc] ;  /* 0x0006cc0001137983 */ /* 0x000ea20000300800 */
        /* <DEDUP_REMOVED lines=12> */
[----:B0-----:R-:W4:Y:S01]  /*20d60*/  LDL.LU.64 R14, [R1+0x1a20] ;  /* 0x001a2000010e7983 */ /* 0x001f220000300a00 */
[----:B------:R-:W4:Y:S02]  /*20d70*/  LDL.LU.64 R12, [R1+0x1a18] ;  /* 0x001a1800010c7983 */ /* 0x000f240000300a00 */
[----:B------:R0:W-:Y:S02]  /*20d80*/  STL.64 [R1+0x1938], R26 ;  /* 0x0019381a01007387 */ /* 0x0001e40000100a00 */
[----:B------:R-:W3:Y:S01]  /*20d90*/  LDL.LU R24, [R1+0x9e0] ;  /* 0x0009e00001187983 */ /* 0x000ee20000300800 */
[----:B------:R-:W3:Y:S04]  /*20da0*/  LDL.LU R25, [R1+0x9e4] ;  /* 0x0009e40001197983 */ /* 0x000ee80000300800 */
[----:B0-----:R-:W3:Y:S01]  /*20db0*/  LDL.LU R26, [R1+0x9e8] ;  /* 0x0009e800011a7983 */ /* 0x001ee20000300800 */
[----:B------:R-:W3:Y:S01]  /*20dc0*/  LDL.LU R27, [R1+0x9ec] ;  /* 0x0009ec00011b7983 */ /* 0x000ee20000300800 */
[----:B----4-:R-:W-:Y:S11]  /*20dd0*/  HMMA.16816.F32 R8, R8, R6, R12 ;  /* 0x000000060808723c */ /* 0x010ff6000000180c */
[----:B------:R-:W-:Y:S11]  /*20de0*/  @!UPT UIADD3 URZ, URZ, URZ, URZ ;  /* 0x0000003f3f3ff290 */ /* 0x000ff6000fffe03f */
[----:B------:R-:W-:Y:S01]  /*20df0*/  @!UPT UIADD3 URZ, URZ, URZ, URZ ;  /* 0x0000003f3f3ff290 */ /* 0x000fe2000fffe03f */
[----:B------:R-:W-:Y:S01]  /*20e00*/  STL.64 [R1+0x890], R8 ;  /* 0x0008900801007387 */ /* 0x000fe20000100a00 */
[----:B------:R-:W-:Y:S02]  /*20e10*/  STL.64 [R1+0x898], R10 ;  /* 0x0008980a01007387 */ /* 0x000fe40000100a00 */
[----:B------:R-:W4:Y:S02]  /*20e20*/  LDL.LU R12, [R1+0xb60] ;  /* 0x000b6000010c7983 */ /* 0x000f240000300800 */
[----:B------:R-:W4:Y:S01]  /*20e30*/  LDL.LU R13, [R1+0xb64] ;  /* 0x000b6400010d7983 */ /* 0x000f220000300800 */
[----:B------:R-:W4:Y:S01]  /*20e40*/  LDL.LU R14, [R1+0xb68] ;  /* 0x000b6800010e7983 */ /* 0x000f220000300800 */
[----:B------:R-:W4:Y:S02]  /*20e50*/  LDL.LU R15, [R1+0xb6c] ;  /* 0x000b6c00010f7983 */ /* 0x000f240000300800 */
[----:B------:R-:W-:Y:S02]  /*20e60*/  IMAD.MOV.U32 R28, RZ, RZ, R6 ;  /* 0x000000ffff1c7224 */ /* 0x000fe400078e0006 */
[----:B------:R-:W-:Y:S01]  /*20e70*/  IMAD.MOV.U32 R3, RZ, RZ, R7 ;  /* 0x000000ffff037224 */ /* 0x000fe200078e0007 */
[----:B------:R-:W0:Y:S04]  /*20e80*/  LDSM.16.MT88.4 R8, [R21+0x5080] ;  /* 0x005080001508783b */ /* 0x000e280000004200 */
[----:B------:R-:W4:Y:S04]  /*20e90*/  LDSM.16.MT88.4 R4, [R21+0x5000] ;  /* 0x005000001504783b */ /* 0x000f280000004200 */
[----:B------:R-:W-:Y:S04]  /*20ea0*/  STL [R1+0x1920], R28 ;  /* 0x0019201c01007387 */ /* 0x000fe80000100800 */
[----:B0-----:R-:W-:Y:S01]  /*20eb0*/  STL.64 [R1+0x1910], R10 ;  /* 0x0019100a01007387 */ /* 0x001fe20000100a00 */
[----:B------:R2:W-:Y:S02]  /*20ec0*/  STL.64 [R1+0x1908], R8 ;  /* 0x0019080801007387 */ /* 0x0005e40000100a00 */
[----:B--2---:R-:W-:-:S02]  /*20ed0*/  IMAD.MOV.U32 R9, RZ, RZ, R22 ;  /* 0x000000ffff097224 */ /* 0x004fc400078e0016 */
[----:B------:R-:W-:Y:S01]  /*20ee0*/  IMAD.MOV.U32 R8, RZ, RZ, R23 ;  /* 0x000000ffff087224 */ /* 0x000fe200078e0017 */
[----:B----4-:R-:W-:Y:S01]  /*20ef0*/  HMMA.16816.F32 R12, R4, R22, R12 ;  /* 0x00000016040c723c */ /* 0x010fe2000000180c */
[----:B------:R-:W2:Y:S11]  /*20f00*/  LDL.LU.64 R22, [R1+0x1a10] ;  /* 0x001a100001167983 */ /* 0x000eb60000300a00 */
[----:B------:R-:W-:Y:S11]  /*20f10*/  @!UPT UIADD3 URZ, URZ, URZ, URZ ;  /* 0x0000003f3f3ff290 */ /* 0x000ff6000fffe03f */
[----:B------:R0:W-:Y:S01]  /*20f20*/  STL.64 [R1+0x4f0], R12 ;  /* 0x0004f00c01007387 */ /* 0x0001e20000100a00 */
[----:B------:R-:W-:Y:S02]  /*20f30*/  STL.64 [R1+0x4f8], R14 ;  /* 0x0004f80e01007387 */ /* 0x000fe40000100a00 */
[----:B0-----:R-:W-:-:S05]  /*20f40*/  IMAD.MOV.U32 R12, RZ, RZ, R14 ;  /* 0x000000ffff0c7224 */ /* 0x001fca00078e000e */
[----:B------:R0:W-:Y:S04]  /*20f50*/  STL [R1+0x12d8], R12 ;  /* 0x0012d80c01007387 */ /* 0x0001e80000100800 */
[----:B0-----:R-:W4:Y:S01]  /*20f60*/  LDL.LU R12, [R1+0xa70] ;  /* 0x000a7000010c7983 */ /* 0x001f220000300800 */
[----:B------:R-:W4:Y:S02]  /*20f70*/  LDL.LU R13, [R1+0xa74] ;  /* 0x000a7400010d7983 */ /* 0x000f240000300800 */
[----:B------:R-:W4:Y:S02]  /*20f80*/  LDL.LU R14, [R1+0xa78] ;  /* 0x000a7800010e7983 */ /* 0x000f240000300800 */
[----:B------:R-:W4:Y:S02]  /*20f90*/  LDL.LU R15, [R1+0xa7c] ;  /* 0x000a7c00010f7983 */ /* 0x000f240000300800 */
[----:B--2---:R-:W-:-:S02]  /*20fa0*/  IMAD.MOV.U32 R11, RZ, RZ, R22 ;  /* 0x000000ffff0b7224 */ /* 0x004fc400078e0016 */
[----:B------:R-:W-:Y:S01]  /*20fb0*/  IMAD.MOV.U32 R10, RZ, RZ, R23 ;  /* 0x000000ffff0a7224 */ /* 0x000fe200078e0017 */
[----:B----4-:R-:W-:Y:S01]  /*20fc0*/  HMMA.16816.F32 R12, R4, R22, R12 ;  /* 0x00000016040c723c */ /* 0x010fe2000000180c */
[----:B------:R-:W2:Y:S11]  /*20fd0*/  LDL.LU.64 R22, [R1+0x1a08] ;  /* 0x001a080001167983 */ /* 0x000eb60000300a00 */
[----:B------:R-:W-:Y:S11]  /*20fe0*/  @!UPT UIADD3 URZ, URZ, URZ, URZ ;  /* 0x0000003f3f3ff290 */ /* 0x000ff6000fffe03f */
[----:B------:R0:W-:Y:S01]  /*20ff0*/  STL.64 [R1+0x4a0], R12 ;  /* 0x0004a00c01007387 */ /* 0x0001e20000100a00 */
[----:B------:R1:W-:Y:S02]  /*21000*/  STL.64 [R1+0x4a8], R14 ;  /* 0x0004a80e01007387 */ /* 0x0003e40000100a00 */
[----:B------:R-:W-:Y:S02]  /*21010*/  STL.64 [R1+0x1930], R10 ;  /* 0x0019300a01007387 */ /* 0x000fe40000100a00 */
[----:B------:R4:W-:Y:S02]  /*21020*/  STL.64 [R1+0x1928], R8 ;  /* 0x0019280801007387 */ /* 0x0009e40000100a00 */
[----:B0-----:R-:W-:-:S05]  /*21030*/  IMAD.MOV.U32 R13, RZ, RZ, R14 ;  /* 0x000000ffff0d7224 */ /* 0x001fca00078e000e */
[----:B------:R-:W-:Y:S01]  /*21040*/  STL [R1+0x12dc], R13 ;  /* 0x0012dc0d01007387 */ /* 0x000fe20000100800 */
[----:B-1----:R-:W3:Y:S01]  /*21050*/  LDL.LU.64 R14, [R1+0xf8] ;  /* 0x0000f800010e7983 */ /* 0x002ee20000300a00 */
[C---:B--2---:R-:W-:Y:S08]  /*21060*/  HMMA.16816.F32 R16, R4.reuse, R22, R16 ;  /* 0x000000160410723c */ /* 0x044ff00000001810 */
[----:B---3--:R-:W-:Y:S01]  /*21070*/  HMMA.16816.F32 R24, R4, R14, R24 ;  /* 0x0000000e0418723c */ /* 0x008fe20000001818 */
[----:B----4-:R-:W-:-:S02]  /*21080*/  IMAD.MOV.U32 R9, RZ, RZ, R14 ;  /* 0x000000ffff097224 */ /* 0x010fc400078e000e */
[----:B------:R-:W-:Y:S11]  /*21090*/  IMAD.MOV.U32 R8, RZ, RZ, R15 ;  /* 0x000000ffff087224 */ /* 0x000ff600078e000f */
[----:B------:R-:W-:Y:S02]  /*210a0*/  @!UPT UIADD3 URZ, URZ, URZ, URZ ;  /* 0x0000003f3f3ff290 */ /* 0x000fe4000fffe03f */
[----:B------:R-:W-:-:S08]  /*210b0*/  IMAD.MOV.U32 R15, RZ, RZ, R18 ;  /* 0x000000ffff0f7224 */ /* 0x000fd000078e0012 */
[----:B------:R-:W-:Y:S01]  /*210c0*/  IMAD.MOV.U32 R14, RZ, RZ, R26 ;  /* 0x000000ffff0e7224 */ /* 0x000fe200078e001a */
[----:B------:R-:W-:Y:S01]  /*210d0*/  STL.64 [R1+0x490], R24 ;  /* 0x0004901801007387 */ /* 0x000fe20000100a00 */
[----:B------:R0:W-:Y:S03]  /*210e0*/  STL.64 [R1+0x498], R26 ;  /* 0x0004981a01007387 */ /* 0x0001e60000100a00 */
[----:B------:R-:W-:Y:S01]  /*210f0*/  STL [R1+0x12e0], R14 ;  /* 0x0012e00e01007387 */ /* 0x000fe20000100800 */
[----:B------:R-:W-:Y:S02]  /*21100*/  STL.64 [R1+0x480], R16 ;  /* 0x0004801001007387 */ /* 0x000fe40000100a00 */
[----:B------:R-:W-:Y:S02]  /*21110*/  STL.64 [R1+0x488], R18 ;  /* 0x0004881201007387 */ /* 0x000fe40000100a00 */
[----:B------:R-:W-:Y:S01]  /*21120*/  STL [R1+0x12e4], R15 ;  /* 0x0012e40f01007387 */ /* 0x000fe20000100800 */
[----:B0-----:R-:W2:Y:S04]  /*21130*/  LDL.64 R26, [R1+0x48] ;  /* 0x00004800011a7983 */ /* 0x001ea80000100a00 */
[----:B--2---:R0:W-:Y:S01]  /*21140*/  STL.64 [R1+0x1950], R26 ;  /* 0x0019501a01007387 */ /* 0x0041e20000100a00 */
[----:B------:R-:W2:Y:S02]  /*21150*/  LDL.LU R24, [R1+0x250] ;  /* 0x0002500001187983 */ /* 0x000ea40000300800 */
[----:B------:R-:W2:Y:S01]  /*21160*/  LDL.LU R25, [R1+0x254] ;  /* 0x0002540001197983 */ /* 0x000ea20000300800 */
[----:B0-----:R-:W3:Y:S01]  /*21170*/  LDL.LU R26, [R1+0x258] ;  /* 0x00025800011a7983 */ /* 0x001ee20000300800 */
[----:B------:R-:W3:Y:S02]  /*21180*/  LDL.LU R27, [R1+0x25c] ;  /* 0x00025c00011b7983 */ /* 0x000ee40000300800 */
[----:B------:R-:W-:-:S02]  /*21190*/  IMAD.MOV.U32 R15, RZ, RZ, R8 ;  /* 0x000000ffff0f7224 */ /* 0x000fc400078e0008 */
[----:B------:R-:W-:Y:S01]  /*211a0*/  IMAD.MOV.U32 R14, RZ, RZ, R9 ;  /* 0x000000ffff0e7224 */ /* 0x000fe200078e0009 */
[----:B---3--:R0:W-:Y:S01]  /*211b0*/  STL.64 [R1+0x1960], R26 ;  /* 0x0019601a01007387 */ /* 0x0081e20000100a00 */
[----:B--2---:R-:W-:Y:S02]  /*211c0*/  STL.64 [R1+0x1958], R24 ;  /* 0x0019581801007387 */ /* 0x004fe40000100a00 */
[----:B0-----:R-:W-:Y:S02]  /*211d0*/  IMAD.MOV.U32 R26, RZ, RZ, R2 ;  /* 0x000000ffff1a7224 */ /* 0x001fe400078e0002 */
[----:B------:R-:W-:-:S05]  /*211e0*/  IMAD.MOV.U32 R27, RZ, RZ, R0 ;  /* 0x000000ffff1b7224 */ /* 0x000fca00078e0000 */
[----:B------:R0:W-:Y:S01]  /*211f0*/  STL.64 [R1+0x1978], R26 ;  /* 0x0019781a01007387 */ /* 0x0001e20000100a00 */
[----:B------:R-:W2:Y:S02]  /*21200*/  LDL.LU R8, [R1+0x230] ;  /* 0x0002300001087983 */ /* 0x000ea40000300800 */
[----:B------:R-:W2:Y:S02]  /*21210*/  LDL.LU R9, [R1+0x234] ;  /* 0x0002340001097983 */ /* 0x000ea40000300800 */
[----:B------:R-:W3:Y:S01]  /*21220*/  LDL.LU R10, [R1+0x238] ;  /* 0x00023800010a7983 */ /* 0x000ee20000300800 */
[----:B------:R-:W3:Y:S04]  /*21230*/  LDL.LU R11, [R1+0x23c] ;  /* 0x00023c00010b7983 */ /* 0x000ee80000300800 */
[----:B0-----:R-:W4:Y:S04]  /*21240*/  LDL.64 R26, [R1+0x78] ;  /* 0x00007800011a7983 */ /* 0x001f280000100a00 */
[----:B----4-:R0:W-:Y:S04]  /*21250*/  STL.64 [R1+0x1990], R26 ;  /* 0x0019901a01007387 */ /* 0x0101e80000100a00 */
[----:B0-----:R-:W4:Y:S04]  /*21260*/  LDL.64 R26, [R1+0x88] ;  /* 0x00008800011a7983 */ /* 0x001f280000100a00 */
[----:B----4-:R-:W-:Y:S01]  /*21270*/  STL.64 [R1+0x19a8], R26 ;  /* 0x0019a81a01007387 */ /* 0x010fe20000100a00 */
[----:B---3--:R-:W-:Y:S02]  /*21280*/  STL.64 [R1+0x1948], R10 ;  /* 0x0019480a01007387 */ /* 0x008fe40000100a00 */
[----:B--2---:R0:W-:Y:S02]  /*21290*/  STL.64 [R1+0x1940], R8 ;  /* 0x0019400801007387 */ /* 0x0041e40000100a00 */
[----:B0-----:R-:W2:Y:S01]  /*212a0*/  LDL.LU R8, [R1+0x240] ;  /* 0x0002400001087983 */ /* 0x001ea20000300800 */
[----:B------:R-:W2:Y:S02]  /*212b0*/  LDL.LU R9, [R1+0x244] ;  /* 0x0002440001097983 */ /* 0x000ea40000300800 */
[----:B------:R-:W3:Y:S02]  /*212c0*/  LDL.LU R10, [R1+0x248] ;  /* 0x00024800010a7983 */ /* 0x000ee40000300800 */
[----:B------:R-:W3:Y:S01]  /*212d0*/  LDL.LU R11, [R1+0x24c] ;  /* 0x00024c00010b7983 */ /* 0x000ee20000300800 */
[----:B------:R-:W4:Y:S01]  /*212e0*/  LDL.LU R16, [R1+0x2e0] ;  /* 0x0002e00001107983 */ /* 0x000f220000300800 */
[----:B------:R-:W4:Y:S02]  /*212f0*/  LDL.LU R17, [R1+0x2e4] ;  /* 0x0002e40001117983 */ /* 0x000f240000300800 */
[----:B------:R-:W2:Y:S02]  /*21300*/  LDL.LU R18, [R1+0x2e8] ;  /* 0x0002e80001127983 */ /* 0x000ea40000300800 */
[----:B------:R-:W2:Y:S02]  /*21310*/  LDL.LU R19, [R1+0x2ec] ;  /* 0x0002ec0001137983 */ /* 0x000ea40000300800 */
[----:B------:R-:W-:-:S02]  /*21320*/  IMAD.MOV.U32 R13, RZ, RZ, R22 ;  /* 0x000000ffff0d7224 */ /* 0x000fc400078e0016 */
[----:B------:R-:W-:Y:S01]  /*21330*/  IMAD.MOV.U32 R12, RZ, RZ, R23 ;  /* 0x000000ffff0c7224 */ /* 0x000fe200078e0017 */
[----:B--2---:R-:W-:Y:S01]  /*21340*/  STL.64 [R1+0x19c0], R18 ;  /* 0x0019c01201007387 */ /* 0x004fe20000100a00 */
[----:B----4-:R0:W-:Y:S03]  /*21350*/  STL.64 [R1+0x19b8], R16 ;  /* 0x0019b81001007387 */ /* 0x0101e60000100a00 */
[----:B0-----:R-:W2:Y:S01]  /*21360*/  LDL.LU R16, [R1+0x310] ;  /* 0x0003100001107983 */ /* 0x001ea20000300800 */
[----:B------:R-:W2:Y:S02]  /*21370*/  LDL.LU R17, [R1+0x314] ;  /* 0x0003140001117983 */ /* 0x000ea40000300800 */
[----:B------:R-:W4:Y:S02]  /*21380*/  LDL.LU R18, [R1+0x318] ;  /* 0x0003180001127983 */ /* 0x000f240000300800 */
[----:B------:R-:W4:Y:S01]  /*21390*/  LDL.LU R19, [R1+0x31c] ;  /* 0x00031c0001137983 */ /* 0x000f220000300800 */
[----:B------:R-:W2:Y:S01]  /*213a0*/  LDL.LU R20, [R1+0x3c0] ;  /* 0x0003c00001147983 */ /* 0x000ea20000300800 */
[----:B------:R-:W2:Y:S02]  /*213b0*/  LDL.LU R21, [R1+0x3c4] ;  /* 0x0003c40001157983 */ /* 0x000ea40000300800 */
[----:B------:R-:W2:Y:S02]  /*213c0*/  LDL.LU R22, [R1+0x3c8] ;  /* 0x0003c80001167983 */ /* 0x000ea40000300800 */
[----:B------:R-:W2:Y:S02]  /*213d0*/  LDL.LU R23, [R1+0x3cc] ;  /* 0x0003cc0001177983 */ /* 0x000ea40000300800 */
[----:B--2---:R0:W-:Y:S01]  /*213e0*/  STL.64 [R1+0x19f8], R22 ;  /* 0x0019f81601007387 */ /* 0x0041e20000100a00 */
[----:B------:R-:W-:Y:S03]  /*213f0*/  STL.64 [R1+0x19f0], R20 ;  /* 0x0019f01401007387 */ /* 0x000fe60000100a00 */
[----:B0-----:R-:W2:Y:S01]  /*21400*/  LDL.64 R22, [R1+0xd8] ;  /* 0x0000d80001167983 */ /* 0x001ea20000100a00 */
[----:B----4-:R0:W-:Y:S02]  /*21410*/  STL.64 [R1+0x19d0], R18 ;  /* 0x0019d01201007387 */ /* 0x0101e40000100a00 */
[----:B------:R-:W-:Y:S01]  /*21420*/  STL.64 [R1+0x19c8], R16 ;  /* 0x0019c81001007387 */ /* 0x000fe20000100a00 */
[----:B0-----:R-:W4:Y:S04]  /*21430*/  LDL.64 R18, [R1+0xb8] ;  /* 0x0000b80001127983 */ /* 0x001f280000100a00 */
[----:B----4-:R0:W-:Y:S04]  /*21440*/  STL.64 [R1+0x19e0], R18 ;  /* 0x0019e01201007387 */ /* 0x0101e80000100a00 */
[----:B0-----:R-:W4:Y:S04]  /*21450*/  LDL.64 R18, [R1+0xc8] ;  /* 0x0000c80001127983 */ /* 0x001f280000100a00 */
[----:B----4-:R0:W-:Y:S01]  /*21460*/  STL.64 [R1+0x1a00], R18 ;  /* 0x001a001201007387 */ /* 0x0101e20000100a00 */
[----:B------:R-:W2:Y:S02]  /*21470*/  LDL.LU R16, [R1+0x470] ;  /* 0x0004700001107983 */ /* 0x000ea40000300800 */
[----:B------:R-:W2:Y:S01]  /*21480*/  LDL.LU R17, [R1+0x474] ;  /* 0x0004740001117983 */ /* 0x000ea20000300800 */
[----:B0-----:R-:W2:Y:S01]  /*21490*/  LDL.LU R18, [R1+0x478] ;  /* 0x0004780001127983 */ /* 0x001ea20000300800 */
[----:B------:R-:W2:Y:S02]  /*214a0*/  LDL.LU R19, [R1+0x47c] ;  /* 0x00047c0001137983 */ /* 0x000ea40000300800 */
[----:B------:R-:W4:Y:S02]  /*214b0*/  LDL.64 R26, [R1+0x98] ;  /* 0x00009800011a7983 */ /* 0x000f240000100a00 */
[----:B----4-:R0:W-:Y:S01]  /*214c0*/  STL.64 [R1+0x19d8], R26 ;  /* 0x0019d81a01007387 */ /* 0x0101e20000100a00 */
[----:B------:R-:W4:Y:S02]  /*214d0*/  LDL.LU R24, [R1+0x380] ;  /* 0x0003800001187983 */ /* 0x000f240000300800 */
[----:B------:R-:W4:Y:S01]  /*214e0*/  LDL.LU R25, [R1+0x384] ;  /* 0x0003840001197983 */ /* 0x000f220000300800 */
[----:B0-----:R-:W4:Y:S01]  /*214f0*/  LDL.LU R26, [R1+0x388] ;  /* 0x00038800011a7983 */ /* 0x001f220000300800 */
[----:B------:R-:W4:Y:S02]  /*21500*/  LDL.LU R27, [R1+0x38c] ;  /* 0x00038c00011b7983 */ /* 0x000f240000300800 */
[----:B---3--:R-:W-:Y:S02]  /*21510*/  STL.64 [R1+0x1970], R10 ;  /* 0x0019700a01007387 */ /* 0x008fe40000100a00 */
[----:B------:R0:W-:Y:S02]  /*21520*/  STL.64 [R1+0x1968], R8 ;  /* 0x0019680801007387 */ /* 0x0001e40000100a00 */
[----:B0-----:R-:W3:Y:S01]  /*21530*/  LDL.LU R8, [R1+0x260] ;  /* 0x0002600001087983 */ /* 0x001ee20000300800 */
[----:B------:R-:W3:Y:S02]  /*21540*/  LDL.LU R9, [R1+0x264] ;  /* 0x0002640001097983 */ /* 0x000ee40000300800 */
[----:B------:R-:W3:Y:S02]  /*21550*/  LDL.LU R10, [R1+0x268] ;  /* 0x00026800010a7983 */ /* 0x000ee40000300800 */
[----:B------:R-:W3:Y:S01]  /*21560*/  LDL.LU R11, [R1+0x26c] ;  /* 0x00026c00010b7983 */ /* 0x000ee20000300800 */
[----:B--2---:R-:W-:Y:S01]  /*21570*/  HMMA.16816.F32 R16, R4, R22, R16 ;  /* 0x000000160410723c */ /* 0x004fe20000001810 */
[----:B---3--:R-:W-:Y:S01]  /*21580*/  STL.64 [R1+0x1988], R10 ;  /* 0x0019880a01007387 */ /* 0x008fe20000100a00 */
[----:B------:R0:W-:Y:S03]  /*21590*/  STL.64 [R1+0x1980], R8 ;  /* 0x0019800801007387 */ /* 0x0001e60000100a00 */
        /* <DEDUP_REMOVED lines=10> */
[----:B------:R0:W-:Y:S01]  /*21640*/  STL.64 [R1+0x18d8], R14 ;  /* 0x0018d80e01007387 */ /* 0x0001e20000100a00 */
[----:B------:R-:W-:Y:S02]  /*21650*/  STL.64 [R1+0x470], R16 ;  /* 0x0004701001007387 */ /* 0x000fe40000100a00 */
[----:B------:R1:W-:Y:S02]  /*21660*/  STL.64 [R1+0x478], R18 ;  /* 0x0004781201007387 */ /* 0x0003e40000100a00 */
[----:B0-----:R-:W-:-:S02]  /*21670*/  IMAD.MOV.U32 R15, RZ, RZ, R22 ;  /* 0x000000ffff0f7224 */ /* 0x001fc400078e0016 */
[----:B------:R-:W-:Y:S01]  /*21680*/  IMAD.MOV.U32 R14, RZ, RZ, R23 ;  /* 0x000000ffff0e7224 */ /* 0x000fe200078e0017 */
[----:B-1----:R-:W3:Y:S01]  /*21690*/  LDL.LU.64 R18, [R1+0x1a00] ;  /* 0x001a000001127983 */ /* 0x002ee20000300a00 */
[----:B------:R-:W3:Y:S02]  /*216a0*/  LDL.LU.64 R22, [R1+0x19f8] ;  /* 0x0019f80001167983 */ /* 0x000ee40000300a00 */
[----:B------:R-:W3:Y:S02]  /*216b0*/  LDL.LU.64 R20, [R1+0x19f0] ;  /* 0x0019f00001147983 */ /* 0x000ee40000300a00 */
[C---:B---3--:R-:W-:Y:S11]  /*216c0*/  HMMA.16816.F32 R20, R4.reuse, R18, R20 ;  /* 0x000000120414723c */ /* 0x048ff60000001814 */
[----:B------:R-:W-:Y:S11]  /*216d0*/  @!UPT UIADD3 URZ, URZ, URZ, URZ ;  /* 0x0000003f3f3ff290 */ /* 0x000ff6000fffe03f */
[----:B------:R-:W-:Y:S01]  /*216e0*/  @!UPT UIADD3 URZ, URZ, URZ, URZ ;  /* 0x0000003f3f3ff290 */ /* 0x000fe2000fffe03f */
[----:B------:R0:W-:Y:S01]  /*216f0*/  STL.64 [R1+0x4e0], R20 ;  /* 0x0004e01401007387 */ /* 0x0001e20000100a00 */
[----:B------:R1:W-:Y:S02]  /*21700*/  STL.64 [R1+0x4e8], R22 ;  /* 0x0004e81601007387 */ /* 0x0003e40000100a00 */
[----:B0-----:R-:W-:Y:S01]  /*21710*/  IMAD.MOV.U32 R21, RZ, RZ, R18 ;  /* 0x000000ffff157224 */ /* 0x001fe200078e0012 */
[----:B-1----:R-:W3:Y:S01]  /*21720*/  LDL.LU.64 R22, [R1+0x19e8] ;  /* 0x0019e80001167983 */ /* 0x002ee20000300a00 */
[----:B------:R-:W-:Y:S02]  /*21730*/  IMAD.MOV.U32 R20, RZ, RZ, R19 ;  /* 0x000000ffff147224 */ /* 0x000fe400078e0013 */
[----:B------:R-:W4:Y:S02]  /*21740*/  LDL.LU.64 R18, [R1+0x19e0] ;  /* 0x0019e00001127983 */ /* 0x000f240000300a00 */
[----:B----4-:R-:W-:Y:S01]  /*21750*/  HMMA.16816.F32 R24, R4, R18, R24 ;  /* 0x000000120418723c */ /* 0x010fe20000001818 */
[----:B------:R-:W-:-:S02]  /*21760*/  IMAD.MOV.U32 R28, RZ, RZ, R18 ;  /* 0x000000ffff1c7224 */ /* 0x000fc400078e0012 */
[----:B------:R-:W-:Y:S11]  /*21770*/  IMAD.MOV.U32 R29, RZ, RZ, R19 ;  /* 0x000000ffff1d7224 */ /* 0x000ff600078e0013 */
[----:B------:R-:W-:Y:S09]  /*21780*/  @!UPT UIADD3 URZ, URZ, URZ, URZ ;  /* 0x0000003f3f3ff290 */ /* 0x000ff2000fffe03f */
[----:B------:R-:W-:Y:S01]  /*21790*/  STL.64 [R1+0x510], R24 ;  /* 0x0005101801007387 */ /* 0x000fe20000100a00 */
[----:B------:R0:W-:Y:S03]  /*217a0*/  STL.64 [R1+0x518], R26 ;  /* 0x0005181a01007387 */ /* 0x0001e60000100a00 */
[----:B0-----:R-:W4:Y:S01]  /*217b0*/  LDL.LU.64 R26, [R1+0x19d8] ;  /* 0x0019d800011a7983 */ /* 0x001f220000300a00 */
[----:B------:R-:W3:Y:S02]  /*217c0*/  LDL.LU.64 R18, [R1+0x19d0] ;  /* 0x0019d00001127983 */ /* 0x000ee40000300a00 */
[----:B------:R-:W3:Y:S02]  /*217d0*/  LDL.LU.64 R16, [R1+0x19c8] ;  /* 0x0019c80001107983 */ /* 0x000ee40000300a00 */
[C---:B---3--:R-:W-:Y:S11]  /*217e0*/  HMMA.16816.F32 R16, R4.reuse, R22, R16 ;  /* 0x000000160410723c */ /* 0x048ff60000001810 */
[----:B------:R-:W-:Y:S11]  /*217f0*/  @!UPT UIADD3 URZ, URZ, URZ, URZ ;  /* 0x0000003f3f3ff290 */ /* 0x000ff6000fffe03f */
[----:B------:R-:W-:Y:S01]  /*21800*/  @!UPT UIADD3 URZ, URZ, URZ, URZ ;  /* 0x0000003f3f3ff290 */ /* 0x000fe2000fffe03f */
[----:B------:R-:W-:Y:S01]  /*21810*/  STL.64 [R1+0x540], R16 ;  /* 0x0005401001007387 */ /* 0x000fe20000100a00 */
[----:B------:R0:W-:Y:S03]  /*21820*/  STL.64 [R1+0x548], R18 ;  /* 0x0005481201007387 */ /* 0x0001e60000100a00 */
[----:B0-----:R-:W4:Y:S01]  /*21830*/  LDL.LU.64 R18, [R1+0x19c0] ;  /* 0x0019c00001127983 */ /* 0x001f220000300a00 */
[----:B------:R-:W4:Y:S02]  /*21840*/  LDL.LU.64 R16, [R1+0x19b8] ;  /* 0x0019b80001107983 */ /* 0x000f240000300a00 */
[----:B------:R-:W-:Y:S01]  /*21850*/  STL.64 [R1+0x1870], R22 ;  /* 0x0018701601007387 */ /* 0x000fe20000100a00 */
[C---:B----4-:R-:W-:Y:S11]  /*21860*/  HMMA.16816.F32 R16, R4.reuse, R26, R16 ;  /* 0x0000001a0410723c */ /* 0x050ff60000001810 */
[----:B------:R-:W-:Y:S11]  /*21870*/  @!UPT UIADD3 URZ, URZ, URZ, URZ ;  /* 0x0000003f3f3ff290 */ /* 0x000ff6000fffe03f */
[----:B------:R-:W-:Y:S01]  /*21880*/  @!UPT UIADD3 URZ, URZ, URZ, URZ ;  /* 0x0000003f3f3ff290 */ /* 0x000fe2000fffe03f */
[----:B------:R0:W-:Y:S01]  /*21890*/  STL.64 [R1+0x570], R16 ;  /* 0x0005701001007387 */ /* 0x0001e20000100a00 */
[----:B------:R1:W-:Y:S02]  /*218a0*/  STL.64 [R1+0x578], R18 ;  /* 0x0005781201007387 */ /* 0x0003e40000100a00 */
[----:B0-----:R-:W-:Y:S01]  /*218b0*/  IMAD.MOV.U32 R17, RZ, RZ, R26 ;  /* 0x000000ffff117224 */ /* 0x001fe200078e001a */
[----:B-1----:R-:W3:Y:S01]  /*218c0*/  LDL.LU.64 R18, [R1+0x19b0] ;  /* 0x0019b00001127983 */ /* 0x002ee20000300a00 */
[----:B------:R-:W-:Y:S02]  /*218d0*/  IMAD.MOV.U32 R16, RZ, RZ, R27 ;  /* 0x000000ffff107224 */ /* 0x000fe400078e001b */
        /* <DEDUP_REMOVED lines=19> */
[C---:B--2---:R-:W-:Y:S01]  /*21a10*/  HMMA.16816.F32 R24, R4.reuse, R26, R8 ;  /* 0x0000001a0418723c */ /* 0x044fe20000001808 */
[----:B------:R-:W2:Y:S01]  /*21a20*/  LDL.LU.64 R10, [R1+0x1970] ;  /* 0x00197000010a7983 */ /* 0x000ea20000300a00 */
[----:B------:R-:W2:Y:S11]  /*21a30*/  LDL.LU.64 R8, [R1+0x1968] ;  /* 0x0019680001087983 */ /* 0x000eb60000300a00 */
[----:B------:R-:W-:Y:S10]  /*21a40*/  @!UPT UIADD3 URZ, URZ, URZ, URZ ;  /* 0x0000003f3f3ff290 */ /* 0x000ff4000fffe03f */
[----:B------:R-:W-:Y:S01]  /*21a50*/  STL.64 [R1+0x750], R24 ;  /* 0x0007501801007387 */ /* 0x000fe20000100a00 */
[----:B------:R0:W-:Y:S03]  /*21a60*/  STL.64 [R1+0x758], R26 ;  /* 0x0007581a01007387 */ /* 0x0001e60000100a00 */
[----:B0-----:R-:W3:Y:S01]  /*21a70*/  LDL.LU.64 R26, [R1+0x1960] ;  /* 0x00196000011a7983 */ /* 0x001ee20000300a00 */
[----:B------:R-:W3:Y:S02]  /*21a80*/  LDL.LU.64 R24, [R1+0x1958] ;  /* 0x0019580001187983 */ /* 0x000ee40000300a00 */
[C---:B---3--:R-:W-:Y:S11]  /*21a90*/  HMMA.16816.F32 R24, R4.reuse, R18, R24 ;  /* 0x000000120418723c */ /* 0x048ff60000001818 */
[----:B------:R-:W-:Y:S11]  /*21aa0*/  @!UPT UIADD3 URZ, URZ, URZ, URZ ;  /* 0x0000003f3f3ff290 */ /* 0x000ff6000fffe03f */
[----:B------:R-:W-:Y:S01]  /*21ab0*/  @!UPT UIADD3 URZ, URZ, URZ, URZ ;  /* 0x0000003f3f3ff290 */ /* 0x000fe2000fffe03f */
[----:B------:R-:W-:Y:S01]  /*21ac0*/  STL.64 [R1+0x730], R24 ;  /* 0x0007301801007387 */ /* 0x000fe20000100a00 */
[----:B------:R0:W-:Y:S03]  /*21ad0*/  STL.64 [R1+0x738], R26 ;  /* 0x0007381a01007387 */ /* 0x0001e60000100a00 */
[----:B0-----:R-:W2:Y:S01]  /*21ae0*/  LDL.LU.64 R26, [R1+0x1950] ;  /* 0x00195000011a7983 */ /* 0x001ea20000300a00 */
[----:B------:R0:W-:Y:S03]  /*21af0*/  STL.64 [R1+0x1818], R18 ;  /* 0x0018181201007387 */ /* 0x0001e60000100a00 */
[----:B0-----:R-:W3:Y:S01]  /*21b00*/  LDL.64 R18, [R1+0x68] ;  /* 0x0000680001127983 */ /* 0x001ee20000100a00 */
[----:B--2---:R-:W-:Y:S03]  /*21b10*/  HMMA.16816.F32 R8, R4, R26, R8 ;  /* 0x0000001a0408723c */ /* 0x004fe60000001808 */
[----:B---3--:R0:W-:Y:S02]  /*21b20*/  STL.64 [R1+0x1820], R18 ;  /* 0x0018201201007387 */ /* 0x0081e40000100a00 */
[----:B0-----:R-:W-:-:S02]  /*21b30*/  IMAD.MOV.U32 R18, RZ, RZ, R2 ;  /* 0x000000ffff127224 */ /* 0x001fc400078e0002 */
[----:B------:R-:W-:Y:S02]  /*21b40*/  IMAD.MOV.U32 R19, RZ, RZ, R0 ;  /* 0x000000ffff137224 */ /* 0x000fe400078e0000 */
[----:B------:R-:W-:-:S03]  /*21b50*/  IMAD.MOV.U32 R2, RZ, RZ, R26 ;  /* 0x000000ffff027224 */ /* 0x000fc600078e001a */
[----:B------:R-:W-:Y:S11]  /*21b60*/  STL.64 [R1+0x1838], R18 ;  /* 0x0018381201007387 */ /* 0x000ff60000100a00 */
[----:B------:R-:W-:Y:S02]  /*21b70*/  STL.64 [R1+0x720], R8 ;  /* 0x0007200801007387 */ /* 0x000fe40000100a00 */
[----:B------:R0:W-:Y:S02]  /*21b80*/  STL.64 [R1+0x728], R10 ;  /* 0x0007280a01007387 */ /* 0x0001e40000100a00 */
[----:B------:R-:W-:Y:S01]  /*21b90*/  IMAD.MOV.U32 R0, RZ, RZ, R27 ;  /* 0x000000ffff007224 */ /* 0x000fe200078e001b */
[----:B0-----:R-:W2:Y:S01]  /*21ba0*/  LDL.LU.64 R10, [R1+0x1948] ;  /* 0x00194800010a7983 */ /* 0x001ea20000300a00 */
[----:B------:R-:W2:Y:S02]  /*21bb0*/  LDL.LU.64 R8, [R1+0x1940] ;  /* 0x0019400001087983 */ /* 0x000ea40000300a00 */
[----:B------:R-:W2:Y:S02]  /*21bc0*/  LDL.LU.64 R26, [R1+0x1938] ;  /* 0x00193800011a7983 */ /* 0x000ea40000300a00 */
[----:B------:R-:W-:-:S02]  /*21bd0*/  IMAD.MOV.U32 R18, RZ, RZ, R23 ;  /* 0x000000ffff127224 */ /* 0x000fc400078e0017 */
[----:B------:R-:W-:Y:S01]  /*21be0*/  IMAD.MOV.U32 R19, RZ, RZ, R22 ;  /* 0x000000ffff137224 */ /* 0x000fe200078e0016 */
        /* <DEDUP_REMOVED lines=8> */
[----:B------:R1:W-:Y:S01]  /*21c70*/  STL.64 [R1+0x1810], R26 ;  /* 0x0018101a01007387 */ /* 0x0003e20000100a00 */
[----:B------:R-:W4:Y:S01]  /*21c80*/  LDL.LU R24, [R1+0x160] ;  /* 0x0001600001187983 */ /* 0x000f220000300800 */
[----:B------:R-:W4:Y:S02]  /*21c90*/  LDL.LU R25, [R1+0x164] ;  /* 0x0001640001197983 */ /* 0x000f240000300800 */
[----:B0-----:R-:W-:-:S02]  /*21ca0*/  IMAD.MOV.U32 R18, RZ, RZ, R17 ;  /* 0x000000ffff127224 */ /* 0x001fc400078e0011 */
[----:B------:R-:W-:Y:S01]  /*21cb0*/  IMAD.MOV.U32 R19, RZ, RZ, R16 ;  /* 0x000000ffff137224 */ /* 0x000fe200078e0010 */
[----:B-1----:R-:W2:Y:S01]  /*21cc0*/  LDL.LU R26, [R1+0x168] ;  /* 0x00016800011a7983 */ /* 0x002ea20000300800 */
[----:B------:R-:W2:Y:S03]  /*21cd0*/  LDL.LU R27, [R1+0x16c] ;  /* 0x00016c00011b7983 */ /* 0x000ea60000300800 */
[----:B------:R0:W-:Y:S01]  /*21ce0*/  STL.64 [R1+0x1868], R18 ;  /* 0x0018681201007387 */ /* 0x0001e20000100a00 */
[----:B------:R-:W2:Y:S02]  /*21cf0*/  LDL.LU R16, [R1+0x330] ;  /* 0x0003300001107983 */ /* 0x000ea40000300800 */
[----:B------:R-:W2:Y:S01]  /*21d00*/  LDL.LU R17, [R1+0x334] ;  /* 0x0003340001117983 */ /* 0x000ea20000300800 */
[----:B0-----:R-:W2:Y:S01]  /*21d10*/  LDL.LU R18, [R1+0x338] ;  /* 0x0003380001127983 */ /* 0x001ea20000300800 */
[----:B------:R-:W2:Y:S02]  /*21d20*/  LDL.LU R19, [R1+0x33c] ;  /* 0x00033c0001137983 */ /* 0x000ea40000300800 */
[----:B------:R-:W-:-:S02]  /*21d30*/  IMAD.MOV.U32 R22, RZ, RZ, R28 ;  /* 0x000000ffff167224 */ /* 0x000fc400078e001c */
[----:B------:R-:W-:Y:S01]  /*21d40*/  IMAD.MOV.U32 R23, RZ, RZ, R29 ;  /* 0x000000ffff177224 */ /* 0x000fe200078e001d */
[----:B--2---:R-:W-:Y:S01]  /*21d50*/  STL.64 [R1+0x1880], R18 ;  /* 0x0018801201007387 */ /* 0x004fe20000100a00 */
[----:B------:R0:W-:Y:S02]  /*21d60*/  STL.64 [R1+0x1878], R16 ;  /* 0x0018781001007387 */ /* 0x0001e40000100a00 */
[----:B------:R-:W2:Y:S02]  /*21d70*/  LDL.LU R28, [R1+0x1920] ;  /* 0x00192000011c7983 */ /* 0x000ea40000300800 */
[----:B------:R1:W-:Y:S01]  /*21d80*/  STL.64 [R1+0x1888], R22 ;  /* 0x0018881601007387 */ /* 0x0003e20000100a00 */
[----:B0-----:R-:W2:Y:S01]  /*21d90*/  LDL.LU R16, [R1+0x420] ;  /* 0x0004200001107983 */ /* 0x001ea20000300800 */
[----:B------:R-:W2:Y:S02]  /*21da0*/  LDL.LU R17, [R1+0x424] ;  /* 0x0004240001117983 */ /* 0x000ea40000300800 */
[----:B------:R-:W2:Y:S02]  /*21db0*/  LDL.LU R18, [R1+0x428] ;  /* 0x0004280001127983 */ /* 0x000ea40000300800 */
[----:B------:R-:W2:Y:S02]  /*21dc0*/  LDL.LU R19, [R1+0x42c] ;  /* 0x00042c0001137983 */ /* 0x000ea40000300800 */
[----:B-1----:R-:W-:-:S02]  /*21dd0*/  IMAD.MOV.U32 R22, RZ, RZ, R21 ;  /* 0x000000ffff167224 */ /* 0x002fc400078e0015 */
[----:B------:R-:W-:Y:S01]  /*21de0*/  IMAD.MOV.U32 R23, RZ, RZ, R20 ;  /* 0x000000ffff177224 */ /* 0x000fe200078e0014 */
[----:B--2---:R-:W-:Y:S01]  /*21df0*/  STL.64 [R1+0x1898], R18 ;  /* 0x0018981201007387 */ /* 0x004fe20000100a00 */
[----:B------:R0:W-:Y:S03]  /*21e00*/  STL.64 [R1+0x1890], R16 ;  /* 0x0018901001007387 */ /* 0x0001e60000100a00 */
        /* <DEDUP_REMOVED lines=8> */
[----:B------:R-:W-:Y:S03]  /*21e90*/  STL.64 [R1+0x18a8], R16 ;  /* 0x0018a81001007387 */ /* 0x000fe60000100a00 */
[----:B------:R0:W-:Y:S02]  /*21ea0*/  STL.64 [R1+0x18b8], R22 ;  /* 0x0018b81601007387 */ /* 0x0001e40000100a00 */
[----:B0-----:R-:W-:Y:S02]  /*21eb0*/  IMAD.MOV.U32 R22, RZ, RZ, R13 ;  /* 0x000000ffff167224 */ /* 0x001fe400078e000d */
[----:B------:R-:W-:-:S05]  /*21ec0*/  IMAD.MOV.U32 R23, RZ, RZ, R12 ;  /* 0x000000ffff177224 */ /* 0x000fca00078e000c */
[----:B------:R0:W-:Y:S01]  /*21ed0*/  STL.64 [R1+0x18d0], R22 ;  /* 0x0018d01601007387 */ /* 0x0001e20000100a00 */
[----:B------:R-:W2:Y:S02]  /*21ee0*/  LDL.LU R16, [R1+0x640] ;  /* 0x0006400001107983 */ /* 0x000ea40000300800 */
[----:B------:R-:W2:Y:S02]  /*21ef0*/  LDL.LU R17, [R1+0x644] ;  /* 0x0006440001117983 */ /* 0x000ea40000300800 */
[----:B------:R-:W2:Y:S01]  /*21f00*/  LDL.LU R18, [R1+0x648] ;  /* 0x0006480001127983 */ /* 0x000ea20000300800 */
[----:B------:R-:W2:Y:S01]  /*21f10*/  LDL.LU R19, [R1+0x64c] ;  /* 0x00064c0001137983 */ /* 0x000ea20000300800 */
[----:B------:R-:W2:Y:S02]  /*21f20*/  LDL.LU R20, [R1+0x8b0] ;  /* 0x0008b00001147983 */ /* 0x000ea40000300800 */
[----:B------:R-:W2:Y:S01]  /*21f30*/  LDL.LU R21, [R1+0x8b4] ;  /* 0x0008b40001157983 */ /* 0x000ea20000300800 */
[----:B0-----:R-:W2:Y:S01]  /*21f40*/  LDL.LU R22, [R1+0x8b8] ;  /* 0x0008b80001167983 */ /* 0x001ea20000300800 */
[----:B------:R-:W2:Y:S02]  /*21f50*/  LDL.LU R23, [R1+0x8bc] ;  /* 0x0008bc0001177983 */ /* 0x000ea40000300800 */
[----:B------:R-:W-:-:S02]  /*21f60*/  IMAD.MOV.U32 R14, RZ, RZ, R11 ;  /* 0x000000ffff0e7224 */ /* 0x000fc400078e000b */
[----:B------:R-:W-:Y:S01]  /*21f70*/  IMAD.MOV.U32 R15, RZ, RZ, R10 ;  /* 0x000000ffff0f7224 */ /* 0x000fe200078e000a */
[----:B--2---:R-:W-:Y:S01]  /*21f80*/  STL.64 [R1+0x18e8], R22 ;  /* 0x0018e81601007387 */ /* 0x004fe20000100a00 */
[----:B------:R-:W-:Y:S03]  /*21f90*/  STL.64 [R1+0x18e0], R20 ;  /* 0x0018e01401007387 */ /* 0x000fe60000100a00 */
[----:B------:R3:W-:Y:S02]  /*21fa0*/  STL.64 [R1+0x18f0], R14 ;  /* 0x0018f00e01007387 */ /* 0x0007e40000100a00 */
[----:B---3--:R-:W-:Y:S02]  /*21fb0*/  IMAD.MOV.U32 R14, RZ, RZ, R9 ;  /* 0x000000ffff0e7224 */ /* 0x008fe400078e0009 */
[----:B------:R-:W-:-:S05]  /*21fc0*/  IMAD.MOV.U32 R15, RZ, RZ, R8 ;  /* 0x000000ffff0f7224 */ /* 0x000fca00078e0008 */
[----:B------:R0:W-:Y:S01]  /*21fd0*/  STL.64 [R1+0x1918], R14 ;  /* 0x0019180e01007387 */ /* 0x0001e20000100a00 */
[----:B------:R-:W2:Y:S02]  /*21fe0*/  LDL.LU R20, [R1+0xa20] ;  /* 0x000a200001147983 */ /* 0x000ea40000300800 */
[----:B------:R-:W2:Y:S02]  /*21ff0*/  LDL.LU R21, [R1+0xa24] ;  /* 0x000a240001157983 */ /* 0x000ea40000300800 */
[----:B------:R-:W3:Y:S01]  /*22000*/  LDL.LU R22, [R1+0xa28] ;  /* 0x000a280001167983 */ /* 0x000ee20000300800 */
[----:B------:R-:W3:Y:S01]  /*22010*/  LDL.LU R23, [R1+0xa2c] ;  /* 0x000a2c0001177983 */ /* 0x000ee20000300800 */
[----:B------:R-:W2:Y:S02]  /*22020*/  LDL.LU R12, [R1+0x1b0] ;  /* 0x0001b000010c7983 */ /* 0x000ea40000300800 */
[----:B------:R-:W4:Y:S01]  /*22030*/  LDL.LU R13, [R1+0x1b4] ;  /* 0x0001b400010d7983 */ /* 0x000f220000300800 */
[----:B0-----:R-:W4:Y:S01]  /*22040*/  LDL.LU R14, [R1+0x1b8] ;  /* 0x0001b800010e7983 */ /* 0x001f220000300800 */
[----:B------:R-:W4:Y:S03]  /*22050*/  LDL.LU R15, [R1+0x1bc] ;  /* 0x0001bc00010f7983 */ /* 0x000f260000300800 */
        /* <DEDUP_REMOVED lines=10> */
[----:B------:R-:W3:Y:S02]  /*22100*/  LDL.LU R18, [R1+0x748] ;  /* 0x0007480001127983 */ /* 0x000ee40000300800 */
[----:B------:R-:W3:Y:S01]  /*22110*/  LDL.LU R19, [R1+0x74c] ;  /* 0x00074c0001137983 */ /* 0x000ee20000300800 */
[----:B------:R-:W-:Y:S01]  /*22120*/  STL.64 [R1+0x1830], R26 ;  /* 0x0018301a01007387 */ /* 0x000fe20000100a00 */
[----:B----4-:R0:W-:Y:S03]  /*22130*/  STL.64 [R1+0x1828], R24 ;  /* 0x0018281801007387 */ /* 0x0101e60000100a00 */
[----:B0-----:R-:W4:Y:S01]  /*22140*/  LDL.LU R24, [R1+0x270] ;  /* 0x0002700001187983 */ /* 0x001f220000300800 */
[----:B------:R-:W4:Y:S02]  /*22150*/  LDL.LU R25, [R1+0x274] ;  /* 0x0002740001197983 */ /* 0x000f240000300800 */
[----:B------:R-:W2:Y:S02]  /*22160*/  LDL.LU R26, [R1+0x278] ;  /* 0x00027800011a7983 */ /* 0x000ea40000300800 */
[----:B------:R-:W2:Y:S02]  /*22170*/  LDL.LU R27, [R1+0x27c] ;  /* 0x00027c00011b7983 */ /* 0x000ea40000300800 */
[----:B--2---:R-:W-:Y:S01]  /*22180*/  STL.64 [R1+0x1848], R26 ;  /* 0x0018481a01007387 */ /* 0x004fe20000100a00 */
[----:B----4-:R0:W-:Y:S03]  /*22190*/  STL.64 [R1+0x1840], R24 ;  /* 0x0018401801007387 */ /* 0x0101e60000100a00 */
[----:B0-----:R-:W2:Y:S01]  /*221a0*/  LDL.LU R24, [R1+0x280] ;  /* 0x0002800001187983 */ /* 0x001ea20000300800 */
[----:B------:R-:W2:Y:S02]  /*221b0*/  LDL.LU R25, [R1+0x284] ;  /* 0x0002840001197983 */ /* 0x000ea40000300800 */
[----:B------:R-:W4:Y:S02]  /*221c0*/  LDL.LU R26, [R1+0x288] ;  /* 0x00028800011a7983 */ /* 0x000f240000300800 */
[----:B------:R-:W4:Y:S02]  /*221d0*/  LDL.LU R27, [R1+0x28c] ;  /* 0x00028c00011b7983 */ /* 0x000f240000300800 */
[----:B------:R-:W-:-:S02]  /*221e0*/  IMAD.MOV.U32 R10, RZ, RZ, R28 ;  /* 0x000000ffff0a7224 */ /* 0x000fc400078e001c */
[----:B------:R-:W-:-:S07]  /*221f0*/  IMAD.MOV.U32 R11, RZ, RZ, R3 ;  /* 0x000000ffff0b7224 */ /* 0x000fce00078e0003 */
[----:B------:R-:W-:Y:S01]  /*22200*/  HMMA.16816.F32 R4, R4, R10, R12 ;  /* 0x0000000a0404723c */ /* 0x000fe2000000180c */
[----:B----4-:R-:W-:Y:S01]  /*22210*/  STL.64 [R1+0x1860], R26 ;  /* 0x0018601a01007387 */ /* 0x010fe20000100a00 */
[----:B--2---:R0:W-:Y:S03]  /*22220*/  STL.64 [R1+0x1858], R24 ;  /* 0x0018581801007387 */ /* 0x0041e60000100a00 */
[----:B0-----:R-:W2:Y:S01]  /*22230*/  LDL.LU R24, [R1+0x2c0] ;  /* 0x0002c00001187983 */ /* 0x001ea20000300800 */
[----:B------:R-:W2:Y:S02]  /*22240*/  LDL.LU R25, [R1+0x2c4] ;  /* 0x0002c40001197983 */ /* 0x000ea40000300800 */
[----:B------:R-:W2:Y:S02]  /*22250*/  LDL.LU R26, [R1+0x2c8] ;  /* 0x0002c800011a7983 */ /* 0x000ea40000300800 */
[----:B------:R-:W2:Y:S01]  /*22260*/  LDL.LU R27, [R1+0x2cc] ;  /* 0x0002cc00011b7983 */ /* 0x000ea20000300800 */
[----:B------:R-:W4:Y:S01]  /*22270*/  LDL.LU.64 R14, [R1+0x1918] ;  /* 0x00191800010e7983 */ /* 0x000f220000300a00 */
[----:B------:R-:W4:Y:S02]  /*22280*/  LDL.LU.64 R10, [R1+0x1910] ;  /* 0x00191000010a7983 */ /* 0x000f240000300a00 */
[----:B------:R-:W4:Y:S09]  /*22290*/  LDL.LU.64 R8, [R1+0x1908] ;  /* 0x0019080001087983 */ /* 0x000f320000300a00 */
[----:B------:R0:W-:Y:S01]  /*222a0*/  STL.64 [R1+0x6e0], R4 ;  /* 0x0006e00401007387 */ /* 0x0001e20000100a00 */
[----:B------:R1:W-:Y:S04]  /*222b0*/  STL.64 [R1+0x6e8], R6 ;  /* 0x0006e80601007387 */ /* 0x0003e80000100a00 */
[----:B0-----:R-:W2:Y:S01]  /*222c0*/  LDL.LU R4, [R1] ;  /* 0x0000000001047983 */ /* 0x001ea20000300800 */
[----:B------:R-:W2:Y:S02]  /*222d0*/  LDL.LU R5, [R1+0x4] ;  /* 0x0000040001057983 */ /* 0x000ea40000300800 */
[----:B-1----:R-:W2:Y:S02]  /*222e0*/  LDL.LU R6, [R1+0x8] ;  /* 0x0000080001067983 */ /* 0x002ea40000300800 */
[----:B------:R-:W2:Y:S01]  /*222f0*/  LDL.LU R7, [R1+0xc] ;  /* 0x00000c0001077983 */ /* 0x000ea20000300800 */
[C---:B----4-:R-:W-:Y:S01]  /*22300*/  HMMA.16816.F32 R12, R8.reuse, R14, R20 ;  /* 0x0000000e080c723c */ /* 0x050fe20000001814 */
[----:B------:R-:W4:Y:S01]  /*22310*/  LDL.LU.64 R22, [R1+0x1900] ;  /* 0x0019000001167983 */ /* 0x000f220000300a00 */
[----:B------:R-:W4:Y:S11]  /*22320*/  LDL.LU.64 R20, [R1+0x18f8] ;  /* 0x0018f80001147983 */ /* 0x000f360000300a00 */
[----:B------:R-:W-:Y:S10]  /*22330*/  @!UPT UIADD3 URZ, URZ, URZ, URZ ;  /* 0x0000003f3f3ff290 */ /* 0x000ff4000fffe03f */
[----:B------:R-:W-:Y:S01]  /*22340*/  STL.64 [R1+0x400], R12 ;  /* 0x0004000c01007387 */ /* 0x000fe20000100a00 */
[----:B------:R0:W-:Y:S03]  /*22350*/  STL.64 [R1+0x408], R14 ;  /* 0x0004080e01007387 */ /* 0x0001e60000100a00 */
[----:B0-----:R-:W4:Y:S02]  /*22360*/  LDL.LU.64 R14, [R1+0x18f0] ;  /* 0x0018f000010e7983 */ /* 0x001f240000300a00 */
[C---:B----4-:R-:W-:Y:S02]  /*22370*/  HMMA.16816.F32 R12, R8.reuse, R14, R20 ;  /* 0x0000000e080c723c */ /* 0x050fe40000001814 */
[----:B------:R-:W4:Y:S01]  /*22380*/  LDL.LU.64 R22, [R1+0x18e8] ;  /* 0x0018e80001167983 */ /* 0x000f220000300a00 */
[----:B------:R-:W4:Y:S11]  /*22390*/  LDL.LU.64 R20, [R1+0x18e0] ;  /* 0x0018e00001147983 */ /* 0x000f360000300a00 */
[----:B------:R-:W-:Y:S09]  /*223a0*/  @!UPT UIADD3 URZ, URZ, URZ, URZ ;  /* 0x0000003f3f3ff290 */ /* 0x000ff2000fffe03f */
[----:B------:R-:W-:Y:S01]  /*223b0*/  STL.64 [R1+0x3c0], R12 ;  /* 0x0003c00c01007387 */ /* 0x000fe20000100a00 */
[----:B------:R0:W-:Y:S03]  /*223c0*/  STL.64 [R1+0x3c8], R14 ;  /* 0x0003c80e01007387 */ /* 0x0001e60000100a00 */
[----:B0-----:R-:W4:Y:S02]  /*223d0*/  LDL.LU.64 R14, [R1+0x18d8] ;  /* 0x0018d800010e7983 */ /* 0x001f240000300a00 */
[C---:B----4-:R-:W-:Y:S11]  /*223e0*/  HMMA.16816.F32 R20, R8.reuse, R14, R20 ;  /* 0x0000000e0814723c */ /* 0x050ff60000001814 */
[----:B------:R-:W-:Y:S11]  /*223f0*/  @!UPT UIADD3 URZ, URZ, URZ, URZ ;  /* 0x0000003f3f3ff290 */ /* 0x000ff6000fffe03f */
[----:B------:R-:W-:Y:S01]  /*22400*/  @!UPT UIADD3 URZ, URZ, URZ, URZ ;  /* 0x0000003f3f3ff290 */ /* 0x000fe2000fffe03f */
[----:B------:R-:W-:Y:S01]  /*22410*/  STL.64 [R1+0x3b0], R20 ;  /* 0x0003b01401007387 */ /* 0x000fe20000100a00 */
[----:B------:R0:W-:Y:S03]  /*22420*/  STL.64 [R1+0x3b8], R22 ;  /* 0x0003b81601007387 */ /* 0x0001e60000100a00 */
[----:B0-----:R-:W3:Y:S01]  /*22430*/  LDL.LU.64 R22, [R1+0x18d0] ;  /* 0x0018d00001167983 */ /* 0x001ee20000300a00 */
[----:B------:R-:W-:Y:S01]  /*22440*/  STL.64 [R1+0x17d8], R14 ;  /* 0x0017d80e01007387 */ /* 0x000fe20000100a00 */
        /* <DEDUP_REMOVED lines=33> */
[----:B0-----:R-:W2:Y:S01]  /*22660*/  LDL.LU.64 R18, [R1+0x1868] ;  /* 0x0018680001127983 */ /* 0x001ea20000300a00 */
[----:B------:R0:W-:Y:S02]  /*22670*/  STL.64 [R1+0x17a8], R22 ;  /* 0x0017a81601007387 */ /* 0x0001e40000100a00 */
[----:B------:R-:W3:Y:S02]  /*22680*/  LDL.LU R20, [R1+0x170] ;  /* 0x0001700001147983 */ /* 0x000ee40000300800 */
[----:B------:R-:W3:Y:S01]  /*22690*/  LDL.LU R21, [R1+0x174] ;  /* 0x0001740001157983 */ /* 0x000ee20000300800 */
[----:B0-----:R-:W3:Y:S01]  /*226a0*/  LDL.LU R22, [R1+0x178] ;  /* 0x0001780001167983 */ /* 0x001ee20000300800 */
[----:B------:R-:W3:Y:S01]  /*226b0*/  LDL.LU R23, [R1+0x17c] ;  /* 0x00017c0001177983 */ /* 0x000ee20000300800 */
[C---:B--2---:R-:W-:Y:S02]  /*226c0*/  HMMA.16816.F32 R16, R8.reuse, R18, R24 ;  /* 0x000000120810723c */ /* 0x044fe40000001818 */
[----:B------:R-:W2:Y:S01]  /*226d0*/  LDL.LU.64 R26, [R1+0x1860] ;  /* 0x00186000011a7983 */ /* 0x000ea20000300a00 */
[----:B------:R-:W2:Y:S11]  /*226e0*/  LDL.LU.64 R24, [R1+0x1858] ;  /* 0x0018580001187983 */ /* 0x000eb60000300a00 */
[----:B------:R-:W-:Y:S09]  /*226f0*/  @!UPT UIADD3 URZ, URZ, URZ, URZ ;  /* 0x0000003f3f3ff290 */ /* 0x000ff2000fffe03f */
[----:B------:R-:W-:Y:S01]  /*22700*/  STL.64 [R1+0x460], R16 ;  /* 0x0004601001007387 */ /* 0x000fe20000100a00 */
[----:B------:R0:W-:Y:S03]  /*22710*/  STL.64 [R1+0x468], R18 ;  /* 0x0004681201007387 */ /* 0x0001e60000100a00 */
[----:B0-----:R-:W2:Y:S02]  /*22720*/  LDL.LU.64 R18, [R1+0x1850] ;  /* 0x0018500001127983 */ /* 0x001ea40000300a00 */
        /* <DEDUP_REMOVED lines=13> */
[----:B0-----:R-:W3:Y:S02]  /*22800*/  LDL.LU.64 R18, [R1+0x1820] ;  /* 0x0018200001127983 */ /* 0x001ee40000300a00 */
[----:B---3--:R-:W-:Y:S11]  /*22810*/  HMMA.16816.F32 R20, R8, R18, R20 ;  /* 0x000000120814723c */ /* 0x008ff60000001814 */
[----:B------:R-:W-:Y:S11]  /*22820*/  @!UPT UIADD3 URZ, URZ, URZ, URZ ;  /* 0x0000003f3f3ff290 */ /* 0x000ff6000fffe03f */
[----:B------:R-:W-:Y:S01]  /*22830*/  @!UPT UIADD3 URZ, URZ, URZ, URZ ;  /* 0x0000003f3f3ff290 */ /* 0x000fe2000fffe03f */
[----:B------:R0:W-:Y:S01]  /*22840*/  STL.64 [R1+0x860], R20 ;  /* 0x0008601401007387 */ /* 0x0001e20000100a00 */
[----:B------:R-:W-:Y:S02]  /*22850*/  STL.64 [R1+0x868], R22 ;  /* 0x0008681601007387 */ /* 0x000fe40000100a00 */
[----:B0-----:R-:W-:Y:S02]  /*22860*/  IMAD.MOV.U32 R21, RZ, RZ, R18 ;  /* 0x000000ffff157224 */ /* 0x001fe400078e0012 */
[----:B------:R-:W-:Y:S02]  /*22870*/  IMAD.MOV.U32 R20, RZ, RZ, R19 ;  /* 0x000000ffff147224 */ /* 0x000fe400078e0013 */
[----:B------:R-:W2:Y:S03]  /*22880*/  LDL.LU.64 R18, [R1+0x1818] ;  /* 0x0018180001127983 */ /* 0x000ea60000300a00 */
[----:B------:R0:W-:Y:S02]  /*22890*/  STL.64 [R1+0x17b8], R20 ;  /* 0x0017b81401007387 */ /* 0x0001e40000100a00 */
[----:B0-----:R-:W3:Y:S01]  /*228a0*/  LDL.LU R20, [R1+0x150] ;  /* 0x0001500001147983 */ /* 0x001ee20000300800 */
[----:B------:R-:W3:Y:S02]  /*228b0*/  LDL.LU R21, [R1+0x154] ;  /* 0x0001540001157983 */ /* 0x000ee40000300800 */
[----:B------:R-:W3:Y:S02]  /*228c0*/  LDL.LU R22, [R1+0x158] ;  /* 0x0001580001167983 */ /* 0x000ee40000300800 */
[----:B------:R-:W3:Y:S02]  /*228d0*/  LDL.LU R23, [R1+0x15c] ;  /* 0x00015c0001177983 */ /* 0x000ee40000300800 */
[----:B------:R-:W-:-:S02]  /*228e0*/  IMAD.MOV.U32 R14, RZ, RZ, R2 ;  /* 0x000000ffff0e7224 */ /* 0x000fc400078e0002 */
[----:B------:R-:W-:Y:S01]  /*228f0*/  IMAD.MOV.U32 R15, RZ, RZ, R0 ;  /* 0x000000ffff0f7224 */ /* 0x000fe200078e0000 */
[C---:B--2---:R-:W-:Y:S08]  /*22900*/  HMMA.16816.F32 R24, R8.reuse, R18, R24 ;  /* 0x000000120818723c */ /* 0x044ff00000001818 */
[C---:B---3--:R-:W-:Y:S11]  /*22910*/  HMMA.16816.F32 R12, R8.reuse, R14, R20 ;  /* 0x0000000e080c723c */ /* 0x048ff60000001814 */
[----:B------:R-:W-:Y:S04]  /*22920*/  @!UPT UIADD3 URZ, URZ, URZ, URZ ;  /* 0x0000003f3f3ff290 */ /* 0x000fe8000fffe03f */
[----:B------:R-:W-:Y:S01]  /*22930*/  STL.64 [R1+0x850], R24 ;  /* 0x0008501801007387 */ /* 0x000fe20000100a00 */
[----:B------:R0:W-:Y:S03]  /*22940*/  STL.64 [R1+0x858], R26 ;  /* 0x0008581a01007387 */ /* 0x0001e60000100a00 */
[----:B0-----:R-:W2:Y:S01]  /*22950*/  LDL.LU.64 R26, [R1+0x1810] ;  /* 0x00181000011a7983 */ /* 0x001ea20000300a00 */
[----:B------:R-:W-:Y:S02]  /*22960*/  IMAD.MOV.U32 R2, RZ, RZ, R18 ;  /* 0x000000ffff027224 */ /* 0x000fe400078e0012 */
[----:B------:R-:W-:Y:S02]  /*22970*/  IMAD.MOV.U32 R0, RZ, RZ, R19 ;  /* 0x000000ffff007224 */ /* 0x000fe400078e0013 */
[----:B------:R-:W3:Y:S01]  /*22980*/  LDL.LU.64 R18, [R1+0x1808] ;  /* 0x0018080001127983 */ /* 0x000ee20000300a00 */
[----:B------:R-:W3:Y:S02]  /*22990*/  LDL.LU.64 R16, [R1+0x1800] ;  /* 0x0018000001107983 */ /* 0x000ee40000300a00 */
[----:B------:R-:W4:Y:S02]  /*229a0*/  LDL R28, [R1+0x12b8] ;  /* 0x0012b800011c7983 */ /* 0x000f240000100800 */
[----:B------:R-:W-:Y:S01]  /*229b0*/  STL.64 [R1+0x840], R12 ;  /* 0x0008400c01007387 */ /* 0x000fe20000100a00 */
[----:B------:R0:W-:Y:S04]  /*229c0*/  STL.64 [R1+0x848], R14 ;  /* 0x0008480e01007387 */ /* 0x0001e80000100a00 */
[----:B0-----:R-:W3:Y:S01]  /*229d0*/  LDL.64 R14, [R1+0x108] ;  /* 0x00010800010e7983 */ /* 0x001ee20000100a00 */
[C---:B--2---:R-:W-:Y:S11]  /*229e0*/  HMMA.16816.F32 R4, R8.reuse, R26, R4 ;  /* 0x0000001a0804723c */ /* 0x044ff60000001804 */
[----:B------:R-:W-:Y:S11]  /*229f0*/  @!UPT UIADD3 URZ, URZ, URZ, URZ ;  /* 0x0000003f3f3ff290 */ /* 0x000ff6000fffe03f */
[----:B------:R-:W-:Y:S01]  /*22a00*/  @!UPT UIADD3 URZ, URZ, URZ, URZ ;  /* 0x0000003f3f3ff290 */ /* 0x000fe2000fffe03f */
[----:B------:R-:W-:Y:S01]  /*22a10*/  STL.64 [R1+0x830], R4 ;  /* 0x0008300401007387 */ /* 0x000fe20000100a00 */
[----:B------:R-:W-:Y:S02]  /*22a20*/  STL.64 [R1+0x838], R6 ;  /* 0x0008380601007387 */ /* 0x000fe40000100a00 */
[----:B---3--:R0:W-:Y:S02]  /*22a30*/  STL.64 [R1+0x17f0], R14 ;  /* 0x0017f00e01007387 */ /* 0x0081e40000100a00 */
[----:B0-----:R-:W2:Y:S04]  /*22a40*/  LDL.64 R14, [R1+0x118] ;  /* 0x00011800010e7983 */ /* 0x001ea80000100a00 */
[----:B--2---:R0:W-:Y:S04]  /*22a50*/  STL.64 [R1+0x17f8], R14 ;  /* 0x0017f80e01007387 */ /* 0x0041e80000100a00 */
[----:B0-----:R-:W2:Y:S01]  /*22a60*/  LDL.LU.64 R14, [R1+0x28] ;  /* 0x00002800010e7983 */ /* 0x001ea20000300a00 */
[----:B------:R-:W3:Y:S02]  /*22a70*/  LDL.LU R20, [R1+0x9d0] ;  /* 0x0009d00001147983 */ /* 0x000ee40000300800 */
[----:B------:R-:W3:Y:S02]  /*22a80*/  LDL.LU R21, [R1+0x9d4] ;  /* 0x0009d40001157983 */ /* 0x000ee40000300800 */
[----:B------:R-:W2:Y:S01]  /*22a90*/  LDL.LU R22, [R1+0x9d8] ;  /* 0x0009d80001167983 */ /* 0x000ea20000300800 */
[----:B------:R-:W2:Y:S04]  /*22aa0*/  LDL.LU R23, [R1+0x9dc] ;  /* 0x0009dc0001177983 */ /* 0x000ea80000300800 */
[----:B--2---:R0:W-:Y:S01]  /*22ab0*/  STL.64 [R1+0x17c8], R22 ;  /* 0x0017c81601007387 */ /* 0x0041e20000100a00 */
[----:B---3--:R1:W-:Y:S03]  /*22ac0*/  STL.64 [R1+0x17c0], R20 ;  /* 0x0017c01401007387 */ /* 0x0083e60000100a00 */
[----:B0-----:R-:W2:Y:S01]  /*22ad0*/  LDL.64 R22, [R1+0xe8] ;  /* 0x0000e80001167983 */ /* 0x001ea20000100a00 */
[----:B------:R-:W-:Y:S03]  /*22ae0*/  HMMA.16816.F32 R8, R8, R14, R16 ;  /* 0x0000000e0808723c */ /* 0x000fe60000001810 */
[----:B--2---:R0:W-:Y:S01]  /*22af0*/  STL.64 [R1+0x17d0], R22 ;  /* 0x0017d01601007387 */ /* 0x0041e20000100a00 */
[----:B-1----:R-:W2:Y:S02]  /*22b00*/  LDL.LU R20, [R1+0xa90] ;  /* 0x000a900001147983 */ /* 0x002ea40000300800 */
[----:B------:R-:W2:Y:S01]  /*22b10*/  LDL.LU R21, [R1+0xa94] ;  /* 0x000a940001157983 */ /* 0x000ea20000300800 */
[----:B0-----:R-:W3:Y:S01]  /*22b20*/  LDL.LU R22, [R1+0xa98] ;  /* 0x000a980001167983 */ /* 0x001ee20000300800 */
[----:B------:R-:W3:Y:S02]  /*22b30*/  LDL.LU R23, [R1+0xa9c] ;  /* 0x000a9c0001177983 */ /* 0x000ee40000300800 */
[----:B------:R-:W-:-:S02]  /*22b40*/  IMAD.MOV.U32 R4, RZ, RZ, R14 ;  /* 0x000000ffff047224 */ /* 0x000fc400078e000e */
[----:B------:R-:W-:Y:S02]  /*22b50*/  IMAD.MOV.U32 R3, RZ, RZ, R15 ;  /* 0x000000ffff037224 */ /* 0x000fe400078e000f */
[----:B------:R-:W-:Y:S02]  /*22b60*/  IMAD.MOV.U32 R18, RZ, RZ, R4 ;  /* 0x000000ffff127224 */ /* 0x000fe400078e0004 */
[----:B------:R-:W-:Y:S01]  /*22b70*/  IMAD.MOV.U32 R19, RZ, RZ, R3 ;  /* 0x000000ffff137224 */ /* 0x000fe200078e0003 */
[----:B----4-:R-:W-:Y:S04]  /*22b80*/  LDSM.16.MT88.4 R4, [R28+0x5000] ;  /* 0x005000001c04783b */ /* 0x010fe80000004200 */
[----:B---3--:R-:W-:Y:S01]  /*22b90*/  STL.64 [R1+0x17e8], R22 ;  /* 0x0017e81601007387 */ /* 0x008fe20000100a00 */
[----:B--2---:R0:W-:Y:S03]  /*22ba0*/  STL.64 [R1+0x17e0], R20 ;  /* 0x0017e01401007387 */ /* 0x0041e60000100a00 */
[----:B0-----:R-:W2:Y:S01]  /*22bb0*/  LDL.LU R20, [R1+0xb40] ;  /* 0x000b400001147983 */ /* 0x001ea20000300800 */
[----:B------:R-:W2:Y:S02]  /*22bc0*/  LDL.LU R21, [R1+0xb44] ;  /* 0x000b440001157983 */ /* 0x000ea40000300800 */
[----:B------:R-:W2:Y:S02]  /*22bd0*/  LDL.LU R22, [R1+0xb48] ;  /* 0x000b480001167983 */ /* 0x000ea40000300800 */
[----:B------:R-:W2:Y:S01]  /*22be0*/  LDL.LU R23, [R1+0xb4c] ;  /* 0x000b4c0001177983 */ /* 0x000ea20000300800 */
[----:B------:R0:W-:Y:S04]  /*22bf0*/  STL.64 [R1+0x1780], R26 ;  /* 0x0017801a01007387 */ /* 0x0001e80000100a00 */
[----:B0-----:R-:W3:Y:S01]  /*22c00*/  LDL.64 R26, [R1+0xc8] ;  /* 0x0000c800011a7983 */ /* 0x001ee20000100a00 */
[----:B------:R-:W-:Y:S02]  /*22c10*/  STL.64 [R1+0x820], R8 ;  /* 0x0008200801007387 */ /* 0x000fe40000100a00 */
[----:B------:R-:W-:Y:S02]  /*22c20*/  STL.64 [R1+0x828], R10 ;  /* 0x0008280a01007387 */ /* 0x000fe40000100a00 */
[----:B------:R-:W0:Y:S04]  /*22c30*/  LDSM.16.MT88.4 R8, [R28+0x5080] ;  /* 0x005080001c08783b */ /* 0x000e280000004200 */
[----:B------:R-:W4:Y:S01]  /*22c40*/  LDL.LU.64 R14, [R1+0x17f8] ;  /* 0x0017f800010e7983 */ /* 0x000f220000300a00 */
[----:B------:R1:W-:Y:S02]  /*22c50*/  STL [R1+0x16fc], R18 ;  /* 0x0016fc1201007387 */ /* 0x0003e40000100800 */
[----:B------:R1:W-:Y:S02]  /*22c60*/  STL [R1+0x1710], R19 ;  /* 0x0017101301007387 */ /* 0x0003e40000100800 */
[----:B------:R-:W2:Y:S01]  /*22c70*/  LDL.LU R16, [R1+0x7d0] ;  /* 0x0007d00001107983 */ /* 0x000ea20000300800 */
[----:B------:R-:W2:Y:S04]  /*22c80*/  LDL.LU R17, [R1+0x7d4] ;  /* 0x0007d40001117983 */ /* 0x000ea80000300800 */
[----:B-1----:R-:W2:Y:S01]  /*22c90*/  LDL.LU R18, [R1+0x7d8] ;  /* 0x0007d80001127983 */ /* 0x002ea20000300800 */
[----:B------:R-:W2:Y:S03]  /*22ca0*/  LDL.LU R19, [R1+0x7dc] ;  /* 0x0007dc0001137983 */ /* 0x000ea60000300800 */
[----:B0-----:R-:W-:Y:S01]  /*22cb0*/  STL.64 [R1+0x16f0], R10 ;  /* 0x0016f00a01007387 */ /* 0x001fe20000100a00 */
[----:B------:R0:W-:Y:S03]  /*22cc0*/  STL.64 [R1+0x16e8], R8 ;  /* 0x0016e80801007387 */ /* 0x0001e60000100a00 */
[----:B0-----:R-:W2:Y:S01]  /*22cd0*/  LDL.LU R8, [R1+0xba0] ;  /* 0x000ba00001087983 */ /* 0x001ea20000300800 */
[----:B------:R-:W2:Y:S02]  /*22ce0*/  LDL.LU R9, [R1+0xba4] ;  /* 0x000ba40001097983 */ /* 0x000ea40000300800 */
[----:B------:R-:W2:Y:S02]  /*22cf0*/  LDL.LU R10, [R1+0xba8] ;  /* 0x000ba800010a7983 */ /* 0x000ea40000300800 */
[----:B------:R-:W2:Y:S02]  /*22d00*/  LDL.LU R11, [R1+0xbac] ;  /* 0x000bac00010b7983 */ /* 0x000ea40000300800 */
[----:B----4-:R-:W-:Y:S01]  /*22d10*/  IMAD.MOV.U32 R3, RZ, RZ, R15 ;  /* 0x000000ffff037224 */ /* 0x010fe200078e000f */
[C---:B--2---:R-:W-:Y:S11]  /*22d20*/  HMMA.16816.F32 R8, R4.reuse, R14, R8 ;  /* 0x0000000e0408723c */ /* 0x044ff60000001808 */
[----:B------:R-:W-:Y:S11]  /*22d30*/  @!UPT UIADD3 URZ, URZ, URZ, URZ ;  /* 0x0000003f3f3ff290 */ /* 0x000ff6000fffe03f */
[----:B------:R-:W-:Y:S01]  /*22d40*/  @!UPT UIADD3 URZ, URZ, URZ, URZ ;  /* 0x0000003f3f3ff290 */ /* 0x000fe2000fffe03f */
[----:B------:R0:W-:Y:S01]  /*22d50*/  STL.64 [R1+0x330], R8 ;  /* 0x0003300801007387 */ /* 0x0001e20000100a00 */
[----:B------:R1:W-:Y:S02]  /*22d60*/  STL.64 [R1+0x338], R10 ;  /* 0x0003380a01007387 */ /* 0x0003e40000100a00 */
[----:B0-----:R-:W-:Y:S02]  /*22d70*/  IMAD.MOV.U32 R8, RZ, RZ, R14 ;  /* 0x000000ffff087224 */ /* 0x001fe400078e000e */
[----:B------:R-:W2:Y:S01]  /*22d80*/  LDL.LU.64 R14, [R1+0x17f0] ;  /* 0x0017f000010e7983 */ /* 0x000ea20000300a00 */
[----:B------:R-:W-:Y:S01]  /*22d90*/  STL [R1+0x1714], R3 ;  /* 0x0017140301007387 */ /* 0x000fe20000100800 */
[C---:B--2---:R-:W-:Y:S01]  /*22da0*/  HMMA.16816.F32 R20, R4.reuse, R14, R20 ;  /* 0x0000000e0414723c */ /* 0x044fe20000001814 */
[----:B-1----:R-:W-:Y:S02]  /*22db0*/  IMAD.MOV.U32 R10, RZ, RZ, R14 ;  /* 0x000000ffff0a7224 */ /* 0x002fe400078e000e */
        /* <DEDUP_REMOVED lines=11> */
[----:B------:R0:W-:Y:S03]  /*22e70*/  STL.64 [R1+0x318], R22 ;  /* 0x0003181601007387 */ /* 0x0001e60000100a00 */
[----:B0-----:R-:W2:Y:S01]  /*22e80*/  LDL.LU.64 R22, [R1+0x17d0] ;  /* 0x0017d00001167983 */ /* 0x001ea20000300a00 */
[----:B------:R0:W-:Y:S02]  /*22e90*/  STL.64 [R1+0x16b0], R14 ;  /* 0x0016b00e01007387 */ /* 0x0001e40000100a00 */
[----:B------:R-:W2:Y:S02]  /*22ea0*/  LDL.LU R12, [R1+0xa10] ;  /* 0x000a1000010c7983 */ /* 0x000ea40000300800 */
[----:B------:R-:W2:Y:S01]  /*22eb0*/  LDL.LU R13, [R1+0xa14] ;  /* 0x000a1400010d7983 */ /* 0x000ea20000300800 */
[----:B0-----:R-:W2:Y:S01]  /*22ec0*/  LDL.LU R14, [R1+0xa18] ;  /* 0x000a1800010e7983 */ /* 0x001ea20000300800 */
[----:B------:R-:W2:Y:S02]  /*22ed0*/  LDL.LU R15, [R1+0xa1c] ;  /* 0x000a1c00010f7983 */ /* 0x000ea40000300800 */
[C---:B--2---:R-:W-:Y:S01]  /*22ee0*/  HMMA.16816.F32 R12, R4.reuse, R22, R12 ;  /* 0x00000016040c723c */ /* 0x044fe2000000180c */
[----:B------:R-:W-:Y:S11]  /*22ef0*/  IMAD.MOV.U32 R11, RZ, RZ, R23 ;  /* 0x000000ffff0b7224 */ /* 0x000ff600078e0017 */
[----:B------:R-:W-:Y:S11]  /*22f00*/  @!UPT UIADD3 URZ, URZ, URZ, URZ ;  /* 0x0000003f3f3ff290 */ /* 0x000ff6000fffe03f */
[----:B------:R0:W-:Y:S01]  /*22f10*/  STL.64 [R1+0x300], R12 ;  /* 0x0003000c01007387 */ /* 0x0001e20000100a00 */
[----:B------:R-:W-:Y:S02]  /*22f20*/  STL.64 [R1+0x308], R14 ;  /* 0x0003080e01007387 */ /* 0x000fe40000100a00 */
[----:B0-----:R-:W-:Y:S02]  /*22f30*/  IMAD.MOV.U32 R12, RZ, RZ, R22 ;  /* 0x000000ffff0c7224 */ /* 0x001fe400078e0016 */
[----:B------:R-:W2:Y:S01]  /*22f40*/  LDL.LU.64 R22, [R1+0x17c8] ;  /* 0x0017c80001167983 */ /* 0x000ea20000300a00 */
[----:B------:R-:W2:Y:S02]  /*22f50*/  LDL.LU.64 R20, [R1+0x17c0] ;  /* 0x0017c00001147983 */ /* 0x000ea40000300a00 */
[----:B------:R0:W-:Y:S02]  /*22f60*/  STL.64 [R1+0x1708], R10 ;  /* 0x0017080a01007387 */ /* 0x0001e40000100a00 */
[----:B------:R1:W-:Y:S01]  /*22f70*/  STL.64 [R1+0x1700], R8 ;  /* 0x0017000801007387 */ /* 0x0003e20000100a00 */
[----:B0-----:R-:W2:Y:S01]  /*22f80*/  LDL.64 R10, [R1+0xd8] ;  /* 0x0000d800010a7983 */ /* 0x001ea20000100a00 */
[----:B---3--:R-:W-:Y:S01]  /*22f90*/  IMAD.MOV.U32 R15, RZ, RZ, R27 ;  /* 0x000000ffff0f7224 */ /* 0x008fe200078e001b */
[----:B--2---:R-:W-:Y:S01]  /*22fa0*/  HMMA.16816.F32 R20, R4, R10, R20 ;  /* 0x0000000a0414723c */ /* 0x004fe20000001814 */
[----:B------:R-:W-:-:S02]  /*22fb0*/  IMAD.MOV.U32 R14, RZ, RZ, R10 ;  /* 0x000000ffff0e7224 */ /* 0x000fc400078e000a */
[----:B------:R-:W-:-:S05]  /*22fc0*/  IMAD.MOV.U32 R13, RZ, RZ, R11 ;  /* 0x000000ffff0d7224 */ /* 0x000fca00078e000b */
[----:B-1----:R-:W-:Y:S07]  /*22fd0*/  HMMA.16816.F32 R8, R4, R26, R16 ;  /* 0x0000001a0408723c */ /* 0x002fee0000001810 */
[----:B------:R-:W-:-:S08]  /*22fe0*/  IMAD.MOV.U32 R16, RZ, RZ, R26 ;  /* 0x000000ffff107224 */ /* 0x000fd000078e001a */
[----:B------:R0:W-:Y:S01]  /*22ff0*/  STL.64 [R1+0x2f0], R20 ;  /* 0x0002f01401007387 */ /* 0x0001e20000100a00 */
[----:B------:R-:W-:Y:S03]  /*23000*/  STL.64 [R1+0x2f8], R22 ;  /* 0x0002f81601007387 */ /* 0x000fe60000100a00 */
[----:B0-----:R-:W2:Y:S04]  /*23010*/  LDL.LU.64 R20, [R1+0x17b8] ;  /* 0x0017b80001147983 */ /* 0x001ea80000300a00 */
[----:B------:R-:W-:Y:S02]  /*23020*/  STL.64 [R1+0x2e0], R8 ;  /* 0x0002e00801007387 */ /* 0x000fe40000100a00 */
[----:B------:R-:W-:Y:S02]  /*23030*/  STL.64 [R1+0x2e8], R10 ;  /* 0x0002e80a01007387 */ /* 0x000fe40000100a00 */
[----:B------:R-:W-:Y:S01]  /*23040*/  STL [R1+0x17b0], R16 ;  /* 0x0017b01001007387 */ /* 0x000fe20000100800 */
[----:B------:R0:W-:Y:S01]  /*23050*/  STL.64 [R1+0x1720], R14 ;  /* 0x0017200e01007387 */ /* 0x0001e20000100a00 */
[----:B------:R1:W-:Y:S03]  /*23060*/  STL.64 [R1+0x1718], R12 ;  /* 0x0017180c01007387 */ /* 0x0003e60000100a00 */
[----:B0-----:R-:W3:Y:S04]  /*23070*/  LDL.64 R14, [R1+0x48] ;  /* 0x00004800010e7983 */ /* 0x001ee80000100a00 */
[----:B---3--:R0:W-:Y:S01]  /*23080*/  STL.64 [R1+0x1738], R14 ;  /* 0x0017380e01007387 */ /* 0x0081e20000100a00 */
[----:B------:R-:W3:Y:S02]  /*23090*/  LDL.LU R8, [R1+0x360] ;  /* 0x0003600001087983 */ /* 0x000ee40000300800 */
[----:B------:R-:W3:Y:S02]  /*230a0*/  LDL.LU R9, [R1+0x364] ;  /* 0x0003640001097983 */ /* 0x000ee40000300800 */
[----:B------:R-:W4:Y:S01]  /*230b0*/  LDL.LU R10, [R1+0x368] ;  /* 0x00036800010a7983 */ /* 0x000f220000300800 */
[----:B------:R-:W4:Y:S01]  /*230c0*/  LDL.LU R11, [R1+0x36c] ;  /* 0x00036c00010b7983 */ /* 0x000f220000300800 */
[----:B-1----:R-:W2:Y:S02]  /*230d0*/  LDL.LU R12, [R1+0x3d0] ;  /* 0x0003d000010c7983 */ /* 0x002ea40000300800 */
[----:B------:R-:W2:Y:S01]  /*230e0*/  LDL.LU R13, [R1+0x3d4] ;  /* 0x0003d400010d7983 */ /* 0x000ea20000300800 */
[----:B0-----:R-:W2:Y:S01]  /*230f0*/  LDL.LU R14, [R1+0x3d8] ;  /* 0x0003d800010e7983 */ /* 0x001ea20000300800 */
[----:B------:R-:W2:Y:S03]  /*23100*/  LDL.LU R15, [R1+0x3dc] ;  /* 0x0003dc00010f7983 */ /* 0x000ea60000300800 */
[----:B--2---:R-:W-:Y:S01]  /*23110*/  STL.64 [R1+0x1748], R14 ;  /* 0x0017480e01007387 */ /* 0x004fe20000100a00 */
[----:B------:R-:W-:Y:S02]  /*23120*/  STL.64 [R1+0x1740], R12 ;  /* 0x0017400c01007387 */ /* 0x000fe40000100a00 */
[----:B------:R-:W2:Y:S02]  /*23130*/  LDL.LU R24, [R1+0x430] ;  /* 0x0004300001187983 */ /* 0x000ea40000300800 */
[----:B------:R-:W2:Y:S01]  /*23140*/  LDL.LU R25, [R1+0x434] ;  /* 0x0004340001197983 */ /* 0x000ea20000300800 */
[----:B------:R-:W2:Y:S01]  /*23150*/  LDL.LU R26, [R1+0x438] ;  /* 0x00043800011a7983 */ /* 0x000ea20000300800 */
[----:B------:R-:W2:Y:S02]  /*23160*/  LDL.LU R27, [R1+0x43c] ;  /* 0x00043c00011b7983 */ /* 0x000ea40000300800 */
[----:B------:R-:W3:Y:S02]  /*23170*/  LDL.LU R16, [R1+0x690] ;  /* 0x0006900001107983 */ /* 0x000ee40000300800 */
[----:B------:R-:W3:Y:S01]  /*23180*/  LDL.LU R17, [R1+0x694] ;  /* 0x0006940001117983 */ /* 0x000ee20000300800 */
[----:B------:R-:W3:Y:S01]  /*23190*/  LDL.LU R18, [R1+0x698] ;  /* 0x0006980001127983 */ /* 0x000ee20000300800 */
[----:B------:R-:W3:Y:S02]  /*231a0*/  LDL.LU R19, [R1+0x69c] ;  /* 0x00069c0001137983 */ /* 0x000ee40000300800 */
[----:B------:R-:W3:Y:S01]  /*231b0*/  LDL.64 R22, [R1+0xb8] ;  /* 0x0000b80001167983 */ /* 0x000ee20000100a00 */
[----:B--2---:R0:W-:Y:S01]  /*231c0*/  STL.64 [R1+0x1790], R26 ;  /* 0x0017901a01007387 */ /* 0x0041e20000100a00 */
[----:B------:R1:W-:Y:S03]  /*231d0*/  STL.64 [R1+0x1788], R24 ;  /* 0x0017881801007387 */ /* 0x0003e60000100a00 */
[----:B0-----:R-:W2:Y:S01]  /*231e0*/  LDL.64 R26, [R1+0x98] ;  /* 0x00009800011a7983 */ /* 0x001ea20000100a00 */
[----:B------:R-:W-:-:S02]  /*231f0*/  IMAD.MOV.U32 R14, RZ, RZ, R21 ;  /* 0x000000ffff0e7224 */ /* 0x000fc400078e0015 */
[----:B------:R-:W-:Y:S01]  /*23200*/  IMAD.MOV.U32 R15, RZ, RZ, R20 ;  /* 0x000000ffff0f7224 */ /* 0x000fe200078e0014 */
[----:B--2---:R0:W-:Y:S01]  /*23210*/  STL.64 [R1+0x17a0], R26 ;  /* 0x0017a01a01007387 */ /* 0x0041e20000100a00 */
[----:B-1----:R-:W2:Y:S02]  /*23220*/  LDL.LU R24, [R1+0x5c0] ;  /* 0x0005c00001187983 */ /* 0x002ea40000300800 */
[----:B------:R-:W2:Y:S01]  /*23230*/  LDL.LU R25, [R1+0x5c4] ;  /* 0x0005c40001197983 */ /* 0x000ea20000300800 */
[----:B0-----:R-:W2:Y:S01]  /*23240*/  LDL.LU R26, [R1+0x5c8] ;  /* 0x0005c800011a7983 */ /* 0x001ea20000300800 */
[----:B------:R-:W2:Y:S02]  /*23250*/  LDL.LU R27, [R1+0x5cc] ;  /* 0x0005cc00011b7983 */ /* 0x000ea40000300800 */
[----:B------:R0:W-:Y:S02]  /*23260*/  STL.64 [R1+0x1760], R14 ;  /* 0x0017600e01007387 */ /* 0x0001e40000100a00 */
[----:B0-----:R-:W2:Y:S04]  /*23270*/  LDL.64 R14, [R1+0x78] ;  /* 0x00007800010e7983 */ /* 0x001ea80000100a00 */
[----:B--2---:R0:W-:Y:S04]  /*23280*/  STL.64 [R1+0x1778], R14 ;  /* 0x0017780e01007387 */ /* 0x0041e80000100a00 */
[----:B0-----:R-:W2:Y:S04]  /*23290*/  LDL.64 R14, [R1+0x88] ;  /* 0x00008800010e7983 */ /* 0x001ea80000100a00 */
[----:B--2---:R0:W-:Y:S01]  /*232a0*/  STL.64 [R1+0x1798], R14 ;  /* 0x0017980e01007387 */ /* 0x0041e20000100a00 */
[----:B------:R-:W2:Y:S02]  /*232b0*/  LDL.LU R12, [R1+0x340] ;  /* 0x00034000010c7983 */ /* 0x000ea40000300800 */
[----:B------:R-:W2:Y:S01]  /*232c0*/  LDL.LU R13, [R1+0x344] ;  /* 0x00034400010d7983 */ /* 0x000ea20000300800 */
[----:B0-----:R-:W2:Y:S01]  /*232d0*/  LDL.LU R14, [R1+0x348] ;  /* 0x00034800010e7983 */ /* 0x001ea20000300800 */
[----:B------:R-:W2:Y:S02]  /*232e0*/  LDL.LU R15, [R1+0x34c] ;  /* 0x00034c00010f7983 */ /* 0x000ea40000300800 */
[----:B----4-:R-:W-:Y:S02]  /*232f0*/  STL.64 [R1+0x1730], R10 ;  /* 0x0017300a01007387 */ /* 0x010fe40000100a00 */
[----:B---3--:R0:W-:Y:S02]  /*23300*/  STL.64 [R1+0x1728], R8 ;  /* 0x0017280801007387 */ /* 0x0081e40000100a00 */
[----:B0-----:R-:W3:Y:S01]  /*23310*/  LDL.LU R8, [R1+0x370] ;  /* 0x0003700001087983 */ /* 0x001ee20000300800 */
[----:B------:R-:W3:Y:S02]  /*23320*/  LDL.LU R9, [R1+0x374] ;  /* 0x0003740001097983 */ /* 0x000ee40000300800 */
[----:B------:R-:W4:Y:S02]  /*23330*/  LDL.LU R10, [R1+0x378] ;  /* 0x00037800010a7983 */ /* 0x000f240000300800 */
[----:B------:R-:W4:Y:S01]  /*23340*/  LDL.LU R11, [R1+0x37c] ;  /* 0x00037c00010b7983 */ /* 0x000f220000300800 */
[----:B------:R-:W-:Y:S01]  /*23350*/  HMMA.16816.F32 R16, R4, R22, R16 ;  /* 0x000000160410723c */ /* 0x000fe20000001810 */
[----:B----4-:R-:W-:Y:S01]  /*23360*/  STL.64 [R1+0x1758], R10 ;  /* 0x0017580a01007387 */ /* 0x010fe20000100a00 */
[----:B---3--:R0:W-:Y:S03]  /*23370*/  STL.64 [R1+0x1750], R8 ;  /* 0x0017500801007387 */ /* 0x0081e60000100a00 */
[----:B0-----:R-:W3:Y:S01]  /*23380*/  LDL.LU R8, [R1+0x3e0] ;  /* 0x0003e00001087983 */ /* 0x001ee20000300800 */
[----:B------:R-:W3:Y:S02]  /*23390*/  LDL.LU R9, [R1+0x3e4] ;  /* 0x0003e40001097983 */ /* 0x000ee40000300800 */
[----:B------:R-:W4:Y:S02]  /*233a0*/  LDL.LU R10, [R1+0x3e8] ;  /* 0x0003e800010a7983 */ /* 0x000f240000300800 */
[----:B------:R-:W4:Y:S02]  /*233b0*/  LDL.LU R11, [R1+0x3ec] ;  /* 0x0003ec00010b7983 */ /* 0x000f240000300800 */
[----:B------:R-:W-:Y:S01]  /*233c0*/  IMAD.MOV.U32 R29, RZ, RZ, R22 ;  /* 0x000000ffff1d7224 */ /* 0x000fe200078e0016 */
[----:B----4-:R-:W-:Y:S01]  /*233d0*/  STL.64 [R1+0x1770], R10 ;  /* 0x0017700a01007387 */ /* 0x010fe20000100a00 */
[----:B---3--:R0:W-:Y:S03]  /*233e0*/  STL.64 [R1+0x1768], R8 ;  /* 0x0017680801007387 */ /* 0x0081e60000100a00 */
[----:B0-----:R-:W3:Y:S01]  /*233f0*/  LDL.LU R8, [R1+0x450] ;  /* 0x0004500001087983 */ /* 0x001ee20000300800 */
[----:B------:R-:W3:Y:S02]  /*23400*/  LDL.LU R9, [R1+0x454] ;  /* 0x0004540001097983 */ /* 0x000ee40000300800 */
[----:B------:R-:W3:Y:S02]  /*23410*/  LDL.LU R10, [R1+0x458] ;  /* 0x00045800010a7983 */ /* 0x000ee40000300800 */
[----:B------:R-:W3:Y:S01]  /*23420*/  LDL.LU R11, [R1+0x45c] ;  /* 0x00045c00010b7983 */ /* 0x000ee20000300800 */
[----:B------:R0:W-:Y:S01]  /*23430*/  STL.64 [R1+0x2d0], R16 ;  /* 0x0002d01001007387 */ /* 0x0001e20000100a00 */
[----:B------:R1:W-:Y:S03]  /*23440*/  STL.64 [R1+0x2d8], R18 ;  /* 0x0002d81201007387 */ /* 0x0003e60000100a00 */
[----:B0-----:R-:W4:Y:S01]  /*23450*/  LDL.LU R16, [R1+0x17b0] ;  /* 0x0017b00001107983 */ /* 0x001f220000300800 */
[----:B------:R-:W-:-:S02]  /*23460*/  IMAD.MOV.U32 R17, RZ, RZ, R23 ;  /* 0x000000ffff117224 */ /* 0x000fc400078e0017 */
[----:B------:R-:W2:Y:S02]  /*23470*/  LDL.LU.64 R22, [R1+0x17a8] ;  /* 0x0017a80001167983 */ /* 0x000ea40000300a00 */
[C---:B--2---:R-:W-:Y:S01]  /*23480*/  HMMA.16816.F32 R24, R4.reuse, R22, R24 ;  /* 0x000000160418723c */ /* 0x044fe20000001818 */
[----:B-1----:R-:W-:Y:S11]  /*23490*/  IMAD.MOV.U32 R18, RZ, RZ, R22 ;  /* 0x000000ffff127224 */ /* 0x002ff600078e0016 */
[----:B------:R-:W-:Y:S11]  /*234a0*/  @!UPT UIADD3 URZ, URZ, URZ, URZ ;  /* 0x0000003f3f3ff290 */ /* 0x000ff6000fffe03f */
[----:B------:R-:W-:Y:S01]  /*234b0*/  STL.64 [R1+0x2c0], R24 ;  /* 0x0002c01801007387 */ /* 0x000fe20000100a00 */
[----:B------:R0:W-:Y:S03]  /*234c0*/  STL.64 [R1+0x2c8], R26 ;  /* 0x0002c81a01007387 */ /* 0x0001e60000100a00 */
[----:B0-----:R-:W2:Y:S01]  /*234d0*/  LDL.LU.64 R26, [R1+0x17a0] ;  /* 0x0017a000011a7983 */ /* 0x001ea20000300a00 */
[----:B------:R-:W3:Y:S02]  /*234e0*/  LDL.LU R20, [R1+0x4b0] ;  /* 0x0004b00001147983 */ /* 0x000ee40000300800 */
[----:B------:R-:W3:Y:S02]  /*234f0*/  LDL.LU R21, [R1+0x4b4] ;  /* 0x0004b40001157983 */ /* 0x000ee40000300800 */
[----:B------:R-:W-:Y:S01]  /*23500*/  IMAD.MOV.U32 R28, RZ, RZ, R23 ;  /* 0x000000ffff1c7224 */ /* 0x000fe200078e0017 */
[----:B------:R-:W3:Y:S01]  /*23510*/  LDL.LU R22, [R1+0x4b8] ;  /* 0x0004b80001167983 */ /* 0x000ee20000300800 */
[----:B------:R-:W3:Y:S01]  /*23520*/  LDL.LU R23, [R1+0x4bc] ;  /* 0x0004bc0001177983 */ /* 0x000ee20000300800 */
[----:B--2---:R-:W-:Y:S02]  /*23530*/  HMMA.16816.F32 R12, R4, R26, R12 ;  /* 0x0000001a040c723c */ /* 0x004fe4000000180c */
[----:B---3--:R-:W-:Y:S01]  /*23540*/  STL.64 [R1+0x15c0], R22 ;  /* 0x0015c01601007387 */ /* 0x008fe20000100a00 */
[----:B------:R0:W-:Y:S02]  /*23550*/  STL.64 [R1+0x15b8], R20 ;  /* 0x0015b81401007387 */ /* 0x0001e40000100a00 */
[----:B0-----:R-:W-:-:S02]  /*23560*/  IMAD.MOV.U32 R21, RZ, RZ, R26 ;  /* 0x000000ffff157224 */ /* 0x001fc400078e001a */
[----:B------:R-:W-:Y:S11]  /*23570*/  IMAD.MOV.U32 R20, RZ, RZ, R27 ;  /* 0x000000ffff147224 */ /* 0x000ff600078e001b */
[----:B------:R-:W-:Y:S05]  /*23580*/  @!UPT UIADD3 URZ, URZ, URZ, URZ ;  /* 0x0000003f3f3ff290 */ /* 0x000fea000fffe03f */
        /* <DEDUP_REMOVED lines=14> */
[----:B---3--:R-:W-:Y:S01]  /*23670*/  HMMA.16816.F32 R8, R4, R14, R8 ;  /* 0x0000000e0408723c */ /* 0x008fe20000001808 */
[----:B------:R-:W-:-:S02]  /*23680*/  IMAD.MOV.U32 R3, RZ, RZ, R14 ;  /* 0x000000ffff037224 */ /* 0x000fc400078e000e */
        /* <DEDUP_REMOVED lines=8> */
[----:B------:R-:W3:Y:S01]  /*23710*/  LDL.LU.64 R10, [R1+0x1758] ;  /* 0x00175800010a7983 */ /* 0x000ee20000300a00 */
[----:B------:R-:W3:Y:S11]  /*23720*/  LDL.LU.64 R8, [R1+0x1750] ;  /* 0x0017500001087983 */ /* 0x000ef60000300a00 */
[----:B------:R-:W-:Y:S10]  /*23730*/  @!UPT UIADD3 URZ, URZ, URZ, URZ ;  /* 0x0000003f3f3ff290 */ /* 0x000ff4000fffe03f */
[----:B------:R-:W-:Y:S01]  /*23740*/  STL.64 [R1+0x5e0], R12 ;  /* 0x0005e00c01007387 */ /* 0x000fe20000100a00 */
[----:B------:R0:W-:Y:S03]  /*23750*/  STL.64 [R1+0x5e8], R14 ;  /* 0x0005e80e01007387 */ /* 0x0001e60000100a00 */
[----:B0-----:R-:W2:Y:S01]  /*23760*/  LDL.LU.64 R14, [R1+0x1748] ;  /* 0x00174800010e7983 */ /* 0x001ea20000300a00 */
[----:B------:R-:W2:Y:S02]  /*23770*/  LDL.LU.64 R12, [R1+0x1740] ;  /* 0x00174000010c7983 */ /* 0x000ea40000300a00 */
[----:B------:R-:W-:Y:S02]  /*23780*/  IMAD.MOV.U32 R22, RZ, RZ, R2 ;  /* 0x000000ffff167224 */ /* 0x000fe400078e0002 */
[----:B------:R-:W-:-:S07]  /*23790*/  IMAD.MOV.U32 R23, RZ, RZ, R0 ;  /* 0x000000ffff177224 */ /* 0x000fce00078e0000 */
[C---:B--2---:R-:W-:Y:S11]  /*237a0*/  HMMA.16816.F32 R12, R4.reuse, R22, R12 ;  /* 0x00000016040c723c */ /* 0x044ff6000000180c */
[----:B------:R-:W-:Y:S11]  /*237b0*/  @!UPT UIADD3 URZ, URZ, URZ, URZ ;  /* 0x0000003f3f3ff290 */ /* 0x000ff6000fffe03f */
[----:B------:R-:W-:Y:S01]  /*237c0*/  @!UPT UIADD3 URZ, URZ, URZ, URZ ;  /* 0x0000003f3f3ff290 */ /* 0x000fe2000fffe03f */
[----:B------:R-:W-:Y:S01]  /*237d0*/  STL.64 [R1+0x5d0], R12 ;  /* 0x0005d00c01007387 */ /* 0x000fe20000100a00 */
[----:B------:R0:W-:Y:S03]  /*237e0*/  STL.64 [R1+0x5d8], R14 ;  /* 0x0005d80e01007387 */ /* 0x0001e60000100a00 */
[----:B0-----:R-:W3:Y:S01]  /*237f0*/  LDL.LU.64 R14, [R1+0x1738] ;  /* 0x00173800010e7983 */ /* 0x001ee20000300a00 */
[----:B------:R0:W-:Y:S03]  /*23800*/  STL.64 [R1+0x15d0], R22 ;  /* 0x0015d01601007387 */ /* 0x0001e60000100a00 */
[----:B0-----:R-:W2:Y:S01]  /*23810*/  LDL.LU.64 R22, [R1+0x68] ;  /* 0x0000680001167983 */ /* 0x001ea20000300a00 */
[----:B---3--:R-:W-:Y:S03]  /*23820*/  HMMA.16816.F32 R8, R4, R14, R8 ;  /* 0x0000000e0408723c */ /* 0x008fe60000001808 */
[----:B--2---:R-:W-:Y:S11]  /*23830*/  STL.64 [R1+0x15e8], R22 ;  /* 0x0015e81601007387 */ /* 0x004ff60000100a00 */
[----:B------:R-:W-:Y:S09]  /*23840*/  @!UPT UIADD3 URZ, URZ, URZ, URZ ;  /* 0x0000003f3f3ff290 */ /* 0x000ff2000fffe03f */
[----:B------:R-:W-:Y:S01]  /*23850*/  STL.64 [R1+0x5b0], R8 ;  /* 0x0005b00801007387 */ /* 0x000fe20000100a00 */
[----:B------:R0:W-:Y:S03]  /*23860*/  STL.64 [R1+0x5b8], R10 ;  /* 0x0005b80a01007387 */ /* 0x0001e60000100a00 */
[----:B0-----:R-:W2:Y:S01]  /*23870*/  LDL.LU.64 R10, [R1+0x1730] ;  /* 0x00173000010a7983 */ /* 0x001ea20000300a00 */
[----:B------:R-:W2:Y:S02]  /*23880*/  LDL.LU.64 R8, [R1+0x1728] ;  /* 0x0017280001087983 */ /* 0x000ea40000300a00 */
[----:B------:R-:W-:Y:S02]  /*23890*/  IMAD.MOV.U32 R2, RZ, RZ, R14 ;  /* 0x000000ffff027224 */ /* 0x000fe400078e000e */
[----:B------:R-:W-:Y:S02]  /*238a0*/  IMAD.MOV.U32 R0, RZ, RZ, R15 ;  /* 0x000000ffff007224 */ /* 0x000fe400078e000f */
[----:B------:R-:W-:-:S02]  /*238b0*/  IMAD.MOV.U32 R22, RZ, RZ, R3 ;  /* 0x000000ffff167224 */ /* 0x000fc400078e0003 */
[----:B------:R-:W-:Y:S01]  /*238c0*/  IMAD.MOV.U32 R23, RZ, RZ, R19 ;  /* 0x000000ffff177224 */ /* 0x000fe200078e0013 */
[----:B------:R-:W3:Y:S01]  /*238d0*/  LDL.LU.64 R14, [R1+0x1720] ;  /* 0x00172000010e7983 */ /* 0x000ee20000300a00 */
[----:B------:R-:W3:Y:S02]  /*238e0*/  LDL.LU.64 R12, [R1+0x1718] ;  /* 0x00171800010c7983 */ /* 0x000ee40000300a00 */
[----:B------:R-:W3:Y:S02]  /*238f0*/  LDL.LU R3, [R1+0x1714] ;  /* 0x0017140001037983 */ /* 0x000ee40000300800 */
[----:B------:R-:W3:Y:S01]  /*23900*/  LDL.LU R19, [R1+0x1710] ;  /* 0x0017100001137983 */ /* 0x000ee20000300800 */
[----:B------:R0:W-:Y:S02]  /*23910*/  STL.64 [R1+0x1600], R22 ;  /* 0x0016001601007387 */ /* 0x0001e40000100a00 */
[----:B0-----:R-:W-:Y:S02]  /*23920*/  IMAD.MOV.U32 R22, RZ, RZ, R25 ;  /* 0x000000ffff167224 */ /* 0x001fe400078e0019 */
        /* <DEDUP_REMOVED lines=8> */
[----:B------:R-:W-:Y:S02]  /*239b0*/  STL.64 [R1+0x1618], R22 ;  /* 0x0016181601007387 */ /* 0x000fe40000100a00 */
[----:B------:R0:W-:Y:S01]  /*239c0*/  STL.64 [R1+0x15c8], R26 ;  /* 0x0015c81a01007387 */ /* 0x0001e20000100a00 */
[----:B------:R-:W2:Y:S01]  /*239d0*/  LDL.LU R24, [R1+0x4c0] ;  /* 0x0004c00001187983 */ /* 0x000ea20000300800 */
[----:B------:R-:W2:Y:S03]  /*239e0*/  LDL.LU R25, [R1+0x4c4] ;  /* 0x0004c40001197983 */ /* 0x000ea60000300800 */
        /* <DEDUP_REMOVED lines=10> */
[----:B------:R-:W2:Y:S02]  /*23a90*/  LDL.LU R27, [R1+0x4dc] ;  /* 0x0004dc00011b7983 */ /* 0x000ea40000300800 */
[----:B------:R-:W-:-:S02]  /*23aa0*/  IMAD.MOV.U32 R22, RZ, RZ, R18 ;  /* 0x000000ffff167224 */ /* 0x000fc400078e0012 */
[----:B------:R-:W-:Y:S01]  /*23ab0*/  IMAD.MOV.U32 R23, RZ, RZ, R28 ;  /* 0x000000ffff177224 */ /* 0x000fe200078e001c */
[----:B------:R-:W3:Y:S01]  /*23ac0*/  LDL.LU R18, [R1+0x16fc] ;  /* 0x0016fc0001127983 */ /* 0x000ee20000300800 */
[----:B------:R-:W3:Y:S03]  /*23ad0*/  LDL.LU R28, [R1+0x16f8] ;  /* 0x0016f800011c7983 */ /* 0x000ee60000300800 */
        /* <DEDUP_REMOVED lines=16> */
[----:B----4-:R-:W-:-:S02]  /*23be0*/  IMAD.MOV.U32 R22, RZ, RZ, R16 ;  /* 0x000000ffff167224 */ /* 0x010fc400078e0010 */
[----:B---3--:R-:W-:-:S05]  /*23bf0*/  IMAD.MOV.U32 R23, RZ, RZ, R15 ;  /* 0x000000ffff177224 */ /* 0x008fca00078e000f */
[----:B------:R-:W-:Y:S04]  /*23c00*/  STL.64 [R1+0x1678], R22 ;  /* 0x0016781601007387 */ /* 0x000fe80000100a00 */
[----:B--2---:R-:W-:Y:S01]  /*23c10*/  STL.64 [R1+0x1628], R26 ;  /* 0x0016281a01007387 */ /* 0x004fe20000100a00 */
[----:B------:R0:W-:Y:S03]  /*23c20*/  STL.64 [R1+0x1620], R24 ;  /* 0x0016201801007387 */ /* 0x0001e60000100a00 */
[----:B0-----:R-:W2:Y:S01]  /*23c30*/  LDL.LU R24, [R1+0x6b0] ;  /* 0x0006b00001187983 */ /* 0x001ea20000300800 */
[----:B------:R-:W2:Y:S02]  /*23c40*/  LDL.LU R25, [R1+0x6b4] ;  /* 0x0006b40001197983 */ /* 0x000ea40000300800 */
[----:B------:R-:W3:Y:S02]  /*23c50*/  LDL.LU R26, [R1+0x6b8] ;  /* 0x0006b800011a7983 */ /* 0x000ee40000300800 */
[----:B------:R-:W3:Y:S02]  /*23c60*/  LDL.LU R27, [R1+0x6bc] ;  /* 0x0006bc00011b7983 */ /* 0x000ee40000300800 */
[----:B------:R-:W-:-:S02]  /*23c70*/  IMAD.MOV.U32 R22, RZ, RZ, R14 ;  /* 0x000000ffff167224 */ /* 0x000fc400078e000e */
[----:B------:R-:W-:-:S05]  /*23c80*/  IMAD.MOV.U32 R23, RZ, RZ, R13 ;  /* 0x000000ffff177224 */ /* 0x000fca00078e000d */
[----:B------:R0:W-:Y:S02]  /*23c90*/  STL.64 [R1+0x1690], R22 ;  /* 0x0016901601007387 */ /* 0x0001e40000100a00 */
[----:B0-----:R-:W-:Y:S02]  /*23ca0*/  IMAD.MOV.U32 R22, RZ, RZ, R12 ;  /* 0x000000ffff167224 */ /* 0x001fe400078e000c */
[----:B------:R-:W-:-:S05]  /*23cb0*/  IMAD.MOV.U32 R23, RZ, RZ, R11 ;  /* 0x000000ffff177224 */ /* 0x000fca00078e000b */
[----:B------:R-:W-:Y:S04]  /*23cc0*/  STL.64 [R1+0x16a8], R22 ;  /* 0x0016a81601007387 */ /* 0x000fe80000100a00 */
[----:B---3--:R-:W-:Y:S01]  /*23cd0*/  STL.64 [R1+0x1640], R26 ;  /* 0x0016401a01007387 */ /* 0x008fe20000100a00 */
[----:B--2---:R0:W-:Y:S03]  /*23ce0*/  STL.64 [R1+0x1638], R24 ;  /* 0x0016381801007387 */ /* 0x0041e60000100a00 */
        /* <DEDUP_REMOVED lines=12> */
[----:B------:R1:W-:Y:S01]  /*23db0*/  STL.64 [R1+0x16c8], R14 ;  /* 0x0016c80e01007387 */ /* 0x0003e20000100a00 */
[----:B0-----:R-:W2:Y:S01]  /*23dc0*/  LDL.LU R20, [R1+0xb20] ;  /* 0x000b200001147983 */ /* 0x001ea20000300800 */
[----:B------:R-:W2:Y:S02]  /*23dd0*/  LDL.LU R21, [R1+0xb24] ;  /* 0x000b240001157983 */ /* 0x000ea40000300800 */
[----:B------:R-:W4:Y:S02]  /*23de0*/  LDL.LU R22, [R1+0xb28] ;  /* 0x000b280001167983 */ /* 0x000f240000300800 */
[----:B------:R-:W4:Y:S02]  /*23df0*/  LDL.LU R23, [R1+0xb2c] ;  /* 0x000b2c0001177983 */ /* 0x000f240000300800 */
[----:B-1----:R-:W-:-:S02]  /*23e00*/  IMAD.MOV.U32 R14, RZ, RZ, R8 ;  /* 0x000000ffff0e7224 */ /* 0x002fc400078e0008 */
[----:B------:R-:W3:Y:S01]  /*23e10*/  LDL.LU R8, [R1+0x350] ;  /* 0x0003500001087983 */ /* 0x000ee20000300800 */
[----:B------:R-:W3:Y:S02]  /*23e20*/  LDL.LU R9, [R1+0x354] ;  /* 0x0003540001097983 */ /* 0x000ee40000300800 */
[----:B------:R-:W3:Y:S02]  /*23e30*/  LDL.LU R10, [R1+0x358] ;  /* 0x00035800010a7983 */ /* 0x000ee40000300800 */
[----:B------:R-:W3:Y:S01]  /*23e40*/  LDL.LU R11, [R1+0x35c] ;  /* 0x00035c00010b7983 */ /* 0x000ee20000300800 */
[----:B----4-:R-:W-:Y:S01]  /*23e50*/  STL.64 [R1+0x16d8], R22 ;  /* 0x0016d81601007387 */ /* 0x010fe20000100a00 */
[----:B--2---:R0:W-:Y:S03]  /*23e60*/  STL.64 [R1+0x16d0], R20 ;  /* 0x0016d01401007387 */ /* 0x0041e60000100a00 */
[----:B0-----:R-:W2:Y:S01]  /*23e70*/  LDL.LU R20, [R1+0xb70] ;  /* 0x000b700001147983 */ /* 0x001ea20000300800 */
[----:B------:R-:W2:Y:S02]  /*23e80*/  LDL.LU R21, [R1+0xb74] ;  /* 0x000b740001157983 */ /* 0x000ea40000300800 */
[----:B------:R-:W2:Y:S02]  /*23e90*/  LDL.LU R22, [R1+0xb78] ;  /* 0x000b780001167983 */ /* 0x000ea40000300800 */
[----:B------:R-:W2:Y:S01]  /*23ea0*/  LDL.LU R23, [R1+0xb7c] ;  /* 0x000b7c0001177983 */ /* 0x000ea20000300800 */
[----:B---3--:R-:W-:Y:S01]  /*23eb0*/  STL.64 [R1+0x1658], R26 ;  /* 0x0016581a01007387 */ /* 0x008fe20000100a00 */
[----:B------:R0:W-:Y:S03]  /*23ec0*/  STL.64 [R1+0x1650], R24 ;  /* 0x0016501801007387 */ /* 0x0001e60000100a00 */
[----:B0-----:R-:W3:Y:S01]  /*23ed0*/  LDL.LU R24, [R1+0x870] ;  /* 0x0008700001187983 */ /* 0x001ee20000300800 */
[----:B------:R-:W3:Y:S02]  /*23ee0*/  LDL.LU R25, [R1+0x874] ;  /* 0x0008740001197983 */ /* 0x000ee40000300800 */
[----:B------:R-:W4:Y:S02]  /*23ef0*/  LDL.LU R26, [R1+0x878] ;  /* 0x00087800011a7983 */ /* 0x000f240000300800 */
[----:B------:R-:W4:Y:S02]  /*23f00*/  LDL.LU R27, [R1+0x87c] ;  /* 0x00087c00011b7983 */ /* 0x000f240000300800 */
[----:B----4-:R-:W-:Y:S01]  /*23f10*/  STL.64 [R1+0x1670], R26 ;  /* 0x0016701a01007387 */ /* 0x010fe20000100a00 */
[----:B---3--:R0:W-:Y:S03]  /*23f20*/  STL.64 [R1+0x1668], R24 ;  /* 0x0016681801007387 */ /* 0x0081e60000100a00 */
        /* <DEDUP_REMOVED lines=15> */
[----:B------:R-:W3:Y:S02]  /*24020*/  LDL.LU R26, [R1+0xa48] ;  /* 0x000a4800011a7983 */ /* 0x000ee40000300800 */
[----:B------:R-:W3:Y:S01]  /*24030*/  LDL.LU R27, [R1+0xa4c] ;  /* 0x000a4c00011b7983 */ /* 0x000ee20000300800 */
[----:B------:R-:W2:Y:S01]  /*24040*/  LDL.LU.64 R10, [R1+0x16f0] ;  /* 0x0016f000010a7983 */ /* 0x000ea20000300a00 */
[----:B------:R-:W2:Y:S02]  /*24050*/  LDL.LU.64 R8, [R1+0x16e8] ;  /* 0x0016e80001087983 */ /* 0x000ea40000300a00 */
[----:B------:R-:W-:-:S09]  /*24060*/  IMAD.MOV.U32 R15, RZ, RZ, R3 ;  /* 0x000000ffff0f7224 */ /* 0x000fd200078e0003 */
[----:B------:R0:W-:Y:S01]  /*24070*/  STL.64 [R1+0x580], R4 ;  /* 0x0005800401007387 */ /* 0x0001e20000100a00 */
[----:B------:R1:W-:Y:S04]  /*24080*/  STL.64 [R1+0x588], R6 ;  /* 0x0005880601007387 */ /* 0x0003e80000100a00 */
[----:B0-----:R-:W4:Y:S01]  /*24090*/  LDL.LU R4, [R1+0x3f0] ;  /* 0x0003f00001047983 */ /* 0x001f220000300800 */
[----:B------:R-:W4:Y:S02]  /*240a0*/  LDL.LU R5, [R1+0x3f4] ;  /* 0x0003f40001057983 */ /* 0x000f240000300800 */
[----:B-1----:R-:W4:Y:S02]  /*240b0*/  LDL.LU R6, [R1+0x3f8] ;  /* 0x0003f80001067983 */ /* 0x002f240000300800 */
[----:B------:R-:W-:-:S02]  /*240c0*/  IMAD.MOV.U32 R7, RZ, RZ, R28 ;  /* 0x000000ffff077224 */ /* 0x000fc400078e001c */
[----:B------:R-:W3:Y:S01]  /*240d0*/  LDL.LU R28, [R1+0x16e0] ;  /* 0x0016e000011c7983 */ /* 0x000ee20000300800 */
[C---:B--2---:R-:W-:Y:S03]  /*240e0*/  HMMA.16816.F32 R12, R8.reuse, R14, R20 ;  /* 0x0000000e080c723c */ /* 0x044fe60000001814 */
[----:B------:R-:W2:Y:S01]  /*240f0*/  LDL.LU.64 R22, [R1+0x16d8] ;  /* 0x0016d80001167983 */ /* 0x000ea20000300a00 */
[----:B------:R-:W2:Y:S11]  /*24100*/  LDL.LU.64 R20, [R1+0x16d0] ;  /* 0x0016d00001147983 */ /* 0x000eb60000300a00 */
[----:B------:R-:W-:Y:S08]  /*24110*/  @!UPT UIADD3 URZ, URZ, URZ, URZ ;  /* 0x0000003f3f3ff290 */ /* 0x000ff0000fffe03f */
        /* <DEDUP_REMOVED lines=10> */
[C---:B--2---:R-:W-:Y:S11]  /*241c0*/  HMMA.16816.F32 R20, R8.reuse, R14, R20 ;  /* 0x0000000e0814723c */ /* 0x044ff60000001814 */
[----:B------:R-:W-:Y:S11]  /*241d0*/  @!UPT UIADD3 URZ, URZ, URZ, URZ ;  /* 0x0000003f3f3ff290 */ /* 0x000ff6000fffe03f */
[----:B------:R-:W-:Y:S01]  /*241e0*/  @!UPT UIADD3 URZ, URZ, URZ, URZ ;  /* 0x0000003f3f3ff290 */ /* 0x000fe2000fffe03f */
[----:B------:R-:W-:Y:S01]  /*241f0*/  STL.64 [R1+0x290], R20 ;  /* 0x0002901401007387 */ /* 0x000fe20000100a00 */
[----:B------:R0:W-:Y:S03]  /*24200*/  STL.64 [R1+0x298], R22 ;  /* 0x0002981601007387 */ /* 0x0001e60000100a00 */
[----:B0-----:R-:W3:Y:S01]  /*24210*/  LDL.LU.64 R22, [R1+0x16a8] ;  /* 0x0016a80001167983 */ /* 0x001ee20000300a00 */
[----:B------:R-:W-:Y:S01]  /*24220*/  STL.64 [R1+0x15a0], R14 ;  /* 0x0015a00e01007387 */ /* 0x000fe20000100a00 */
[C---:B---3--:R-:W-:Y:S02]  /*24230*/  HMMA.16816.F32 R20, R8.reuse, R22, R24 ;  /* 0x000000160814723c */ /* 0x048fe40000001818 */
        /* <DEDUP_REMOVED lines=54> */
[----:B0-----:R-:W2:Y:S01]  /*245a0*/  LDL.LU.64 R22, [R1+0x15e8] ;  /* 0x0015e80001167983 */ /* 0x001ea20000300a00 */
[----:B------:R-:W-:Y:S02]  /*245b0*/  IMAD.MOV.U32 R14, RZ, RZ, R2 ;  /* 0x000000ffff0e7224 */ /* 0x000fe400078e0002 */
[----:B------:R-:W-:Y:S01]  /*245c0*/  IMAD.MOV.U32 R15, RZ, RZ, R0 ;  /* 0x000000ffff0f7224 */ /* 0x000fe200078e0000 */
[C---:B--2---:R-:W-:Y:S01]  /*245d0*/  HMMA.16816.F32 R24, R8.reuse, R22, R24 ;  /* 0x000000160818723c */ /* 0x044fe20000001818 */
[----:B------:R-:W-:Y:S02]  /*245e0*/  IMAD.MOV.U32 R2, RZ, RZ, R22 ;  /* 0x000000ffff027224 */ /* 0x000fe400078e0016 */
        /* <DEDUP_REMOVED lines=8> */
[----:B------:R-:W4:Y:S11]  /*24670*/  LDL.LU.64 R26, [R1+0x15c8] ;  /* 0x0015c800011a7983 */ /* 0x000f360000300a00 */
[----:B------:R-:W-:Y:S11]  /*24680*/  @!UPT UIADD3 URZ, URZ, URZ, URZ ;  /* 0x0000003f3f3ff290 */ /* 0x000ff6000fffe03f */
[----:B------:R-:W-:Y:S01]  /*24690*/  STL.64 [R1+0x800], R20 ;  /* 0x0008001401007387 */ /* 0x000fe20000100a00 */
[----:B------:R0:W-:Y:S03]  /*246a0*/  STL.64 [R1+0x808], R22 ;  /* 0x0008081601007387 */ /* 0x0001e60000100a00 */
[----:B0-----:R-:W2:Y:S01]  /*246b0*/  LDL.LU.64 R22, [R1+0x15c0] ;  /* 0x0015c00001167983 */ /* 0x001ea20000300a00 */
[----:B------:R-:W2:Y:S02]  /*246c0*/  LDL.LU.64 R20, [R1+0x15b8] ;  /* 0x0015b80001147983 */ /* 0x000ea40000300a00 */
[C---:B--2---:R-:W-:Y:S01]  /*246d0*/  HMMA.16816.F32 R12, R8.reuse, R14, R20 ;  /* 0x0000000e080c723c */ /* 0x044fe20000001814 */
[----:B------:R-:W2:Y:S01]  /*246e0*/  LDL.LU.64 R22, [R1+0x15b0] ;  /* 0x0015b00001167983 */ /* 0x000ea20000300a00 */
[----:B------:R-:W2:Y:S11]  /*246f0*/  LDL.LU.64 R20, [R1+0x15a8] ;  /* 0x0015a80001147983 */ /* 0x000eb60000300a00 */
[----:B------:R-:W-:Y:S10]  /*24700*/  @!UPT UIADD3 URZ, URZ, URZ, URZ ;  /* 0x0000003f3f3ff290 */ /* 0x000ff4000fffe03f */
[----:B------:R-:W-:Y:S01]  /*24710*/  STL.64 [R1+0x7f0], R12 ;  /* 0x0007f00c01007387 */ /* 0x000fe20000100a00 */
[----:B------:R4:W-:Y:S02]  /*24720*/  STL.64 [R1+0x7f8], R14 ;  /* 0x0007f80e01007387 */ /* 0x0009e40000100a00 */
[C---:B----4-:R-:W-:Y:S01]  /*24730*/  HMMA.16816.F32 R12, R8.reuse, R26, R4 ;  /* 0x0000001a080c723c */ /* 0x050fe20000001804 */
[----:B------:R-:W-:Y:S11]  /*24740*/  STL.64 [R1+0x1510], R26 ;  /* 0x0015101a01007387 */ /* 0x000ff60000100a00 */
[----:B------:R-:W-:Y:S11]  /*24750*/  @!UPT UIADD3 URZ, URZ, URZ, URZ ;  /* 0x0000003f3f3ff290 */ /* 0x000ff6000fffe03f */
[----:B------:R-:W-:Y:S01]  /*24760*/  STL.64 [R1+0x7e0], R12 ;  /* 0x0007e00c01007387 */ /* 0x000fe20000100a00 */
[----:B------:R-:W-:Y:S02]  /*24770*/  STL.64 [R1+0x7e8], R14 ;  /* 0x0007e80e01007387 */ /* 0x000fe40000100a00 */
[----:B------:R0:W-:Y:S01]  /*24780*/  STL.64 [R1+0x1518], R18 ;  /* 0x0015181201007387 */ /* 0x0001e20000100a00 */
[----:B--2---:R-:W-:Y:S11]  /*24790*/  HMMA.16816.F32 R4, R8, R18, R20 ;  /* 0x000000120804723c */ /* 0x004ff60000001814 */
[----:B------:R-:W-:Y:S11]  /*247a0*/  @!UPT UIADD3 URZ, URZ, URZ, URZ ;  /* 0x0000003f3f3ff290 */ /* 0x000ff6000fffe03f */
[----:B------:R-:W-:Y:S01]  /*247b0*/  @!UPT UIADD3 URZ, URZ, URZ, URZ ;  /* 0x0000003f3f3ff290 */ /* 0x000fe2000fffe03f */
[----:B------:R-:W-:Y:S01]  /*247c0*/  STL.64 [R1+0x7a0], R4 ;  /* 0x0007a00401007387 */ /* 0x000fe20000100a00 */
[----:B------:R-:W-:Y:S02]  /*247d0*/  STL.64 [R1+0x7a8], R6 ;  /* 0x0007a80601007387 */ /* 0x000fe40000100a00 */
[----:B------:R-:W2:Y:S02]  /*247e0*/  LDL.LU R16, [R1+0xb00] ;  /* 0x000b000001107983 */ /* 0x000ea40000300800 */
[----:B------:R-:W2:Y:S01]  /*247f0*/  LDL.LU R17, [R1+0xb04] ;  /* 0x000b040001117983 */ /* 0x000ea20000300800 */
[----:B0-----:R-:W3:Y:S01]  /*24800*/  LDL.LU R18, [R1+0xb08] ;  /* 0x000b080001127983 */ /* 0x001ee20000300800 */
[----:B------:R-:W3:Y:S02]  /*24810*/  LDL.LU R19, [R1+0xb0c] ;  /* 0x000b0c0001137983 */ /* 0x000ee40000300800 */
[----:B------:R-:W-:Y:S02]  /*24820*/  IMAD.MOV.U32 R23, RZ, RZ, R0 ;  /* 0x000000ffff177224 */ /* 0x000fe400078e0000 */
[----:B------:R-:W4:Y:S04]  /*24830*/  LDL R0, [R1+0x12b4] ;  /* 0x0012b40001007983 */ /* 0x000f280000100800 */
[----:B---3--:R-:W-:Y:S01]  /*24840*/  STL.64 [R1+0x1560], R18 ;  /* 0x0015601201007387 */ /* 0x008fe20000100a00 */
[----:B--2---:R0:W-:Y:S03]  /*24850*/  STL.64 [R1+0x1558], R16 ;  /* 0x0015581001007387 */ /* 0x0041e60000100a00 */
[----:B----4-:R-:W1:Y:S04]  /*24860*/  LDSM.16.MT88.4 R4, [R0+0x5000] ;  /* 0x005000000004783b */ /* 0x010e680000004200 */
[----:B------:R-:W2:Y:S04]  /*24870*/  LDSM.16.MT88.4 R8, [R0+0x5080] ;  /* 0x005080000008783b */ /* 0x000ea80000004200 */
[----:B0-----:R-:W3:Y:S01]  /*24880*/  LDL.LU R16, [R1+0xb50] ;  /* 0x000b500001107983 */ /* 0x001ee20000300800 */
[----:B------:R-:W3:Y:S02]  /*24890*/  LDL.LU R17, [R1+0xb54] ;  /* 0x000b540001117983 */ /* 0x000ee40000300800 */
[----:B------:R-:W4:Y:S02]  /*248a0*/  LDL.LU R18, [R1+0xb58] ;  /* 0x000b580001127983 */ /* 0x000f240000300800 */
[----:B------:R-:W4:Y:S01]  /*248b0*/  LDL.LU R19, [R1+0xb5c] ;  /* 0x000b5c0001137983 */ /* 0x000f220000300800 */
[----:B------:R-:W1:Y:S01]  /*248c0*/  LDL.LU R12, [R1+0xc70] ;  /* 0x000c7000010c7983 */ /* 0x000e620000300800 */
[----:B------:R-:W1:Y:S02]  /*248d0*/  LDL.LU R13, [R1+0xc74] ;  /* 0x000c7400010d7983 */ /* 0x000e640000300800 */
[----:B------:R-:W1:Y:S02]  /*248e0*/  LDL.LU R14, [R1+0xc78] ;  /* 0x000c7800010e7983 */ /* 0x000e640000300800 */
[----:B------:R-:W1:Y:S01]  /*248f0*/  LDL.LU R15, [R1+0xc7c] ;  /* 0x000c7c00010f7983 */ /* 0x000e620000300800 */
[----:B----4-:R0:W-:Y:S01]  /*24900*/  STL.64 [R1+0x1570], R18 ;  /* 0x0015701201007387 */ /* 0x0101e20000100a00 */
[----:B---3--:R3:W-:Y:S03]  /*24910*/  STL.64 [R1+0x1568], R16 ;  /* 0x0015681001007387 */ /* 0x0087e60000100a00 */
[----:B0-----:R-:W4:Y:S04]  /*24920*/  LDL.LU.64 R18, [R1+0xe8] ;  /* 0x0000e80001127983 */ /* 0x001f280000300a00 */
[----:B----4-:R0:W-:Y:S01]  /*24930*/  STL.64 [R1+0x1578], R18 ;  /* 0x0015781201007387 */ /* 0x0101e20000100a00 */
[----:B---3--:R-:W3:Y:S02]  /*24940*/  LDL.LU R16, [R1+0xb90] ;  /* 0x000b900001107983 */ /* 0x008ee40000300800 */
[----:B------:R-:W3:Y:S01]  /*24950*/  LDL.LU R17, [R1+0xb94] ;  /* 0x000b940001117983 */ /* 0x000ee20000300800 */
[----:B0-----:R-:W4:Y:S01]  /*24960*/  LDL.LU R18, [R1+0xb98] ;  /* 0x000b980001127983 */ /* 0x001f220000300800 */
[----:B------:R-:W4:Y:S03]  /*24970*/  LDL.LU R19, [R1+0xb9c] ;  /* 0x000b9c0001137983 */ /* 0x000f260000300800 */
[----:B----4-:R0:W-:Y:S01]  /*24980*/  STL.64 [R1+0x1588], R18 ;  /* 0x0015881201007387 */ /* 0x0101e20000100a00 */
[----:B---3--:R-:W-:Y:S03]  /*24990*/  STL.64 [R1+0x1580], R16 ;  /* 0x0015801001007387 */ /* 0x008fe60000100a00 */
[----:B0-----:R-:W3:Y:S04]  /*249a0*/  LDL.LU.64 R18, [R1+0x108] ;  /* 0x0001080001127983 */ /* 0x001ee80000300a00 */
[----:B---3--:R0:W-:Y:S04]  /*249b0*/  STL.64 [R1+0x1598], R18 ;  /* 0x0015981201007387 */ /* 0x0081e80000100a00 */
[----:B0-----:R-:W1:Y:S01]  /*249c0*/  LDL.LU.64 R18, [R1+0x118] ;  /* 0x0001180001127983 */ /* 0x001e620000300a00 */
[----:B------:R-:W3:Y:S02]  /*249d0*/  LDL.LU.64 R26, [R1+0xb8] ;  /* 0x0000b800011a7983 */ /* 0x000ee40000300a00 */
[----:B------:R-:W-:Y:S01]  /*249e0*/  IMAD.MOV.U32 R22, RZ, RZ, R2 ;  /* 0x000000ffff167224 */ /* 0x000fe200078e0002 */
[----:B-1----:R-:W-:Y:S01]  /*249f0*/  HMMA.16816.F32 R12, R4, R18, R12 ;  /* 0x00000012040c723c */ /* 0x002fe2000000180c */
[----:B---3--:R0:W-:Y:S01]  /*24a00*/  STL.64 [R1+0x1590], R26 ;  /* 0x0015901a01007387 */ /* 0x0081e20000100a00 */
[----:B------:R-:W3:Y:S02]  /*24a10*/  LDL.LU R24, [R1+0xbb0] ;  /* 0x000bb00001187983 */ /* 0x000ee40000300800 */
[----:B------:R-:W3:Y:S01]  /*24a20*/  LDL.LU R25, [R1+0xbb4] ;  /* 0x000bb40001197983 */ /* 0x000ee20000300800 */
[----:B0-----:R-:W3:Y:S01]  /*24a30*/  LDL.LU R26, [R1+0xbb8] ;  /* 0x000bb800011a7983 */ /* 0x001ee20000300800 */
[----:B------:R-:W3:Y:S02]  /*24a40*/  LDL.LU R27, [R1+0xbbc] ;  /* 0x000bbc00011b7983 */ /* 0x000ee40000300800 */
[----:B------:R0:W-:Y:S02]  /*24a50*/  STL.64 [R1+0x1520], R22 ;  /* 0x0015201601007387 */ /* 0x0001e40000100a00 */
[----:B0-----:R-:W4:Y:S01]  /*24a60*/  LDL.LU.64 R22, [R1+0xc8] ;  /* 0x0000c80001167983 */ /* 0x001f220000300a00 */
[----:B--2---:R0:W-:Y:S02]  /*24a70*/  STL [R1+0x1488], R8 ;  /* 0x0014880801007387 */ /* 0x0041e40000100800 */
[----:B------:R1:W-:Y:S02]  /*24a80*/  STL [R1+0x1484], R9 ;  /* 0x0014840901007387 */ /* 0x0003e40000100800 */
[----:B------:R2:W-:Y:S01]  /*24a90*/  STL [R1+0x1480], R10 ;  /* 0x0014800a01007387 */ /* 0x0005e20000100800 */
[----:B------:R2:W-:Y:S04]  /*24aa0*/  STL [R1+0x147c], R11 ;  /* 0x00147c0b01007387 */ /* 0x0005e80000100800 */
[----:B0-----:R-:W4:Y:S01]  /*24ab0*/  LDL.LU R8, [R1+0xb30] ;  /* 0x000b300001087983 */ /* 0x001f220000300800 */
[----:B-1----:R-:W4:Y:S02]  /*24ac0*/  LDL.LU R9, [R1+0xb34] ;  /* 0x000b340001097983 */ /* 0x002f240000300800 */
[----:B--2---:R-:W4:Y:S01]  /*24ad0*/  LDL.LU R10, [R1+0xb38] ;  /* 0x000b3800010a7983 */ /* 0x004f220000300800 */
[----:B------:R-:W4:Y:S04]  /*24ae0*/  LDL.LU R11, [R1+0xb3c] ;  /* 0x000b3c00010b7983 */ /* 0x000f280000300800 */
[----:B------:R0:W-:Y:S01]  /*24af0*/  STL.64 [R1+0x230], R12 ;  /* 0x0002300c01007387 */ /* 0x0001e20000100a00 */
[----:B------:R1:W-:Y:S02]  /*24b00*/  STL.64 [R1+0x238], R14 ;  /* 0x0002380e01007387 */ /* 0x0003e40000100a00 */
[----:B0-----:R-:W-:Y:S01]  /*24b10*/  IMAD.MOV.U32 R13, RZ, RZ, R18 ;  /* 0x000000ffff0d7224 */ /* 0x001fe200078e0012 */
[----:B-1----:R-:W2:Y:S01]  /*24b20*/  LDL.LU.64 R14, [R1+0x15a0] ;  /* 0x0015a000010e7983 */ /* 0x002ea20000300a00 */
[----:B------:R-:W-:-:S02]  /*24b30*/  IMAD.MOV.U32 R12, RZ, RZ, R19 ;  /* 0x000000ffff0c7224 */ /* 0x000fc400078e0013 */
[----:B------:R-:W3:Y:S03]  /*24b40*/  LDL.LU.64 R18, [R1+0x1598] ;  /* 0x0015980001127983 */ /* 0x000ee60000300a00 */
[----:B------:R-:W-:Y:S01]  /*24b50*/  STL [R1+0x1490], R12 ;  /* 0x0014900c01007387 */ /* 0x000fe20000100800 */
[----:B------:R-:W-:Y:S01]  /*24b60*/  STL [R1+0x148c], R13 ;  /* 0x00148c0d01007387 */ /* 0x000fe20000100800 */
[C---:B---3--:R-:W-:Y:S01]  /*24b70*/  HMMA.16816.F32 R24, R4.reuse, R18, R24 ;  /* 0x000000120418723c */ /* 0x048fe20000001818 */
[----:B------:R-:W-:Y:S02]  /*24b80*/  IMAD.MOV.U32 R3, RZ, RZ, R18 ;  /* 0x000000ffff037224 */ /* 0x000fe400078e0012 */
[----:B------:R-:W-:Y:S11]  /*24b90*/  IMAD.MOV.U32 R2, RZ, RZ, R19 ;  /* 0x000000ffff027224 */ /* 0x000ff600078e0013 */
[----:B------:R-:W-:Y:S09]  /*24ba0*/  @!UPT UIADD3 URZ, URZ, URZ, URZ ;  /* 0x0000003f3f3ff290 */ /* 0x000ff2000fffe03f */
[----:B------:R-:W-:Y:S01]  /*24bb0*/  STL.64 [R1+0x220], R24 ;  /* 0x0002201801007387 */ /* 0x000fe20000100a00 */
[----:B------:R0:W-:Y:S03]  /*24bc0*/  STL.64 [R1+0x228], R26 ;  /* 0x0002281a01007387 */ /* 0x0001e60000100a00 */
[----:B0-----:R-:W3:Y:S01]  /*24bd0*/  LDL.LU.64 R26, [R1+0x1590] ;  /* 0x00159000011a7983 */ /* 0x001ee20000300a00 */
[----:B------:R-:W2:Y:S02]  /*24be0*/  LDL.LU.64 R18, [R1+0x1588] ;  /* 0x0015880001127983 */ /* 0x000ea40000300a00 */
[----:B------:R-:W2:Y:S02]  /*24bf0*/  LDL.LU.64 R16, [R1+0x1580] ;  /* 0x0015800001107983 */ /* 0x000ea40000300a00 */
[----:B------:R-:W-:Y:S01]  /*24c00*/  STL [R1+0x1498], R2 ;  /* 0x0014980201007387 */ /* 0x000fe20000100800 */
[----:B------:R-:W-:Y:S01]  /*24c10*/  STL [R1+0x1494], R3 ;  /* 0x0014940301007387 */ /* 0x000fe20000100800 */
        /* <DEDUP_REMOVED lines=11> */
[C---:B--2---:R-:W-:Y:S11]  /*24cd0*/  HMMA.16816.F32 R12, R4.reuse, R18, R12 ;  /* 0x00000012040c723c */ /* 0x044ff6000000180c */
[----:B------:R-:W-:Y:S11]  /*24ce0*/  @!UPT UIADD3 URZ, URZ, URZ, URZ ;  /* 0x0000003f3f3ff290 */ /* 0x000ff6000fffe03f */
[----:B------:R-:W-:Y:S01]  /*24cf0*/  @!UPT UIADD3 URZ, URZ, URZ, URZ ;  /* 0x0000003f3f3ff290 */ /* 0x000fe2000fffe03f */
[----:B------:R-:W-:Y:S01]  /*24d00*/  STL.64 [R1+0x200], R12 ;  /* 0x0002000c01007387 */ /* 0x000fe20000100a00 */
[----:B------:R0:W-:Y:S02]  /*24d10*/  STL.64 [R1+0x208], R14 ;  /* 0x0002080e01007387 */ /* 0x0001e40000100a00 */
[----:B0-----:R-:W-:Y:S02]  /*24d20*/  IMAD.MOV.U32 R14, RZ, RZ, R19 ;  /* 0x000000ffff0e7224 */ /* 0x001fe400078e0013 */
[----:B------:R-:W-:Y:S02]  /*24d30*/  IMAD.MOV.U32 R15, RZ, RZ, R18 ;  /* 0x000000ffff0f7224 */ /* 0x000fe400078e0012 */
[----:B------:R-:W2:Y:S01]  /*24d40*/  LDL.LU.64 R18, [R1+0x1570] ;  /* 0x0015700001127983 */ /* 0x000ea20000300a00 */
[----:B------:R-:W2:Y:S02]  /*24d50*/  LDL.LU.64 R16, [R1+0x1568] ;  /* 0x0015680001107983 */ /* 0x000ea40000300a00 */
[----:B------:R-:W-:Y:S02]  /*24d60*/  STL [R1+0x14b4], R14 ;  /* 0x0014b40e01007387 */ /* 0x000fe40000100800 */
[----:B------:R0:W-:Y:S02]  /*24d70*/  STL [R1+0x14b0], R15 ;  /* 0x0014b00f01007387 */ /* 0x0001e40000100800 */
[----:B0-----:R-:W2:Y:S02]  /*24d80*/  LDL.LU.64 R14, [R1+0xd8] ;  /* 0x0000d800010e7983 */ /* 0x001ea40000300a00 */
[C---:B--2---:R-:W-:Y:S11]  /*24d90*/  HMMA.16816.F32 R16, R4.reuse, R14, R16 ;  /* 0x0000000e0410723c */ /* 0x044ff60000001810 */
[----:B------:R-:W-:Y:S11]  /*24da0*/  @!UPT UIADD3 URZ, URZ, URZ, URZ ;  /* 0x0000003f3f3ff290 */ /* 0x000ff6000fffe03f */
[----:B------:R-:W-:Y:S01]  /*24db0*/  @!UPT UIADD3 URZ, URZ, URZ, URZ ;  /* 0x0000003f3f3ff290 */ /* 0x000fe2000fffe03f */
[----:B------:R-:W-:Y:S01]  /*24dc0*/  STL.64 [R1+0x1f0], R16 ;  /* 0x0001f01001007387 */ /* 0x000fe20000100a00 */
[----:B------:R0:W-:Y:S03]  /*24dd0*/  STL.64 [R1+0x1f8], R18 ;  /* 0x0001f81201007387 */ /* 0x0001e60000100a00 */
[----:B0-----:R-:W2:Y:S01]  /*24de0*/  LDL.LU.64 R18, [R1+0x1560] ;  /* 0x0015600001127983 */ /* 0x001ea20000300a00 */
[----:B------:R-:W2:Y:S02]  /*24df0*/  LDL.LU.64 R16, [R1+0x1558] ;  /* 0x0015580001107983 */ /* 0x000ea40000300a00 */
[----:B------:R-:W-:Y:S02]  /*24e00*/  IMAD.MOV.U32 R0, RZ, RZ, R14 ;  /* 0x000000ffff007224 */ /* 0x000fe400078e000e */
[----:B------:R-:W-:Y:S02]  /*24e10*/  IMAD.MOV.U32 R29, RZ, RZ, R15 ;  /* 0x000000ffff1d7224 */ /* 0x000fe400078e000f */
[C---:B----4-:R-:W-:Y:S11]  /*24e20*/  HMMA.16816.F32 R12, R4.reuse, R22, R8 ;  /* 0x00000016040c723c */ /* 0x050ff60000001808 */
[----:B------:R-:W-:Y:S11]  /*24e30*/  @!UPT UIADD3 URZ, URZ, URZ, URZ ;  /* 0x0000003f3f3ff290 */ /* 0x000ff6000fffe03f */
[----:B------:R-:W-:Y:S01]  /*24e40*/  @!UPT UIADD3 URZ, URZ, URZ, URZ ;  /* 0x0000003f3f3ff290 */ /* 0x000fe2000fffe03f */
[----:B------:R-:W-:Y:S01]  /*24e50*/  STL.64 [R1+0x1e0], R12 ;  /* 0x0001e00c01007387 */ /* 0x000fe20000100a00 */
[----:B------:R2:W-:Y:S02]  /*24e60*/  STL.64 [R1+0x1e8], R14 ;  /* 0x0001e80e01007387 */ /* 0x0005e40000100a00 */
[----:B------:R-:W-:Y:S02]  /*24e70*/  IMAD.MOV.U32 R10, RZ, RZ, R22 ;  /* 0x000000ffff0a7224 */ /* 0x000fe400078e0016 */
[----:B------:R-:W-:Y:S02]  /*24e80*/  IMAD.MOV.U32 R11, RZ, RZ, R23 ;  /* 0x000000ffff0b7224 */ /* 0x000fe400078e0017 */
[----:B---3--:R-:W-:Y:S02]  /*24e90*/  IMAD.MOV.U32 R8, RZ, RZ, R26 ;  /* 0x000000ffff087224 */ /* 0x008fe400078e001a */
[----:B------:R-:W-:Y:S01]  /*24ea0*/  IMAD.MOV.U32 R9, RZ, RZ, R27 ;  /* 0x000000ffff097224 */ /* 0x000fe200078e001b */
[----:B--2---:R-:W-:Y:S11]  /*24eb0*/  HMMA.16816.F32 R12, R4, R26, R16 ;  /* 0x0000001a040c723c */ /* 0x004ff60000001810 */
[----:B------:R-:W-:Y:S11]  /*24ec0*/  @!UPT UIADD3 URZ, URZ, URZ, URZ ;  /* 0x0000003f3f3ff290 */ /* 0x000ff6000fffe03f */
[----:B------:R-:W-:Y:S01]  /*24ed0*/  @!UPT UIADD3 URZ, URZ, URZ, URZ ;  /* 0x0000003f3f3ff290 */ /* 0x000fe2000fffe03f */
[----:B------:R-:W-:Y:S01]  /*24ee0*/  STL.64 [R1+0x1d0], R12 ;  /* 0x0001d00c01007387 */ /* 0x000fe20000100a00 */
[----:B------:R-:W-:Y:S02]  /*24ef0*/  STL.64 [R1+0x1d8], R14 ;  /* 0x0001d80e01007387 */ /* 0x000fe40000100a00 */
[----:B------:R-:W-:Y:S02]  /*24f00*/  STL.64 [R1+0x14a8], R10 ;  /* 0x0014a80a01007387 */ /* 0x000fe40000100a00 */
[----:B------:R0:W-:Y:S02]  /*24f10*/  STL.64 [R1+0x14a0], R8 ;  /* 0x0014a00801007387 */ /* 0x0001e40000100a00 */
        /* <DEDUP_REMOVED lines=8> */
[----:B------:R-:W3:Y:S02]  /*24fa0*/  LDL.LU R10, [R1+0x8d8] ;  /* 0x0008d800010a7983 */ /* 0x000ee40000300800 */
[----:B------:R-:W-:-:S02]  /*24fb0*/  IMAD.MOV.U32 R11, RZ, RZ, R28 ;  /* 0x000000ffff0b7224 */ /* 0x000fc400078e001c */
[----:B------:R-:W4:Y:S01]  /*24fc0*/  LDL.LU R28, [R1+0x1550] ;  /* 0x00155000011c7983 */ /* 0x000f220000300800 */
[----:B------:R-:W2:Y:S02]  /*24fd0*/  LDL.LU R12, [R1+0xab0] ;  /* 0x000ab000010c7983 */ /* 0x000ea40000300800 */
[----:B------:R-:W2:Y:S02]  /*24fe0*/  LDL.LU R13, [R1+0xab4] ;  /* 0x000ab400010d7983 */ /* 0x000ea40000300800 */
[----:B------:R-:W2:Y:S01]  /*24ff0*/  LDL.LU R14, [R1+0xab8] ;  /* 0x000ab800010e7983 */ /* 0x000ea20000300800 */
[----:B------:R-:W2:Y:S01]  /*25000*/  LDL.LU R15, [R1+0xabc] ;  /* 0x000abc00010f7983 */ /* 0x000ea20000300800 */
[----:B------:R-:W2:Y:S02]  /*25010*/  LDL.LU R24, [R1+0xa30] ;  /* 0x000a300001187983 */ /* 0x000ea40000300800 */
[----:B------:R-:W2:Y:S02]  /*25020*/  LDL.LU R25, [R1+0xa34] ;  /* 0x000a340001197983 */ /* 0x000ea40000300800 */
[----:B------:R-:W2:Y:S01]  /*25030*/  LDL.LU R26, [R1+0xa38] ;  /* 0x000a3800011a7983 */ /* 0x000ea20000300800 */
[----:B------:R-:W2:Y:S04]  /*25040*/  LDL.LU R27, [R1+0xa3c] ;  /* 0x000a3c00011b7983 */ /* 0x000ea80000300800 */
[----:B--2---:R0:W-:Y:S01]  /*25050*/  STL.64 [R1+0x1530], R26 ;  /* 0x0015301a01007387 */ /* 0x0041e20000100a00 */
[----:B------:R-:W-:Y:S03]  /*25060*/  STL.64 [R1+0x1528], R24 ;  /* 0x0015281801007387 */ /* 0x000fe60000100a00 */
[----:B0-----:R-:W2:Y:S04]  /*25070*/  LDL.LU.64 R26, [R1+0x98] ;  /* 0x00009800011a7983 */ /* 0x001ea80000300a00 */
[----:B--2---:R0:W-:Y:S04]  /*25080*/  STL.64 [R1+0x1548], R26 ;  /* 0x0015481a01007387 */ /* 0x0041e80000100a00 */
[----:B0-----:R-:W2:Y:S01]  /*25090*/  LDL.LU.64 R26, [R1+0xa8] ;  /* 0x0000a800011a7983 */ /* 0x001ea20000300a00 */
[----:B------:R-:W2:Y:S02]  /*250a0*/  LDL.LU R20, [R1+0xa60] ;  /* 0x000a600001147983 */ /* 0x000ea40000300800 */
[----:B------:R-:W2:Y:S02]  /*250b0*/  LDL.LU R21, [R1+0xa64] ;  /* 0x000a640001157983 */ /* 0x000ea40000300800 */
[----:B------:R-:W2:Y:S01]  /*250c0*/  LDL.LU R22, [R1+0xa68] ;  /* 0x000a680001167983 */ /* 0x000ea20000300800 */
[----:B------:R-:W2:Y:S04]  /*250d0*/  LDL.LU R23, [R1+0xa6c] ;  /* 0x000a6c0001177983 */ /* 0x000ea80000300800 */
[----:B--2---:R-:W-:Y:S01]  /*250e0*/  STL.64 [R1+0x1540], R22 ;  /* 0x0015401601007387 */ /* 0x004fe20000100a00 */
[----:B------:R0:W-:Y:S03]  /*250f0*/  STL.64 [R1+0x1538], R20 ;  /* 0x0015381401007387 */ /* 0x0001e60000100a00 */
[----:B0-----:R-:W2:Y:S01]  /*25100*/  LDL.LU R20, [R1+0xa80] ;  /* 0x000a800001147983 */ /* 0x001ea20000300800 */
[----:B------:R-:W2:Y:S02]  /*25110*/  LDL.LU R21, [R1+0xa84] ;  /* 0x000a840001157983 */ /* 0x000ea40000300800 */
[----:B------:R-:W2:Y:S02]  /*25120*/  LDL.LU R22, [R1+0xa88] ;  /* 0x000a880001167983 */ /* 0x000ea40000300800 */
[----:B------:R-:W2:Y:S01]  /*25130*/  LDL.LU R23, [R1+0xa8c] ;  /* 0x000a8c0001177983 */ /* 0x000ea20000300800 */
[----:B------:R-:W2:Y:S01]  /*25140*/  LDL.LU.64 R18, [R1+0x88] ;  /* 0x0000880001127983 */ /* 0x000ea20000300a00 */
[----:B---3--:R0:W-:Y:S02]  /*25150*/  STL.64 [R1+0x14d0], R10 ;  /* 0x0014d00a01007387 */ /* 0x0081e40000100a00 */
[----:B------:R-:W-:Y:S01]  /*25160*/  STL.64 [R1+0x14c8], R8 ;  /* 0x0014c80801007387 */ /* 0x000fe20000100a00 */
[----:B0-----:R-:W3:Y:S04]  /*25170*/  LDL.LU.64 R10, [R1+0x48] ;  /* 0x00004800010a7983 */ /* 0x001ee80000300a00 */
[----:B---3--:R0:W-:Y:S04]  /*25180*/  STL.64 [R1+0x14e0], R10 ;  /* 0x0014e00a01007387 */ /* 0x0081e80000100a00 */
[----:B0-----:R-:W3:Y:S01]  /*25190*/  LDL.LU.64 R10, [R1+0x58] ;  /* 0x00005800010a7983 */ /* 0x001ee20000300a00 */
[----:B------:R-:W-:Y:S03]  /*251a0*/  HMMA.16816.F32 R12, R4, R26, R12 ;  /* 0x0000001a040c723c */ /* 0x000fe6000000180c */
[----:B---3--:R0:W-:Y:S01]  /*251b0*/  STL.64 [R1+0x14f8], R10 ;  /* 0x0014f80a01007387 */ /* 0x0081e20000100a00 */
[----:B------:R-:W3:Y:S02]  /*251c0*/  LDL.LU R8, [R1+0x530] ;  /* 0x0005300001087983 */ /* 0x000ee40000300800 */
[----:B------:R-:W3:Y:S01]  /*251d0*/  LDL.LU R9, [R1+0x534] ;  /* 0x0005340001097983 */ /* 0x000ee20000300800 */
[----:B0-----:R-:W2:Y:S01]  /*251e0*/  LDL.LU R10, [R1+0x538] ;  /* 0x00053800010a7983 */ /* 0x001ea20000300800 */
[----:B------:R-:W2:Y:S03]  /*251f0*/  LDL.LU R11, [R1+0x53c] ;  /* 0x00053c00010b7983 */ /* 0x000ea60000300800 */
[----:B--2---:R0:W-:Y:S01]  /*25200*/  STL.64 [R1+0x1508], R10 ;  /* 0x0015080a01007387 */ /* 0x0041e20000100a00 */
[----:B---3--:R-:W-:Y:S03]  /*25210*/  STL.64 [R1+0x1500], R8 ;  /* 0x0015000801007387 */ /* 0x008fe60000100a00 */
[----:B0-----:R-:W2:Y:S08]  /*25220*/  LDL.LU.64 R10, [R1+0x78] ;  /* 0x00007800010a7983 */ /* 0x001eb00000300a00 */
[----:B------:R0:W-:Y:S02]  /*25230*/  STL.64 [R1+0x1c0], R12 ;  /* 0x0001c00c01007387 */ /* 0x0001e40000100a00 */
[----:B------:R-:W-:Y:S02]  /*25240*/  STL.64 [R1+0x1c8], R14 ;  /* 0x0001c80e01007387 */ /* 0x000fe40000100a00 */
[----:B0-----:R-:W-:-:S02]  /*25250*/  IMAD.MOV.U32 R12, RZ, RZ, R26 ;  /* 0x000000ffff0c7224 */ /* 0x001fc400078e001a */
[----:B------:R-:W-:Y:S02]  /*25260*/  IMAD.MOV.U32 R13, RZ, RZ, R27 ;  /* 0x000000ffff0d7224 */ /* 0x000fe400078e001b */
[----:B------:R-:W3:Y:S03]  /*25270*/  LDL.LU.64 R26, [R1+0x1548] ;  /* 0x00154800011a7983 */ /* 0x000ee60000300a00 */
[----:B------:R0:W-:Y:S02]  /*25280*/  STL.64 [R1+0x14d8], R12 ;  /* 0x0014d80c01007387 */ /* 0x0001e40000100a00 */
[----:B0-----:R-:W2:Y:S01]  /*25290*/  LDL.LU R12, [R1+0x8f0] ;  /* 0x0008f000010c7983 */ /* 0x001ea20000300800 */
[----:B------:R-:W2:Y:S02]  /*252a0*/  LDL.LU R13, [R1+0x8f4] ;  /* 0x0008f400010d7983 */ /* 0x000ea40000300800 */
[----:B------:R-:W2:Y:S02]  /*252b0*/  LDL.LU R14, [R1+0x8f8] ;  /* 0x0008f800010e7983 */ /* 0x000ea40000300800 */
[----:B------:R-:W2:Y:S01]  /*252c0*/  LDL.LU R15, [R1+0x8fc] ;  /* 0x0008fc00010f7983 */ /* 0x000ea20000300800 */
[----:B---3--:R-:W-:Y:S01]  /*252d0*/  HMMA.16816.F32 R20, R4, R26, R20 ;  /* 0x0000001a0414723c */ /* 0x008fe20000001814 */
[----:B------:R-:W-:-:S02]  /*252e0*/  IMAD.MOV.U32 R2, RZ, RZ, R26 ;  /* 0x000000ffff027224 */ /* 0x000fc400078e001a */
[----:B------:R-:W-:Y:S01]  /*252f0*/  IMAD.MOV.U32 R3, RZ, RZ, R27 ;  /* 0x000000ffff037224 */ /* 0x000fe200078e001b */
[----:B--2---:R-:W-:Y:S01]  /*25300*/  STL.64 [R1+0x14f0], R14 ;  /* 0x0014f00e01007387 */ /* 0x004fe20000100a00 */
[----:B------:R0:W-:Y:S03]  /*25310*/  STL.64 [R1+0x14e8], R12 ;  /* 0x0014e80c01007387 */ /* 0x0001e60000100a00 */
[----:B0-----:R-:W2:Y:S01]  /*25320*/  LDL.LU R12, [R1+0x520] ;  /* 0x00052000010c7983 */ /* 0x001ea20000300800 */
[----:B------:R-:W2:Y:S02]  /*25330*/  LDL.LU R13, [R1+0x524] ;  /* 0x00052400010d7983 */ /* 0x000ea40000300800 */
[----:B------:R-:W2:Y:S11]  /*25340*/  LDL.LU R14, [R1+0x528] ;  /* 0x00052800010e7983 */ /* 0x000eb60000300800 */
[----:B------:R-:W-:Y:S01]  /*25350*/  @!UPT UIADD3 URZ, URZ, URZ, URZ ;  /* 0x0000003f3f3ff290 */ /* 0x000fe2000fffe03f */
[----:B------:R-:W-:Y:S01]  /*25360*/  STL.64 [R1+0x1b0], R20 ;  /* 0x0001b01401007387 */ /* 0x000fe20000100a00 */
[----:B------:R0:W-:Y:S04]  /*25370*/  STL.64 [R1+0x1b8], R22 ;  /* 0x0001b81601007387 */ /* 0x0001e80000100a00 */
[----:B0-----:R-:W3:Y:S01]  /*25380*/  LDL.LU.64 R22, [R1+0x1540] ;  /* 0x0015400001167983 */ /* 0x001ee20000300a00 */
[----:B------:R-:W3:Y:S02]  /*25390*/  LDL.LU.64 R20, [R1+0x1538] ;  /* 0x0015380001147983 */ /* 0x000ee40000300a00 */
[----:B------:R-:W2:Y:S02]  /*253a0*/  LDL.LU.64 R26, [R1+0x1530] ;  /* 0x00153000011a7983 */ /* 0x000ea40000300a00 */
[----:B------:R-:W2:Y:S02]  /*253b0*/  LDL.LU.64 R24, [R1+0x1528] ;  /* 0x0015280001187983 */ /* 0x000ea40000300a00 */
[----:B----4-:R-:W-:Y:S01]  /*253c0*/  IMAD.MOV.U32 R15, RZ, RZ, R28 ;  /* 0x000000ffff0f7224 */ /* 0x010fe200078e001c */
[C---:B---3--:R-:W-:Y:S08]  /*253d0*/  HMMA.16816.F32 R20, R4.reuse, R18, R20 ;  /* 0x000000120414723c */ /* 0x048ff00000001814 */
[----:B--2---:R-:W-:Y:S11]  /*253e0*/  HMMA.16816.F32 R24, R4, R10, R24 ;  /* 0x0000000a0418723c */ /* 0x004ff60000001818 */
[----:B------:R-:W-:Y:S04]  /*253f0*/  @!UPT UIADD3 URZ, URZ, URZ, URZ ;  /* 0x0000003f3f3ff290 */ /* 0x000fe8000fffe03f */
[----:B------:R0:W-:Y:S01]  /*25400*/  STL.64 [R1+0x360], R20 ;  /* 0x0003601401007387 */ /* 0x0001e20000100a00 */
[----:B------:R1:W-:Y:S02]  /*25410*/  STL.64 [R1+0x368], R22 ;  /* 0x0003681601007387 */ /* 0x0003e40000100a00 */
[----:B0-----:R-:W-:Y:S01]  /*25420*/  IMAD.MOV.U32 R21, RZ, RZ, R18 ;  /* 0x000000ffff157224 */ /* 0x001fe200078e0012 */
[----:B-1----:R-:W2:Y:S01]  /*25430*/  LDL.LU.64 R22, [R1+0x1520] ;  /* 0x0015200001167983 */ /* 0x002ea20000300a00 */
[----:B------:R-:W-:Y:S02]  /*25440*/  IMAD.MOV.U32 R20, RZ, RZ, R19 ;  /* 0x000000ffff147224 */ /* 0x000fe400078e0013 */
[----:B------:R-:W3:Y:S02]  /*25450*/  LDL.LU.64 R18, [R1+0x1518] ;  /* 0x0015180001127983 */ /* 0x000ee40000300a00 */
[----:B------:R-:W4:Y:S01]  /*25460*/  LDL.LU.64 R16, [R1+0xc88] ;  /* 0x000c880001107983 */ /* 0x000f220000300a00 */
[----:B------:R-:W2:Y:S01]  /*25470*/  LDL.LU R28, [R1+0xc98] ;  /* 0x000c9800011c7983 */ /* 0x000ea20000300800 */
[----:B------:R0:W-:Y:S02]  /*25480*/  STL.64 [R1+0x3e0], R24 ;  /* 0x0003e01801007387 */ /* 0x0001e40000100a00 */
[----:B------:R1:W-:Y:S02]  /*25490*/  STL.64 [R1+0x3e8], R26 ;  /* 0x0003e81a01007387 */ /* 0x0003e40000100a00 */
[----:B0-----:R-:W-:Y:S01]  /*254a0*/  IMAD.MOV.U32 R25, RZ, RZ, R10 ;  /* 0x000000ffff197224 */ /* 0x001fe200078e000a */
[----:B-1----:R-:W2:Y:S01]  /*254b0*/  LDL.LU.64 R26, [R1+0x1510] ;  /* 0x00151000011a7983 */ /* 0x002ea20000300a00 */
[----:B------:R-:W-:-:S02]  /*254c0*/  IMAD.MOV.U32 R24, RZ, RZ, R11 ;  /* 0x000000ffff187224 */ /* 0x000fc400078e000b */
        /* <DEDUP_REMOVED lines=8> */
[----:B------:R0:W-:Y:S01]  /*25550*/  STL.64 [R1+0x1368], R22 ;  /* 0x0013681601007387 */ /* 0x0001e20000100a00 */
[C---:B--2---:R-:W-:Y:S01]  /*25560*/  HMMA.16816.F32 R12, R4.reuse, R10, R12 ;  /* 0x0000000a040c723c */ /* 0x044fe2000000180c */
        /* <DEDUP_REMOVED lines=12> */
[----:B------:R1:W-:Y:S03]  /*25630*/  STL.64 [R1+0x4d8], R14 ;  /* 0x0004d80e01007387 */ /* 0x0003e60000100a00 */
[----:B0-----:R-:W2:Y:S01]  /*25640*/  LDL.LU.64 R12, [R1+0x14d8] ;  /* 0x0014d800010c7983 */ /* 0x001ea20000300a00 */
[----:B-1----:R-:W-:Y:S02]  /*25650*/  IMAD.MOV.U32 R14, RZ, RZ, R10 ;  /* 0x000000ffff0e7224 */ /* 0x002fe400078e000a */
[----:B------:R-:W-:Y:S02]  /*25660*/  IMAD.MOV.U32 R15, RZ, RZ, R11 ;  /* 0x000000ffff0f7224 */ /* 0x000fe400078e000b */
        /* <DEDUP_REMOVED lines=9> */
[----:B------:R0:W-:Y:S02]  /*25700*/  STL.64 [R1+0x1338], R26 ;  /* 0x0013381a01007387 */ /* 0x0001e40000100a00 */
[----:B0-----:R-:W-:Y:S02]  /*25710*/  IMAD.MOV.U32 R26, RZ, RZ, R14 ;  /* 0x000000ffff1a7224 */ /* 0x001fe400078e000e */
[----:B------:R-:W-:Y:S01]  /*25720*/  IMAD.MOV.U32 R27, RZ, RZ, R15 ;  /* 0x000000ffff1b7224 */ /* 0x000fe200078e000f */
[----:B------:R-:W2:Y:S01]  /*25730*/  LDL.LU R14, [R1+0x14b4] ;  /* 0x0014b400010e7983 */ /* 0x000ea20000300800 */
[----:B------:R-:W2:Y:S03]  /*25740*/  LDL.LU R15, [R1+0x14b0] ;  /* 0x0014b000010f7983 */ /* 0x000ea60000300800 */
[----:B------:R0:W-:Y:S02]  /*25750*/  STL.64 [R1+0x1350], R26 ;  /* 0x0013501a01007387 */ /* 0x0001e40000100a00 */
[----:B0-----:R-:W-:-:S02]  /*25760*/  IMAD.MOV.U32 R26, RZ, RZ, R23 ;  /* 0x000000ffff1a7224 */ /* 0x001fc400078e0017 */
[----:B------:R-:W-:Y:S01]  /*25770*/  IMAD.MOV.U32 R27, RZ, RZ, R22 ;  /* 0x000000ffff1b7224 */ /* 0x000fe200078e0016 */
[----:B---3--:R-:W-:Y:S01]  /*25780*/  HMMA.16816.F32 R4, R4, R18, R8 ;  /* 0x000000120404723c */ /* 0x008fe20000001808 */
[----:B------:R-:W3:Y:S01]  /*25790*/  LDL.LU.64 R10, [R1+0x14a8] ;  /* 0x0014a800010a7983 */ /* 0x000ee20000300a00 */
[----:B------:R-:W2:Y:S11]  /*257a0*/  LDL.LU.64 R8, [R1+0x14a0] ;  /* 0x0014a00001087983 */ /* 0x000eb60000300a00 */
[----:B------:R-:W-:Y:S10]  /*257b0*/  @!UPT UIADD3 URZ, URZ, URZ, URZ ;  /* 0x0000003f3f3ff290 */ /* 0x000ff4000fffe03f */
[----:B------:R0:W-:Y:S01]  /*257c0*/  STL.64 [R1+0x4b0], R4 ;  /* 0x0004b00401007387 */ /* 0x0001e20000100a00 */
[----:B------:R1:W-:Y:S02]  /*257d0*/  STL.64 [R1+0x4b8], R6 ;  /* 0x0004b80601007387 */ /* 0x0003e40000100a00 */
[----:B------:R1:W-:Y:S01]  /*257e0*/  STL.64 [R1+0x1370], R26 ;  /* 0x0013701a01007387 */ /* 0x0003e20000100a00 */
[----:B0-----:R-:W2:Y:S01]  /*257f0*/  LDL.LU R4, [R1+0x790] ;  /* 0x0007900001047983 */ /* 0x001ea20000300800 */
[----:B------:R-:W2:Y:S02]  /*25800*/  LDL.LU R5, [R1+0x794] ;  /* 0x0007940001057983 */ /* 0x000ea40000300800 */
[----:B-1----:R-:W2:Y:S02]  /*25810*/  LDL.LU R6, [R1+0x798] ;  /* 0x0007980001067983 */ /* 0x002ea40000300800 */
[----:B------:R-:W2:Y:S02]  /*25820*/  LDL.LU R7, [R1+0x79c] ;  /* 0x00079c0001077983 */ /* 0x000ea40000300800 */
[----:B------:R-:W-:-:S02]  /*25830*/  IMAD.MOV.U32 R22, RZ, RZ, R25 ;  /* 0x000000ffff167224 */ /* 0x000fc400078e0019 */
[----:B------:R-:W-:Y:S01]  /*25840*/  IMAD.MOV.U32 R23, RZ, RZ, R24 ;  /* 0x000000ffff177224 */ /* 0x000fe200078e0018 */
[----:B--2---:R0:W-:Y:S01]  /*25850*/  STL.64 [R1+0x1380], R6 ;  /* 0x0013800601007387 */ /* 0x0041e20000100a00 */
[----:B------:R-:W-:Y:S03]  /*25860*/  STL.64 [R1+0x1378], R4 ;  /* 0x0013780401007387 */ /* 0x000fe60000100a00 */
[----:B------:R1:W-:Y:S02]  /*25870*/  STL.64 [R1+0x1388], R22 ;  /* 0x0013881601007387 */ /* 0x0003e40000100a00 */
[----:B------:R-:W2:Y:S01]  /*25880*/  LDL.LU R24, [R1+0xbc0] ;  /* 0x000bc00001187983 */ /* 0x000ea20000300800 */
[----:B------:R-:W2:Y:S01]  /*25890*/  LDL.LU R25, [R1+0xbc4] ;  /* 0x000bc40001197983 */ /* 0x000ea20000300800 */
[----:B------:R-:W2:Y:S02]  /*258a0*/  LDL.LU R26, [R1+0xbc8] ;  /* 0x000bc800011a7983 */ /* 0x000ea40000300800 */
[----:B------:R-:W2:Y:S02]  /*258b0*/  LDL.LU R27, [R1+0xbcc] ;  /* 0x000bcc00011b7983 */ /* 0x000ea40000300800 */
[----:B0-----:R-:W-:-:S02]  /*258c0*/  IMAD.MOV.U32 R6, RZ, RZ, R21 ;  /* 0x000000ffff067224 */ /* 0x001fc400078e0015 */
[----:B------:R-:W-:Y:S01]  /*258d0*/  IMAD.MOV.U32 R7, RZ, RZ, R20 ;  /* 0x000000ffff077224 */ /* 0x000fe200078e0014 */
[----:B--2---:R0:W-:Y:S01]  /*258e0*/  STL.64 [R1+0x1398], R26 ;  /* 0x0013981a01007387 */ /* 0x0041e20000100a00 */
[----:B------:R-:W-:Y:S03]  /*258f0*/  STL.64 [R1+0x1390], R24 ;  /* 0x0013901801007387 */ /* 0x000fe60000100a00 */
[----:B------:R2:W-:Y:S02]  /*25900*/  STL.64 [R1+0x13a0], R6 ;  /* 0x0013a00601007387 */ /* 0x0005e40000100a00 */
[----:B------:R-:W2:Y:S01]  /*25910*/  LDL.LU R20, [R1+0xbd0] ;  /* 0x000bd00001147983 */ /* 0x000ea20000300800 */
[----:B------:R-:W2:Y:S01]  /*25920*/  LDL.LU R21, [R1+0xbd4] ;  /* 0x000bd40001157983 */ /* 0x000ea20000300800 */
[----:B-1----:R-:W2:Y:S02]  /*25930*/  LDL.LU R22, [R1+0xbd8] ;  /* 0x000bd80001167983 */ /* 0x002ea40000300800 */
[----:B------:R-:W2:Y:S02]  /*25940*/  LDL.LU R23, [R1+0xbdc] ;  /* 0x000bdc0001177983 */ /* 0x000ea40000300800 */
[----:B0-----:R-:W-:-:S02]  /*25950*/  IMAD.MOV.U32 R26, RZ, RZ, R2 ;  /* 0x000000ffff1a7224 */ /* 0x001fc400078e0002 */
[----:B------:R-:W-:Y:S01]  /*25960*/  IMAD.MOV.U32 R27, RZ, RZ, R3 ;  /* 0x000000ffff1b7224 */ /* 0x000fe200078e0003 */
[----:B--2---:R0:W-:Y:S01]  /*25970*/  STL.64 [R1+0x13b0], R22 ;  /* 0x0013b01601007387 */ /* 0x0041e20000100a00 */
[----:B------:R-:W-:Y:S02]  /*25980*/  STL.64 [R1+0x13a8], R20 ;  /* 0x0013a81401007387 */ /* 0x000fe40000100a00 */
[----:B------:R-:W2:Y:S02]  /*25990*/  LDL.LU R2, [R1+0x1498] ;  /* 0x0014980001027983 */ /* 0x000ea40000300800 */
[----:B------:R-:W2:Y:S01]  /*259a0*/  LDL.LU R3, [R1+0x1494] ;  /* 0x0014940001037983 */ /* 0x000ea20000300800 */
[----:B------:R-:W-:Y:S01]  /*259b0*/  STL.64 [R1+0x13b8], R26 ;  /* 0x0013b81a01007387 */ /* 0x000fe20000100a00 */
[----:B------:R-:W2:Y:S02]  /*259c0*/  LDL.LU R4, [R1+0xbe0] ;  /* 0x000be00001047983 */ /* 0x000ea40000300800 */
[----:B------:R-:W2:Y:S02]  /*259d0*/  LDL.LU R5, [R1+0xbe4] ;  /* 0x000be40001057983 */ /* 0x000ea40000300800 */
[----:B------:R-:W2:Y:S01]  /*259e0*/  LDL.LU R6, [R1+0xbe8] ;  /* 0x000be80001067983 */ /* 0x000ea20000300800 */
[----:B------:R-:W2:Y:S01]  /*259f0*/  LDL.LU R7, [R1+0xbec] ;  /* 0x000bec0001077983 */ /* 0x000ea20000300800 */
[----:B0-----:R-:W-:-:S02]  /*25a00*/  IMAD.MOV.U32 R22, RZ, RZ, R12 ;  /* 0x000000ffff167224 */ /* 0x001fc400078e000c */
[----:B------:R-:W-:Y:S01]  /*25a10*/  IMAD.MOV.U32 R23, RZ, RZ, R13 ;  /* 0x000000ffff177224 */ /* 0x000fe200078e000d */
[----:B--2---:R0:W-:Y:S01]  /*25a20*/  STL.64 [R1+0x13c8], R6 ;  /* 0x0013c80601007387 */ /* 0x0041e20000100a00 */
[----:B------:R-:W-:Y:S02]  /*25a30*/  STL.64 [R1+0x13c0], R4 ;  /* 0x0013c00401007387 */ /* 0x000fe40000100a00 */
[----:B------:R-:W2:Y:S02]  /*25a40*/  LDL.LU R12, [R1+0x1490] ;  /* 0x00149000010c7983 */ /* 0x000ea40000300800 */
[----:B------:R-:W2:Y:S01]  /*25a50*/  LDL.LU R13, [R1+0x148c] ;  /* 0x00148c00010d7983 */ /* 0x000ea20000300800 */
[----:B------:R1:W-:Y:S01]  /*25a60*/  STL.64 [R1+0x13d0], R22 ;  /* 0x0013d01601007387 */ /* 0x0003e20000100a00 */
[----:B0-----:R-:W-:Y:S02]  /*25a70*/  IMAD.MOV.U32 R6, RZ, RZ, R8 ;  /* 0x000000ffff067224 */ /* 0x001fe400078e0008 */
[----:B------:R-:W-:Y:S01]  /*25a80*/  IMAD.MOV.U32 R7, RZ, RZ, R9 ;  /* 0x000000ffff077224 */ /* 0x000fe200078e0009 */
[----:B------:R-:W2:Y:S01]  /*25a90*/  LDL.LU R8, [R1+0x1488] ;  /* 0x0014880001087983 */ /* 0x000ea20000300800 */
[----:B------:R-:W2:Y:S03]  /*25aa0*/  LDL.LU R9, [R1+0x1484] ;  /* 0x0014840001097983 */ /* 0x000ea60000300800 */
[----:B------:R3:W-:Y:S01]  /*25ab0*/  STL.64 [R1+0x13d8], R6 ;  /* 0x0013d80601007387 */ /* 0x0007e20000100a00 */
[----:B------:R-:W2:Y:S02]  /*25ac0*/  LDL.LU R20, [R1+0xc00] ;  /* 0x000c000001147983 */ /* 0x000ea40000300800 */
[----:B------:R-:W2:Y:S02]  /*25ad0*/  LDL.LU R21, [R1+0xc04] ;  /* 0x000c040001157983 */ /* 0x000ea40000300800 */
[----:B-1----:R-:W2:Y:S01]  /*25ae0*/  LDL.LU R22, [R1+0xc08] ;  /* 0x000c080001167983 */ /* 0x002ea20000300800 */
[----:B------:R-:W2:Y:S01]  /*25af0*/  LDL.LU R23, [R1+0xc0c] ;  /* 0x000c0c0001177983 */ /* 0x000ea20000300800 */
[----:B---3--:R-:W-:-:S02]  /*25b00*/  IMAD.MOV.U32 R6, RZ, RZ, R10 ;  /* 0x000000ffff067224 */ /* 0x008fc400078e000a */
[----:B------:R-:W-:Y:S01]  /*25b10*/  IMAD.MOV.U32 R7, RZ, RZ, R11 ;  /* 0x000000ffff077224 */ /* 0x000fe200078e000b */
[----:B--2---:R-:W-:Y:S01]  /*25b20*/  STL.64 [R1+0x13e8], R22 ;  /* 0x0013e81601007387 */ /* 0x004fe20000100a00 */
[----:B------:R0:W-:Y:S02]  /*25b30*/  STL.64 [R1+0x13e0], R20 ;  /* 0x0013e01401007387 */ /* 0x0001e40000100a00 */
[----:B------:R-:W2:Y:S02]  /*25b40*/  LDL.LU R10, [R1+0x1480] ;  /* 0x00148000010a7983 */ /* 0x000ea40000300800 */
[----:B------:R-:W2:Y:S01]  /*25b50*/  LDL.LU R11, [R1+0x147c] ;  /* 0x00147c00010b7983 */ /* 0x000ea20000300800 */
[----:B------:R1:W-:Y:S04]  /*25b60*/  STL.64 [R1+0x13f0], R6 ;  /* 0x0013f00601007387 */ /* 0x0003e80000100a00 */
[----:B0-----:R-:W3:Y:S01]  /*25b70*/  LDL.LU R20, [R1+0xc10] ;  /* 0x000c100001147983 */ /* 0x001ee20000300800 */
[----:B------:R-:W3:Y:S02]  /*25b80*/  LDL.LU R21, [R1+0xc14] ;  /* 0x000c140001157983 */ /* 0x000ee40000300800 */
[----:B------:R-:W2:Y:S02]  /*25b90*/  LDL.LU R22, [R1+0xc18] ;  /* 0x000c180001167983 */ /* 0x000ea40000300800 */
[----:B------:R-:W2:Y:S02]  /*25ba0*/  LDL.LU R23, [R1+0xc1c] ;  /* 0x000c1c0001177983 */ /* 0x000ea40000300800 */
[----:B-1----:R-:W-:-:S02]  /*25bb0*/  IMAD.MOV.U32 R6, RZ, RZ, R0 ;  /* 0x000000ffff067224 */ /* 0x002fc400078e0000 */
[----:B------:R-:W-:Y:S01]  /*25bc0*/  IMAD.MOV.U32 R7, RZ, RZ, R29 ;  /* 0x000000ffff077224 */ /* 0x000fe200078e001d */
[----:B--2---:R-:W-:Y:S01]  /*25bd0*/  STL.64 [R1+0x1400], R22 ;  /* 0x0014001601007387 */ /* 0x004fe20000100a00 */
[----:B---3--:R0:W-:Y:S02]  /*25be0*/  STL.64 [R1+0x13f8], R20 ;  /* 0x0013f81401007387 */ /* 0x0081e40000100a00 */
[----:B------:R-:W2:Y:S02]  /*25bf0*/  LDL.LU R0, [R1+0x1478] ;  /* 0x0014780001007983 */ /* 0x000ea40000300800 */
[----:B------:R-:W3:Y:S01]  /*25c00*/  LDL.LU R29, [R1+0x1474] ;  /* 0x00147400011d7983 */ /* 0x000ee20000300800 */
[----:B------:R1:W-:Y:S04]  /*25c10*/  STL.64 [R1+0x1408], R6 ;  /* 0x0014080601007387 */ /* 0x0003e80000100a00 */
[----:B0-----:R-:W2:Y:S01]  /*25c20*/  LDL.LU R20, [R1+0xc20] ;  /* 0x000c200001147983 */ /* 0x001ea20000300800 */
[----:B------:R-:W2:Y:S02]  /*25c30*/  LDL.LU R21, [R1+0xc24] ;  /* 0x000c240001157983 */ /* 0x000ea40000300800 */
[----:B------:R-:W2:Y:S02]  /*25c40*/  LDL.LU R22, [R1+0xc28] ;  /* 0x000c280001167983 */ /* 0x000ea40000300800 */
[----:B------:R-:W2:Y:S02]  /*25c50*/  LDL.LU R23, [R1+0xc2c] ;  /* 0x000c2c0001177983 */ /* 0x000ea40000300800 */
[----:B-1----:R-:W-:-:S02]  /*25c60*/  IMAD.MOV.U32 R6, RZ, RZ, R15 ;  /* 0x000000ffff067224 */ /* 0x002fc400078e000f */
[----:B------:R-:W-:Y:S02]  /*25c70*/  IMAD.MOV.U32 R7, RZ, RZ, R14 ;  /* 0x000000ffff077224 */ /* 0x000fe400078e000e */
[----:B------:R-:W-:Y:S02]  /*25c80*/  IMAD.MOV.U32 R14, RZ, RZ, R3 ;  /* 0x000000ffff0e7224 */ /* 0x000fe400078e0003 */
[----:B------:R-:W-:Y:S01]  /*25c90*/  IMAD.MOV.U32 R15, RZ, RZ, R2 ;  /* 0x000000ffff0f7224 */ /* 0x000fe200078e0002 */
[----:B--2---:R-:W-:Y:S01]  /*25ca0*/  STL.64 [R1+0x1418], R22 ;  /* 0x0014181601007387 */ /* 0x004fe20000100a00 */
[----:B------:R-:W-:Y:S02]  /*25cb0*/  STL.64 [R1+0x1410], R20 ;  /* 0x0014101401007387 */ /* 0x000fe40000100a00 */
[----:B------:R-:W2:Y:S02]  /*25cc0*/  LDL.LU R3, [R1+0x1470] ;  /* 0x0014700001037983 */ /* 0x000ea40000300800 */
[----:B------:R-:W2:Y:S01]  /*25cd0*/  LDL.LU R2, [R1+0x146c] ;  /* 0x00146c0001027983 */ /* 0x000ea20000300800 */
[----:B------:R-:W-:Y:S01]  /*25ce0*/  STL.64 [R1+0x1440], R14 ;  /* 0x0014400e01007387 */ /* 0x000fe20000100a00 */
[----:B------:R0:W-:Y:S02]  /*25cf0*/  STL.64 [R1+0x1420], R6 ;  /* 0x0014200601007387 */ /* 0x0001e40000100a00 */
[----:B------:R-:W2:Y:S02]  /*25d00*/  LDL.LU R4, [R1+0xc40] ;  /* 0x000c400001047983 */ /* 0x000ea40000300800 */
[----:B------:R-:W2:Y:S01]  /*25d10*/  LDL.LU R5, [R1+0xc44] ;  /* 0x000c440001057983 */ /* 0x000ea20000300800 */
[----:B0-----:R-:W2:Y:S01]  /*25d20*/  LDL.LU R6, [R1+0xc48] ;  /* 0x000c480001067983 */ /* 0x001ea20000300800 */
[----:B------:R-:W2:Y:S03]  /*25d30*/  LDL.LU R7, [R1+0xc4c] ;  /* 0x000c4c0001077983 */ /* 0x000ea60000300800 */
[----:B--2---:R-:W-:Y:S01]  /*25d40*/  STL.64 [R1+0x1438], R6 ;  /* 0x0014380601007387 */ /* 0x004fe20000100a00 */
        /* <DEDUP_REMOVED lines=14> */
[----:B------:R-:W2:Y:S01]  /*25e30*/  LDL.LU R23, [R1+0xc3c] ;  /* 0x000c3c0001177983 */ /* 0x000ea20000300800 */
[----:B------:R-:W2:Y:S01]  /*25e40*/  LDL.LU R24, [R1+0xbf0] ;  /* 0x000bf00001187983 */ /* 0x000ea20000300800 */
[----:B------:R-:W2:Y:S02]  /*25e50*/  LDL.LU R25, [R1+0xbf4] ;  /* 0x000bf40001197983 */ /* 0x000ea40000300800 */
[----:B------:R-:W2:Y:S02]  /*25e60*/  LDL.LU R26, [R1+0xbf8] ;  /* 0x000bf800011a7983 */ /* 0x000ea40000300800 */
[----:B------:R-:W2:Y:S01]  /*25e70*/  LDL.LU R27, [R1+0xbfc] ;  /* 0x000bfc00011b7983 */ /* 0x000ea20000300800 */
[----:B------:R3:W-:Y:S01]  /*25e80*/  STL.64 [R1+0x1330], R18 ;  /* 0x0013301201007387 */ /* 0x0007e20000100a00 */
[----:B----4-:R0:W-:Y:S02]  /*25e90*/  STL.64 [R1+0x1328], R16 ;  /* 0x0013281001007387 */ /* 0x0101e40000100a00 */
[----:B---3--:R-:W-:-:S02]  /*25ea0*/  IMAD.MOV.U32 R18, RZ, RZ, R29 ;  /* 0x000000ffff127224 */ /* 0x008fc400078e001d */
[----:B0-----:R-:W-:Y:S02]  /*25eb0*/  IMAD.MOV.U32 R16, RZ, RZ, R2 ;  /* 0x000000ffff107224 */ /* 0x001fe400078e0002 */
[----:B------:R-:W-:Y:S01]  /*25ec0*/  IMAD.MOV.U32 R19, RZ, RZ, R0 ;  /* 0x000000ffff137224 */ /* 0x000fe200078e0000 */
[----:B------:R-:W3:Y:S01]  /*25ed0*/  LDL.LU R2, [R1+0x1468] ;  /* 0x0014680001027983 */ /* 0x000ee20000300800 */
[----:B------:R-:W-:Y:S02]  /*25ee0*/  IMAD.MOV.U32 R17, RZ, RZ, R3 ;  /* 0x000000ffff117224 */ /* 0x000fe400078e0003 */
[----:B------:R-:W4:Y:S02]  /*25ef0*/  LDL.LU R3, [R1+0x1464] ;  /* 0x0014640001037983 */ /* 0x000f240000300800 */
[----:B------:R-:W3:Y:S01]  /*25f00*/  LDL.LU R29, [R1+0x1460] ;  /* 0x00146000011d7983 */ /* 0x000ee20000300800 */
[----:B------:R-:W3:Y:S01]  /*25f10*/  LDL.LU R0, [R1+0x145c] ;  /* 0x00145c0001007983 */ /* 0x000ee20000300800 */
[----:B------:R-:W-:Y:S02]  /*25f20*/  STL.64 [R1+0x1348], R18 ;  /* 0x0013481201007387 */ /* 0x000fe40000100a00 */
[----:B------:R0:W-:Y:S02]  /*25f30*/  STL.64 [R1+0x1340], R16 ;  /* 0x0013401001007387 */ /* 0x0001e40000100a00 */
[----:B0-----:R-:W3:Y:S01]  /*25f40*/  LDL.LU R16, [R1+0x770] ;  /* 0x0007700001107983 */ /* 0x001ee20000300800 */
[----:B------:R-:W3:Y:S02]  /*25f50*/  LDL.LU R17, [R1+0x774] ;  /* 0x0007740001117983 */ /* 0x000ee40000300800 */
[----:B------:R-:W3:Y:S02]  /*25f60*/  LDL.LU R18, [R1+0x778] ;  /* 0x0007780001127983 */ /* 0x000ee40000300800 */
[----:B------:R-:W3:Y:S02]  /*25f70*/  LDL.LU R19, [R1+0x77c] ;  /* 0x00077c0001137983 */ /* 0x000ee40000300800 */
[----:B------:R-:W-:-:S02]  /*25f80*/  IMAD.MOV.U32 R14, RZ, RZ, R13 ;  /* 0x000000ffff0e7224 */ /* 0x000fc400078e000d */
[----:B------:R-:W-:-:S07]  /*25f90*/  IMAD.MOV.U32 R15, RZ, RZ, R12 ;  /* 0x000000ffff0f7224 */ /* 0x000fce00078e000c */
[C---:B--2---:R-:W-:Y:S01]  /*25fa0*/  HMMA.16816.F32 R12, R8.reuse, R14, R4 ;  /* 0x0000000e080c723c */ /* 0x044fe20000001804 */
[----:B---3--:R-:W-:Y:S01]  /*25fb0*/  STL.64 [R1+0x1360], R18 ;  /* 0x0013601201007387 */ /* 0x008fe20000100a00 */
[----:B------:R0:W-:Y:S02]  /*25fc0*/  STL.64 [R1+0x1358], R16 ;  /* 0x0013581001007387 */ /* 0x0001e40000100a00 */
[----:B0-----:R-:W-:Y:S02]  /*25fd0*/  IMAD.MOV.U32 R16, RZ, RZ, R0 ;  /* 0x000000ffff107224 */ /* 0x001fe400078e0000 */
[----:B------:R-:W2:Y:S01]  /*25fe0*/  LDL.LU R0, [R1+0x1458] ;  /* 0x0014580001007983 */ /* 0x000ea20000300800 */
[----:B------:R-:W3:Y:S02]  /*25ff0*/  LDL.LU.64 R6, [R1+0x1450] ;  /* 0x0014500001067983 */ /* 0x000ee40000300a00 */
[----:B------:R-:W3:Y:S11]  /*26000*/  LDL.LU.64 R4, [R1+0x1448] ;  /* 0x0014480001047983 */ /* 0x000ef60000300a00 */
[----:B------:R-:W-:Y:S03]  /*26010*/  @!UPT UIADD3 URZ, URZ, URZ, URZ ;  /* 0x0000003f3f3ff290 */ /* 0x000fe6000fffe03f */
[----:B------:R-:W-:Y:S01]  /*26020*/  STL.64 [R1+0x1a0], R12 ;  /* 0x0001a00c01007387 */ /* 0x000fe20000100a00 */
[----:B------:R0:W-:Y:S04]  /*26030*/  STL.64 [R1+0x1a8], R14 ;  /* 0x0001a80e01007387 */ /* 0x0001e80000100a00 */
        /* <DEDUP_REMOVED lines=10> */
[----:B------:R-:W-:Y:S02]  /*260e0*/  IMAD.MOV.U32 R17, RZ, RZ, R29 ;  /* 0x000000ffff117224 */ /* 0x000fe400078e001d */
[----:B------:R-:W-:Y:S11]  /*260f0*/  IMAD.MOV.U32 R19, RZ, RZ, R2 ;  /* 0x000000ffff137224 */ /* 0x000ff600078e0002 */
[----:B------:R-:W-:Y:S07]  /*26100*/  @!UPT UIADD3 URZ, URZ, URZ, URZ ;  /* 0x0000003f3f3ff290 */ /* 0x000fee000fffe03f */
[----:B------:R-:W-:Y:S01]  /*26110*/  STL.64 [R1+0x180], R12 ;  /* 0x0001800c01007387 */ /* 0x000fe20000100a00 */
[----:B------:R0:W-:Y:S03]  /*26120*/  STL.64 [R1+0x188], R14 ;  /* 0x0001880e01007387 */ /* 0x0001e60000100a00 */
[----:B0-----:R-:W2:Y:S01]  /*26130*/  LDL.LU R14, [R1+0xca0] ;  /* 0x000ca000010e7983 */ /* 0x001ea20000300800 */
[----:B------:R-:W2:Y:S02]  /*26140*/  LDL.LU R13, [R1+0xe94] ;  /* 0x000e9400010d7983 */ /* 0x000ea40000300800 */
[----:B------:R-:W2:Y:S02]  /*26150*/  LDL.LU R12, [R1+0xe8c] ;  /* 0x000e8c00010c7983 */ /* 0x000ea40000300800 */
[----:B------:R-:W2:Y:S01]  /*26160*/  LDL.LU R29, [R1+0xe84] ;  /* 0x000e8400011d7983 */ /* 0x000ea20000300800 */
[----:B------:R-:W2:Y:S01]  /*26170*/  LDL.LU R2, [R1+0xe7c] ;  /* 0x000e7c0001027983 */ /* 0x000ea20000300800 */
        /* <DEDUP_REMOVED lines=22> */
[----:B------:R-:W3:Y:S11]  /*262e0*/  LDL.LU.64 R22, [R1+0x13d0] ;  /* 0x0013d00001167983 */ /* 0x000ef60000300a00 */
[----:B------:R-:W-:Y:S10]  /*262f0*/  @!UPT UIADD3 URZ, URZ, URZ, URZ ;  /* 0x0000003f3f3ff290 */ /* 0x000ff4000fffe03f */
[----:B------:R-:W-:Y:S01]  /*26300*/  STL.64 [R1+0x140], R4 ;  /* 0x0001400401007387 */ /* 0x000fe20000100a00 */
[----:B------:R0:W-:Y:S03]  /*26310*/  STL.64 [R1+0x148], R6 ;  /* 0x0001480601007387 */ /* 0x0001e60000100a00 */
[----:B0-----:R-:W2:Y:S01]  /*26320*/  LDL.LU.64 R6, [R1+0x13c8] ;  /* 0x0013c80001067983 */ /* 0x001ea20000300a00 */
[----:B------:R-:W2:Y:S01]  /*26330*/  LDL.LU.64 R4, [R1+0x13c0] ;  /* 0x0013c00001047983 */ /* 0x000ea20000300a00 */
[C---:B---3--:R-:W-:Y:S02]  /*26340*/  HMMA.16816.F32 R20, R8.reuse, R22, R24 ;  /* 0x000000160814723c */ /* 0x048fe40000001818 */
[----:B------:R-:W2:Y:S11]  /*26350*/  LDL.LU.64 R26, [R1+0x13b8] ;  /* 0x0013b800011a7983 */ /* 0x000eb60000300a00 */
[----:B------:R-:W-:Y:S10]  /*26360*/  @!UPT UIADD3 URZ, URZ, URZ, URZ ;  /* 0x0000003f3f3ff290 */ /* 0x000ff4000fffe03f */
[----:B------:R-:W-:Y:S01]  /*26370*/  STL.64 [R1+0x130], R20 ;  /* 0x0001301401007387 */ /* 0x000fe20000100a00 */
[----:B------:R0:W-:Y:S03]  /*26380*/  STL.64 [R1+0x138], R22 ;  /* 0x0001381601007387 */ /* 0x0001e60000100a00 */
[----:B0-----:R-:W3:Y:S01]  /*26390*/  LDL.LU.64 R22, [R1+0x13b0] ;  /* 0x0013b00001167983 */ /* 0x001ee20000300a00 */
[----:B------:R-:W3:Y:S01]  /*263a0*/  LDL.LU.64 R20, [R1+0x13a8] ;  /* 0x0013a80001147983 */ /* 0x000ee20000300a00 */
[C---:B--2---:R-:W-:Y:S02]  /*263b0*/  HMMA.16816.F32 R24, R8.reuse, R26, R4 ;  /* 0x0000001a0818723c */ /* 0x044fe40000001804 */
        /* <DEDUP_REMOVED lines=13> */
[----:B--2---:R-:W-:Y:S02]  /*26490*/  HMMA.16816.F32 R20, R8, R22, R24 ;  /* 0x000000160814723c */ /* 0x004fe40000001818 */
[----:B------:R-:W2:Y:S11]  /*264a0*/  LDL.LU.64 R26, [R1+0x1370] ;  /* 0x00137000011a7983 */ /* 0x000eb60000300a00 */
[----:B------:R-:W-:Y:S10]  /*264b0*/  @!UPT UIADD3 URZ, URZ, URZ, URZ ;  /* 0x0000003f3f3ff290 */ /* 0x000ff4000fffe03f */
[----:B------:R-:W-:Y:S01]  /*264c0*/  STL.64 [R1+0x3f0], R20 ;  /* 0x0003f01401007387 */ /* 0x000fe20000100a00 */
[----:B------:R0:W-:Y:S03]  /*264d0*/  STL.64 [R1+0x3f8], R22 ;  /* 0x0003f81601007387 */ /* 0x0001e60000100a00 */
[----:B0-----:R-:W3:Y:S01]  /*264e0*/  LDL.LU.64 R22, [R1+0x1368] ;  /* 0x0013680001167983 */ /* 0x001ee20000300a00 */
[----:B----4-:R-:W-:-:S07]  /*264f0*/  IMAD.MOV.U32 R18, RZ, RZ, R3 ;  /* 0x000000ffff127224 */ /* 0x010fce00078e0003 */
[C---:B--2---:R-:W-:Y:S08]  /*26500*/  HMMA.16816.F32 R24, R8.reuse, R26, R16 ;  /* 0x0000001a0818723c */ /* 0x044ff00000001810 */
[C---:B---3--:R-:W-:Y:S01]  /*26510*/  HMMA.16816.F32 R20, R8.reuse, R22, R4 ;  /* 0x000000160814723c */ /* 0x048fe20000001804 */
[----:B------:R-:W2:Y:S11]  /*26520*/  LDL R7, [R1+0x12a0] ;  /* 0x0012a00001077983 */ /* 0x000eb60000100800 */
[----:B------:R-:W-:Y:S11]  /*26530*/  @!UPT UIADD3 URZ, URZ, URZ, URZ ;  /* 0x0000003f3f3ff290 */ /* 0x000ff6000fffe03f */
[----:B------:R-:W-:Y:S01]  /*26540*/  STL.64 [R1+0x790], R20 ;  /* 0x0007901401007387 */ /* 0x000fe20000100a00 */
[----:B------:R-:W-:Y:S02]  /*26550*/  STL.64 [R1+0x798], R22 ;  /* 0x0007981601007387 */ /* 0x000fe40000100a00 */
[----:B------:R-:W3:Y:S02]  /*26560*/  LDL.LU.64 R18, [R1+0x1360] ;  /* 0x0013600001127983 */ /* 0x000ee40000300a00 */
[----:B------:R-:W3:Y:S01]  /*26570*/  LDL.LU.64 R16, [R1+0x1358] ;  /* 0x0013580001107983 */ /* 0x000ee20000300a00 */
        /* <DEDUP_REMOVED lines=12> */
[----:B------:R-:W4:Y:S11]  /*26640*/  LDL.LU.64 R16, [R1+0x1328] ;  /* 0x0013280001107983 */ /* 0x000f360000300a00 */
[----:B------:R-:W-:Y:S09]  /*26650*/  @!UPT UIADD3 URZ, URZ, URZ, URZ ;  /* 0x0000003f3f3ff290 */ /* 0x000ff2000fffe03f */
[----:B------:R-:W-:Y:S01]  /*26660*/  STL.64 [R1+0x760], R24 ;  /* 0x0007601801007387 */ /* 0x000fe20000100a00 */
[----:B------:R0:W-:Y:S03]  /*26670*/  STL.64 [R1+0x768], R26 ;  /* 0x0007681a01007387 */ /* 0x0001e60000100a00 */
[----:B0-----:R-:W3:Y:S01]  /*26680*/  LDL.LU.64 R26, [R1+0x1320] ;  /* 0x00132000011a7983 */ /* 0x001ee20000300a00 */
[----:B------:R-:W3:Y:S02]  /*26690*/  LDL.LU.64 R24, [R1+0x1318] ;  /* 0x0013180001187983 */ /* 0x000ee40000300a00 */
[----:B------:R-:W-:-:S04]  /*266a0*/  IMAD.MOV.U32 R3, RZ, RZ, c[0x0][0x188] ;  /* 0x00006200ff037624 */ /* 0x000fc800078e00ff */
[----:B------:R-:W-:-:S04]  /*266b0*/  IMAD.SHL.U32 R20, R3, 0x20, RZ ;  /* 0x0000002003147824 */ /* 0x000fc800078e00ff */
[----:B------:R-:W-:Y:S01]  /*266c0*/  IMAD.SHL.U32 R20, R20, 0x2, RZ ;  /* 0x0000000214147824 */ /* 0x000fe200078e00ff */
[----:B------:R-:W-:-:S04]  /*266d0*/  IADD3 R28, R28, 0x1, RZ ;  /* 0x000000011c1c7810 */ /* 0x000fc80007ffe0ff */
[-C--:B------:R-:W-:Y:S02]  /*266e0*/  IADD3 R14, P4, R14, R20.reuse, RZ ;  /* 0x000000140e0e7210 */ /* 0x080fe40007f9e0ff */
[-C--:B------:R-:W-:Y:S02]  /*266f0*/  IADD3 R13, P3, R13, R20.reuse, RZ ;  /* 0x000000140d0d7210 */ /* 0x080fe40007f7e0ff */
[----:B----4-:R-:W-:-:S05]  /*26700*/  IADD3 R4, P0, R16, R20, RZ ;  /* 0x0000001410047210 */ /* 0x010fca0007f1e0ff */
[----:B------:R-:W-:Y:S01]  /*26710*/  IMAD.X R3, R17, 0x1, R0, P0 ;  /* 0x0000000111037824 */ /* 0x000fe200000e0600 */
[----:B------:R-:W-:Y:S04]  /*26720*/  STL [R1+0x12e8], R4 ;  /* 0x0012e80401007387 */ /* 0x000fe80000100800 */
[----:B------:R-:W-:Y:S01]  /*26730*/  STL [R1+0x12ec], R3 ;  /* 0x0012ec0301007387 */ /* 0x000fe20000100800 */
[----:B---3--:R-:W-:Y:S01]  /*26740*/  HMMA.16816.F32 R8, R8, R18, R24 ;  /* 0x000000120808723c */ /* 0x008fe20000001818 */
[----:B--2---:R-:W-:Y:S11]  /*26750*/  ISETP.NE.U32.AND P0, PT, R28, R7, PT ;  /* 0x000000071c00720c */ /* 0x004ff60003f05070 */
[----:B------:R-:W-:Y:S11]  /*26760*/  @!UPT UIADD3 URZ, URZ, URZ, URZ ;  /* 0x0000003f3f3ff290 */ /* 0x000ff6000fffe03f */
[----:B------:R-:W-:Y:S01]  /*26770*/  @!UPT UIADD3 URZ, URZ, URZ, URZ ;  /* 0x0000003f3f3ff290 */ /* 0x000fe2000fffe03f */
[----:B------:R-:W-:Y:S02]  /*26780*/  IMAD.MOV.U32 R5, RZ, RZ, R11 ;  /* 0x000000ffff057224 */ /* 0x000fe400078e000b */
[----:B------:R-:W-:Y:S01]  /*26790*/  IMAD.MOV.U32 R6, RZ, RZ, R10 ;  /* 0x000000ffff067224 */ /* 0x000fe200078e000a */
[----:B------:R-:W-:Y:S01]  /*267a0*/  STL.64 [R1+0x6f0], R8 ;  /* 0x0006f00801007387 */ /* 0x000fe20000100a00 */
[----:B------:R-:W-:Y:S02]  /*267b0*/  STL.64 [R1+0x6f8], R10 ;  /* 0x0006f80a01007387 */ /* 0x000fe40000100a00 */
[----:B------:R0:W-:Y:S02]  /*267c0*/  STL [R1+0xc98], R28 ;  /* 0x000c981c01007387 */ /* 0x0001e40000100800 */
[----:B------:R-:W-:Y:S01]  /*267d0*/  STL [R1+0x12f4], R5 ;  /* 0x0012f40501007387 */ /* 0x000fe20000100800 */
[----:B------:R1:W-:Y:S04]  /*267e0*/  STL [R1+0x12f0], R6 ;  /* 0x0012f00601007387 */ /* 0x0003e80000100800 */
[----:B0-----:R-:W2:Y:S01]  /*267f0*/  LDL.LU R28, [R1+0xe74] ;  /* 0x000e7400011c7983 */ /* 0x001ea20000300800 */
[----:B------:R-:W-:Y:S02]  /*26800*/  STL [R1+0xca0], R14 ;  /* 0x000ca00e01007387 */ /* 0x000fe40000100800 */
[----:B------:R-:W-:Y:S02]  /*26810*/  STL [R1+0xe94], R13 ;  /* 0x000e940d01007387 */ /* 0x000fe40000100800 */
[----:B-1----:R-:W3:Y:S01]  /*26820*/  LDL.LU R6, [R1+0xe64] ;  /* 0x000e640001067983 */ /* 0x002ee20000300800 */
[----:B------:R-:W-:-:S02]  /*26830*/  IADD3 R12, P6, R12, R20, RZ ;  /* 0x000000140c0c7210 */ /* 0x000fc40007fde0ff */
[----:B------:R-:W-:-:S03]  /*26840*/  IADD3 R29, P5, R29, R20, RZ ;  /* 0x000000141d1d7210 */ /* 0x000fc60007fbe0ff */
[----:B------:R-:W-:Y:S04]  /*26850*/  STL [R1+0xe8c], R12 ;  /* 0x000e8c0c01007387 */ /* 0x000fe80000100800 */
[----:B---3--:R0:W-:Y:S01]  /*26860*/  STL [R1+0x130c], R6 ;  /* 0x00130c0601007387 */ /* 0x0081e20000100800 */
[----:B------:R-:W-:Y:S03]  /*26870*/  STL [R1+0xe84], R29 ;  /* 0x000e841d01007387 */ /* 0x000fe60000100800 */
[----:B0-----:R-:W3:Y:S01]  /*26880*/  LDL.LU R6, [R1+0xe90] ;  /* 0x000e900001067983 */ /* 0x001ee20000300800 */
[----:B------:R-:W-:-:S05]  /*26890*/  IADD3 R2, P2, R2, R20, RZ ;  /* 0x0000001402027210 */ /* 0x000fca0007f5e0ff */
[----:B------:R-:W-:Y:S04]  /*268a0*/  STL [R1+0xe7c], R2 ;  /* 0x000e7c0201007387 */ /* 0x000fe80000100800 */
[----:B---3--:R0:W-:Y:S04]  /*268b0*/  STL [R1+0x1310], R6 ;  /* 0x0013100601007387 */ /* 0x0081e80000100800 */
[----:B0-----:R-:W3:Y:S01]  /*268c0*/  LDL.LU R6, [R1+0xe6c] ;  /* 0x000e6c0001067983 */ /* 0x001ee20000300800 */
[----:B--2---:R-:W-:-:S03]  /*268d0*/  IADD3 R28, P1, R28, R20, RZ ;  /* 0x000000141c1c7210 */ /* 0x004fc60007f3e0ff */
[----:B---3--:R0:W-:Y:S04]  /*268e0*/  STL [R1+0x1314], R6 ;  /* 0x0013140601007387 */ /* 0x0081e80000100800 */
[----:B0-----:R-:W2:Y:S01]  /*268f0*/  LDL.LU R6, [R1+0xc9c] ;  /* 0x000c9c0001067983 */ /* 0x001ea20000300800 */
[----:B------:R-:W3:Y:S02]  /*26900*/  LDL.LU R5, [R1+0xe88] ;  /* 0x000e880001057983 */ /* 0x000ee40000300800 */
[----:B------:R-:W4:Y:S02]  /*26910*/  LDL.LU R8, [R1+0xe5c] ;  /* 0x000e5c0001087983 */ /* 0x000f240000300800 */
[----:B------:R-:W3:Y:S01]  /*26920*/  LDL.LU R9, [R1+0xe80] ;  /* 0x000e800001097983 */ /* 0x000ee20000300800 */
[----:B------:R-:W3:Y:S01]  /*26930*/  LDL.LU R10, [R1+0xe54] ;  /* 0x000e5400010a7983 */ /* 0x000ee20000300800 */
[----:B------:R-:W3:Y:S02]  /*26940*/  LDL.LU R11, [R1+0xe78] ;  /* 0x000e7800010b7983 */ /* 0x000ee40000300800 */
[----:B------:R-:W3:Y:S02]  /*26950*/  LDL.LU R24, [R1+0xe4c] ;  /* 0x000e4c0001187983 */ /* 0x000ee40000300800 */
        /* <DEDUP_REMOVED lines=15> */
[----:B------:R0:W-:Y:S02]  /*26a50*/  STL [R1+0xe74], R28 ;  /* 0x000e741c01007387 */ /* 0x0001e40000100800 */
[----:B------:R-:W3:Y:S01]  /*26a60*/  LDL.LU R14, [R1+0xe0c] ;  /* 0x000e0c00010e7983 */ /* 0x000ee20000300800 */
[----:B------:R-:W3:Y:S01]  /*26a70*/  LDL.LU R13, [R1+0xe30] ;  /* 0x000e3000010d7983 */ /* 0x000ee20000300800 */
[----:B------:R-:W3:Y:S02]  /*26a80*/  LDL.LU R12, [R1+0xe04] ;  /* 0x000e0400010c7983 */ /* 0x000ee40000300800 */
[----:B------:R-:W3:Y:S01]  /*26a90*/  LDL.LU R29, [R1+0xe28] ;  /* 0x000e2800011d7983 */ /* 0x000ee20000300800 */
[----:B0-----:R-:W3:Y:S01]  /*26aa0*/  LDL.LU R28, [R1+0xdfc] ;  /* 0x000dfc00011c7983 */ /* 0x001ee20000300800 */
[----:B--2---:R-:W-:-:S05]  /*26ab0*/  IMAD.X R6, R6, 0x1, R0, P4 ;  /* 0x0000000106067824 */ /* 0x004fca00020e0600 */
[----:B------:R0:W-:Y:S04]  /*26ac0*/  STL [R1+0xc9c], R6 ;  /* 0x000c9c0601007387 */ /* 0x0001e80000100800 */
[----:B0-----:R-:W2:Y:S02]  /*26ad0*/  LDL.LU R6, [R1+0x1314] ;  /* 0x0013140001067983 */ /* 0x001ea40000300800 */
[----:B--2---:R-:W-:-:S05]  /*26ae0*/  IADD3 R6, P4, R6, R20, RZ ;  /* 0x0000001406067210 */ /* 0x004fca0007f9e0ff */
[----:B------:R0:W-:Y:S04]  /*26af0*/  STL [R1+0xe6c], R6 ;  /* 0x000e6c0601007387 */ /* 0x0001e80000100800 */
[----:B0-----:R-:W2:Y:S02]  /*26b00*/  LDL.LU R6, [R1+0x1310] ;  /* 0x0013100001067983 */ /* 0x001ea40000300800 */
[----:B--2---:R-:W-:-:S05]  /*26b10*/  IMAD.X R6, R6, 0x1, R0, P3 ;  /* 0x0000000106067824 */ /* 0x004fca00018e0600 */
[----:B------:R0:W-:Y:S04]  /*26b20*/  STL [R1+0xe90], R6 ;  /* 0x000e900601007387 */ /* 0x0001e80000100800 */
[----:B0-----:R-:W2:Y:S01]  /*26b30*/  LDL.LU R6, [R1+0x130c] ;  /* 0x00130c0001067983 */ /* 0x001ea20000300800 */
[--C-:B---3--:R-:W-:Y:S01]  /*26b40*/  IMAD.X R5, R5, 0x1, R0.reuse, P6 ;  /* 0x0000000105057824 */ /* 0x108fe200030e0600 */
[-C--:B----4-:R-:W-:Y:S01]  /*26b50*/  IADD3 R8, P6, R8, R20.reuse, RZ ;  /* 0x0000001408087210 */ /* 0x090fe20007fde0ff */
[--C-:B------:R-:W-:Y:S01]  /*26b60*/  IMAD.X R9, R9, 0x1, R0.reuse, P5 ;  /* 0x0000000109097824 */ /* 0x100fe200028e0600 */
[-C--:B------:R-:W-:Y:S01]  /*26b70*/  IADD3 R10, P5, R10, R20.reuse, RZ ;  /* 0x000000140a0a7210 */ /* 0x080fe20007fbe0ff */
[--C-:B------:R-:W-:Y:S01]  /*26b80*/  IMAD.X R11, R11, 0x1, R0.reuse, P2 ;  /* 0x000000010b0b7824 */ /* 0x100fe200010e0600 */
[-C--:B------:R-:W-:Y:S01]  /*26b90*/  IADD3 R24, P2, R24, R20.reuse, RZ ;  /* 0x0000001418187210 */ /* 0x080fe20007f5e0ff */
[--C-:B------:R-:W-:Y:S01]  /*26ba0*/  IMAD.X R25, R25, 0x1, R0.reuse, P1 ;  /* 0x0000000119197824 */ /* 0x100fe200008e0600 */
[-C--:B------:R-:W-:Y:S01]  /*26bb0*/  IADD3 R26, P1, R26, R20.reuse, RZ ;  /* 0x000000141a1a7210 */ /* 0x080fe20007f3e0ff */
[--C-:B------:R-:W-:Y:S01]  /*26bc0*/  IMAD.X R27, R27, 0x1, R0.reuse, P4 ;  /* 0x000000011b1b7824 */ /* 0x100fe200020e0600 */
[-C--:B------:R-:W-:Y:S01]  /*26bd0*/  IADD3 R3, P4, R3, R20.reuse, RZ ;  /* 0x0000001403037210 */ /* 0x080fe20007f9e0ff */
[--C-:B------:R-:W-:Y:S01]  /*26be0*/  IMAD.X R21, R21, 0x1, R0.reuse, P6 ;  /* 0x0000000115157824 */ /* 0x100fe200030e0600 */
[----:B------:R-:W-:Y:S01]  /*26bf0*/  IADD3 R22, P6, R22, R20, RZ ;  /* 0x0000001416167210 */ /* 0x000fe20007fde0ff */
[----:B------:R-:W-:-:S02]  /*26c00*/  IMAD.X R23, R23, 0x1, R0, P5 ;  /* 0x0000000117177824 */ /* 0x000fc400028e0600 */
[--C-:B------:R-:W-:Y:S01]  /*26c10*/  IMAD.X R17, R17, 0x1, R0.reuse, P2 ;  /* 0x0000000111117824 */ /* 0x100fe200010e0600 */
[-C--:B------:R-:W-:Y:S02]  /*26c20*/  IADD3 R2, P2, R2, R20.reuse, RZ ;  /* 0x0000001402027210 */ /* 0x080fe40007f5e0ff */
[-C--:B------:R-:W-:Y:S01]  /*26c30*/  IADD3 R16, P5, R16, R20.reuse, RZ ;  /* 0x0000001410107210 */ /* 0x080fe20007fbe0ff */
[--C-:B------:R-:W-:Y:S01]  /*26c40*/  IMAD.X R18, R18, 0x1, R0.reuse, P1 ;  /* 0x0000000112127824 */ /* 0x100fe200008e0600 */
[-C--:B------:R-:W-:Y:S01]  /*26c50*/  IADD3 R19, P1, R19, R20.reuse, RZ ;  /* 0x0000001413137210 */ /* 0x080fe20007f3e0ff */
[--C-:B------:R-:W-:Y:S01]  /*26c60*/  IMAD.X R15, R15, 0x1, R0.reuse, P4 ;  /* 0x000000010f0f7824 */ /* 0x100fe200020e0600 */
[-C--:B------:R-:W-:Y:S01]  /*26c70*/  IADD3 R14, P4, R14, R20.reuse, RZ ;  /* 0x000000140e0e7210 */ /* 0x080fe20007f9e0ff */
[----:B------:R-:W-:Y:S01]  /*26c80*/  IMAD.X R29, R29, 0x1, R0, P6 ;  /* 0x000000011d1d7824 */ /* 0x000fe200030e0600 */
[-C--:B------:R-:W-:Y:S02]  /*26c90*/  IADD3 R28, P6, R28, R20.reuse, RZ ;  /* 0x000000141c1c7210 */ /* 0x080fe40007fde0ff */
[----:B--2---:R-:W-:-:S05]  /*26ca0*/  IADD3 R6, P3, R6, R20, RZ ;  /* 0x0000001406067210 */ /* 0x004fca0007f7e0ff */
[----:B------:R-:W-:Y:S01]  /*26cb0*/  STL [R1+0xe64], R6 ;  /* 0x000e640601007387 */ /* 0x000fe20000100800 */
[----:B------:R-:W-:Y:S02]  /*26cc0*/  STL [R1+0xe88], R5 ;  /* 0x000e880501007387 */ /* 0x000fe40000100800 */
[----:B------:R-:W-:Y:S02]  /*26cd0*/  STL [R1+0xe5c], R8 ;  /* 0x000e5c0801007387 */ /* 0x000fe40000100800 */
[----:B------:R-:W-:Y:S01]  /*26ce0*/  STL [R1+0xe80], R9 ;  /* 0x000e800901007387 */ /* 0x000fe20000100800 */
[----:B------:R-:W-:Y:S01]  /*26cf0*/  STL [R1+0xe54], R10 ;  /* 0x000e540a01007387 */ /* 0x000fe20000100800 */
[----:B------:R-:W-:Y:S02]  /*26d00*/  STL [R1+0xe78], R11 ;  /* 0x000e780b01007387 */ /* 0x000fe40000100800 */
[----:B------:R-:W-:Y:S02]  /*26d10*/  STL [R1+0xe4c], R24 ;  /* 0x000e4c1801007387 */ /* 0x000fe40000100800 */
[--C-:B------:R-:W-:Y:S01]  /*26d20*/  IMAD.X R4, R4, 0x1, R0.reuse, P3 ;  /* 0x0000000104047824 */ /* 0x100fe200018e0600 */
[----:B------:R-:W-:Y:S01]  /*26d30*/  STL [R1+0xe70], R25 ;  /* 0x000e701901007387 */ /* 0x000fe20000100800 */
[-C--:B------:R-:W-:Y:S01]  /*26d40*/  IADD3 R7, P3, R7, R20.reuse, RZ ;  /* 0x0000001407077210 */ /* 0x080fe20007f7e0ff */
[----:B------:R-:W-:Y:S02]  /*26d50*/  STL [R1+0xe44], R26 ;  /* 0x000e441a01007387 */ /* 0x000fe40000100800 */
[----:B------:R-:W-:Y:S01]  /*26d60*/  STL [R1+0xe68], R27 ;  /* 0x000e681b01007387 */ /* 0x000fe20000100800 */
[----:B------:R-:W-:Y:S01]  /*26d70*/  STL [R1+0xe3c], R3 ;  /* 0x000e3c0301007387 */ /* 0x000fe20000100800 */
[----:B------:R-:W-:Y:S02]  /*26d80*/  STL [R1+0xe60], R4 ;  /* 0x000e600401007387 */ /* 0x000fe40000100800 */
[----:B------:R-:W-:Y:S02]  /*26d90*/  STL [R1+0xe34], R7 ;  /* 0x000e340701007387 */ /* 0x000fe40000100800 */
[----:B------:R-:W-:Y:S01]  /*26da0*/  STL [R1+0xe58], R21 ;  /* 0x000e581501007387 */ /* 0x000fe20000100800 */
[----:B------:R-:W-:Y:S01]  /*26db0*/  STL [R1+0xe2c], R22 ;  /* 0x000e2c1601007387 */ /* 0x000fe20000100800 */
[----:B------:R-:W-:Y:S02]  /*26dc0*/  STL [R1+0xe50], R23 ;  /* 0x000e501701007387 */ /* 0x000fe40000100800 */
[----:B------:R0:W-:Y:S02]  /*26dd0*/  STL [R1+0xe1c], R2 ;  /* 0x000e1c0201007387 */ /* 0x0001e40000100800 */
[----:B------:R-:W-:Y:S02]  /*26de0*/  STL [R1+0xe24], R16 ;  /* 0x000e241001007387 */ /* 0x000fe40000100800 */
[--C-:B------:R-:W-:Y:S01]  /*26df0*/  IMAD.X R13, R13, 0x1, R0.reuse, P3 ;  /* 0x000000010d0d7824 */ /* 0x100fe200018e0600 */
[----:B------:R-:W-:Y:S01]  /*26e00*/  IADD3 R12, P3, R12, R20, RZ ;  /* 0x000000140c0c7210 */ /* 0x000fe20007f7e0ff */
[----:B0-----:R-:W2:Y:S01]  /*26e10*/  LDL.LU R2, [R1+0xe20] ;  /* 0x000e200001027983 */ /* 0x001ea20000300800 */
[----:B------:R-:W-:Y:S02]  /*26e20*/  STL [R1+0xe48], R17 ;  /* 0x000e481101007387 */ /* 0x000fe40000100800 */
[----:B------:R-:W-:Y:S02]  /*26e30*/  STL [R1+0xe40], R18 ;  /* 0x000e401201007387 */ /* 0x000fe40000100800 */
[----:B------:R-:W-:Y:S01]  /*26e40*/  STL [R1+0xe14], R19 ;  /* 0x000e141301007387 */ /* 0x000fe20000100800 */
[----:B------:R-:W-:Y:S01]  /*26e50*/  STL [R1+0xe38], R15 ;  /* 0x000e380f01007387 */ /* 0x000fe20000100800 */
[----:B------:R-:W-:Y:S02]  /*26e60*/  STL [R1+0xe0c], R14 ;  /* 0x000e0c0e01007387 */ /* 0x000fe40000100800 */
[----:B------:R-:W-:Y:S02]  /*26e70*/  STL [R1+0xe30], R13 ;  /* 0x000e300d01007387 */ /* 0x000fe40000100800 */
[----:B------:R0:W-:Y:S01]  /*26e80*/  STL [R1+0xdfc], R28 ;  /* 0x000dfc1c01007387 */ /* 0x0001e20000100800 */
[----:B------:R-:W-:Y:S04]  /*26e90*/  STL [R1+0xe04], R12 ;  /* 0x000e040c01007387 */ /* 0x000fe80000100800 */
[----:B0-----:R-:W3:Y:S01]  /*26ea0*/  LDL.LU R28, [R1+0xdf4] ;  /* 0x000df400011c7983 */ /* 0x001ee20000300800 */
[----:B------:R-:W-:Y:S02]  /*26eb0*/  STL [R1+0xe28], R29 ;  /* 0x000e281d01007387 */ /* 0x000fe40000100800 */
[----:B------:R-:W4:Y:S02]  /*26ec0*/  LDL.LU R6, [R1+0xe10] ;  /* 0x000e100001067983 */ /* 0x000f240000300800 */
[----:B----4-:R0:W-:Y:S04]  /*26ed0*/  STL [R1+0x1304], R6 ;  /* 0x0013040601007387 */ /* 0x0101e80000100800 */
[----:B0-----:R-:W4:Y:S01]  /*26ee0*/  LDL.LU R6, [R1+0xdec] ;  /* 0x000dec0001067983 */ /* 0x001f220000300800 */
[----:B--2---:R-:W-:-:S03]  /*26ef0*/  IMAD.X R2, R2, 0x1, R0, P5 ;  /* 0x0000000102027824 */ /* 0x004fc600028e0600 */
[----:B----4-:R0:W-:Y:S04]  /*26f00*/  STL [R1+0x1308], R6 ;  /* 0x0013080601007387 */ /* 0x0101e80000100800 */
[----:B0-----:R-:W2:Y:S01]  /*26f10*/  LDL.LU R6, [R1+0xe18] ;  /* 0x000e180001067983 */ /* 0x001ea20000300800 */
[----:B------:R-:W4:Y:S02]  /*26f20*/  LDL.LU R5, [R1+0xde4] ;  /* 0x000de40001057983 */ /* 0x000f240000300800 */
[----:B------:R-:W4:Y:S02]  /*26f30*/  LDL.LU R8, [R1+0xe08] ;  /* 0x000e080001087983 */ /* 0x000f240000300800 */
[----:B------:R-:W4:Y:S01]  /*26f40*/  LDL.LU R9, [R1+0xddc] ;  /* 0x000ddc0001097983 */ /* 0x000f220000300800 */
[----:B------:R-:W4:Y:S01]  /*26f50*/  LDL.LU R10, [R1+0xe00] ;  /* 0x000e0000010a7983 */ /* 0x000f220000300800 */
        /* <DEDUP_REMOVED lines=15> */
[----:B------:R0:W-:Y:S01]  /*27050*/  STL [R1+0xe20], R2 ;  /* 0x000e200201007387 */ /* 0x0001e20000100800 */
[----:B------:R-:W4:Y:S02]  /*27060*/  LDL.LU R19, [R1+0xdc0] ;  /* 0x000dc00001137983 */ /* 0x000f240000300800 */
[----:B------:R-:W4:Y:S01]  /*27070*/  LDL.LU R15, [R1+0xd94] ;  /* 0x000d9400010f7983 */ /* 0x000f220000300800 */
[----:B---3--:R-:W-:Y:S01]  /*27080*/  IADD3 R28, P5, R28, R20, RZ ;  /* 0x000000141c1c7210 */ /* 0x008fe20007fbe0ff */
[----:B------:R-:W3:Y:S01]  /*27090*/  LDL.LU R14, [R1+0xdb8] ;  /* 0x000db800010e7983 */ /* 0x000ee20000300800 */
[----:B------:R-:W3:Y:S02]  /*270a0*/  LDL.LU R13, [R1+0xd8c] ;  /* 0x000d8c00010d7983 */ /* 0x000ee40000300800 */
[----:B------:R-:W3:Y:S01]  /*270b0*/  LDL.LU R29, [R1+0xdb0] ;  /* 0x000db000011d7983 */ /* 0x000ee20000300800 */
[----:B0-----:R-:W3:Y:S01]  /*270c0*/  LDL.LU R2, [R1+0xd84] ;  /* 0x000d840001027983 */ /* 0x001ee20000300800 */
[----:B------:R0:W-:Y:S03]  /*270d0*/  STL [R1+0xdf4], R28 ;  /* 0x000df41c01007387 */ /* 0x0001e60000100800 */
[----:B0-----:R-:W3:Y:S01]  /*270e0*/  LDL.LU R28, [R1+0xda8] ;  /* 0x000da800011c7983 */ /* 0x001ee20000300800 */
[----:B--2---:R-:W-:-:S05]  /*270f0*/  IMAD.X R6, R6, 0x1, R0, P2 ;  /* 0x0000000106067824 */ /* 0x004fca00010e0600 */
[----:B------:R0:W-:Y:S04]  /*27100*/  STL [R1+0xe18], R6 ;  /* 0x000e180601007387 */ /* 0x0001e80000100800 */
[----:B0-----:R-:W2:Y:S02]  /*27110*/  LDL.LU R6, [R1+0x1308] ;  /* 0x0013080001067983 */ /* 0x001ea40000300800 */
[----:B--2---:R-:W-:-:S05]  /*27120*/  IADD3 R6, P2, R6, R20, RZ ;  /* 0x0000001406067210 */ /* 0x004fca0007f5e0ff */
[----:B------:R0:W-:Y:S04]  /*27130*/  STL [R1+0xdec], R6 ;  /* 0x000dec0601007387 */ /* 0x0001e80000100800 */
[----:B0-----:R-:W2:Y:S01]  /*27140*/  LDL.LU R6, [R1+0x1304] ;  /* 0x0013040001067983 */ /* 0x001ea20000300800 */
[--C-:B----4-:R-:W-:Y:S01]  /*27150*/  IMAD.X R8, R8, 0x1, R0.reuse, P4 ;  /* 0x0000000108087824 */ /* 0x110fe200020e0600 */
        /* <DEDUP_REMOVED lines=17> */
[--C-:B---3--:R-:W-:Y:S01]  /*27270*/  IMAD.X R14, R14, 0x1, R0.reuse, P2 ;  /* 0x000000010e0e7824 */ /* 0x108fe200010e0600 */
[-C--:B------:R-:W-:Y:S01]  /*27280*/  IADD3 R13, P2, R13, R20.reuse, RZ ;  /* 0x000000140d0d7210 */ /* 0x080fe20007f5e0ff */
[----:B--2---:R-:W-:Y:S01]  /*27290*/  IMAD.X R6, R6, 0x1, R0, P1 ;  /* 0x0000000106067824 */ /* 0x004fe200008e0600 */
[----:B------:R-:W-:-:S04]  /*272a0*/  IADD3 R5, P1, R5, R20, RZ ;  /* 0x0000001405057210 */ /* 0x000fc80007f3e0ff */
[----:B------:R-:W-:Y:S01]  /*272b0*/  STL [R1+0xe10], R6 ;  /* 0x000e100601007387 */ /* 0x000fe20000100800 */
[----:B------:R-:W-:Y:S02]  /*272c0*/  STL [R1+0xde4], R5 ;  /* 0x000de40501007387 */ /* 0x000fe40000100800 */
[----:B------:R-:W-:Y:S02]  /*272d0*/  STL [R1+0xe08], R8 ;  /* 0x000e080801007387 */ /* 0x000fe40000100800 */
[----:B------:R-:W-:Y:S01]  /*272e0*/  STL [R1+0xddc], R9 ;  /* 0x000ddc0901007387 */ /* 0x000fe20000100800 */
[----:B------:R-:W-:Y:S01]  /*272f0*/  STL [R1+0xe00], R10 ;  /* 0x000e000a01007387 */ /* 0x000fe20000100800 */
[----:B------:R-:W-:Y:S02]  /*27300*/  STL [R1+0xdd4], R11 ;  /* 0x000dd40b01007387 */ /* 0x000fe40000100800 */
        /* <DEDUP_REMOVED lines=10> */
[----:B------:R0:W-:Y:S01]  /*273b0*/  STL [R1+0xdd0], R12 ;  /* 0x000dd00c01007387 */ /* 0x0001e20000100800 */
[----:B------:R-:W-:Y:S01]  /*273c0*/  STL [R1+0xdd8], R22 ;  /* 0x000dd81601007387 */ /* 0x000fe20000100800 */
[----:B------:R-:W-:Y:S01]  /*273d0*/  IMAD.X R29, R29, 0x1, R0, P1 ;  /* 0x000000011d1d7824 */ /* 0x000fe200008e0600 */
[----:B------:R-:W-:-:S02]  /*273e0*/  IADD3 R2, P1, R2, R20, RZ ;  /* 0x0000001402027210 */ /* 0x000fc40007f3e0ff */
        /* <DEDUP_REMOVED lines=11> */
[----:B------:R0:W-:Y:S02]  /*274a0*/  STL [R1+0xd84], R2 ;  /* 0x000d840201007387 */ /* 0x0001e40000100800 */
[----:B0-----:R-:W4:Y:S01]  /*274b0*/  LDL.LU R2, [R1+0xd74] ;  /* 0x000d740001027983 */ /* 0x001f220000300800 */
[----:B------:R-:W2:Y:S02]  /*274c0*/  LDL.LU R6, [R1+0xd6c] ;  /* 0x000d6c0001067983 */ /* 0x000ea40000300800 */
[--C-:B------:R-:W-:Y:S01]  /*274d0*/  IMAD.X R28, R28, 0x1, R0.reuse, P4 ;  /* 0x000000011c1c7824 */ /* 0x100fe200020e0600 */
[----:B--2---:R0:W-:Y:S04]  /*274e0*/  STL [R1+0x1300], R6 ;  /* 0x0013000601007387 */ /* 0x0041e80000100800 */
[----:B------:R1:W-:Y:S01]  /*274f0*/  STL [R1+0xda8], R28 ;  /* 0x000da81c01007387 */ /* 0x0003e20000100800 */
        /* <DEDUP_REMOVED lines=14> */
[----:B------:R-:W2:Y:S01]  /*275e0*/  LDL.LU R22, [R1+0xd34] ;  /* 0x000d340001167983 */ /* 0x000ea20000300800 */
[-C--:B------:R-:W-:Y:S01]  /*275f0*/  IADD3 R12, P4, R12, R20.reuse, RZ ;  /* 0x000000140c0c7210 */ /* 0x080fe20007f9e0ff */
[----:B-1----:R-:W2:Y:S01]  /*27600*/  LDL.LU R28, [R1+0xd58] ;  /* 0x000d5800011c7983 */ /* 0x002ea20000300800 */
[----:B------:R-:W2:Y:S02]  /*27610*/  LDL.LU R23, [R1+0xd2c] ;  /* 0x000d2c0001177983 */ /* 0x000ea40000300800 */
[----:B------:R-:W2:Y:S02]  /*27620*/  LDL.LU R16, [R1+0xd50] ;  /* 0x000d500001107983 */ /* 0x000ea40000300800 */
[----:B------:R-:W2:Y:S01]  /*27630*/  LDL.LU R17, [R1+0xd24] ;  /* 0x000d240001117983 */ /* 0x000ea20000300800 */
[----:B------:R0:W-:Y:S01]  /*27640*/  STL [R1+0xd7c], R12 ;  /* 0x000d7c0c01007387 */ /* 0x0001e20000100800 */
[----:B------:R-:W2:Y:S02]  /*27650*/  LDL.LU R18, [R1+0xd48] ;  /* 0x000d480001127983 */ /* 0x000ea40000300800 */
[----:B------:R-:W2:Y:S02]  /*27660*/  LDL.LU R19, [R1+0xd1c] ;  /* 0x000d1c0001137983 */ /* 0x000ea40000300800 */
[----:B---3--:R-:W-:Y:S01]  /*27670*/  IMAD.X R29, R29, 0x1, R0, P3 ;  /* 0x000000011d1d7824 */ /* 0x008fe200018e0600 */
[----:B------:R-:W3:Y:S01]  /*27680*/  LDL.LU R15, [R1+0xd40] ;  /* 0x000d4000010f7983 */ /* 0x000ee20000300800 */
[----:B------:R-:W3:Y:S01]  /*27690*/  LDL.LU R14, [R1+0xd14] ;  /* 0x000d1400010e7983 */ /* 0x000ee20000300800 */
[----:B----4-:R-:W-:-:S02]  /*276a0*/  IADD3 R2, P3, R2, R20, RZ ;  /* 0x0000001402027210 */ /* 0x010fc40007f7e0ff */
[----:B0-----:R-:W4:Y:S01]  /*276b0*/  LDL.LU R12, [R1+0xd38] ;  /* 0x000d3800010c7983 */ /* 0x001f220000300800 */
[----:B------:R-:W3:Y:S02]  /*276c0*/  LDL.LU R13, [R1+0xd0c] ;  /* 0x000d0c00010d7983 */ /* 0x000ee40000300800 */
[----:B------:R0:W-:Y:S02]  /*276d0*/  STL [R1+0xda0], R29 ;  /* 0x000da01d01007387 */ /* 0x0001e40000100800 */
[----:B0-----:R-:W4:Y:S01]  /*276e0*/  LDL.LU R29, [R1+0xd30] ;  /* 0x000d3000011d7983 */ /* 0x001f220000300800 */
[----:B------:R0:W-:Y:S03]  /*276f0*/  STL [R1+0xd74], R2 ;  /* 0x000d740201007387 */ /* 0x0001e60000100800 */
[----:B0-----:R-:W4:Y:S01]  /*27700*/  LDL.LU R2, [R1+0xd04] ;  /* 0x000d040001027983 */ /* 0x001f220000300800 */
[----:B--2---:R-:W-:-:S05]  /*27710*/  IMAD.X R6, R6, 0x1, R0, P6 ;  /* 0x0000000106067824 */ /* 0x004fca00030e0600 */
[----:B------:R0:W-:Y:S04]  /*27720*/  STL [R1+0xd98], R6 ;  /* 0x000d980601007387 */ /* 0x0001e80000100800 */
[----:B0-----:R-:W2:Y:S01]  /*27730*/  LDL.LU R6, [R1+0x1300] ;  /* 0x0013000001067983 */ /* 0x001ea20000300800 */
        /* <DEDUP_REMOVED lines=20> */
[----:B----4-:R-:W-:Y:S01]  /*27880*/  IMAD.X R29, R29, 0x1, R0, P5 ;  /* 0x000000011d1d7824 */ /* 0x010fe200028e0600 */
        /* <DEDUP_REMOVED lines=10> */
[----:B------:R-:W-:Y:S01]  /*27930*/  IADD3 R7, P6, R7, R20, RZ ;  /* 0x0000001407077210 */ /* 0x000fe20007fde0ff */
[----:B------:R-:W-:Y:S02]  /*27940*/  STL [R1+0xd4c], R26 ;  /* 0x000d4c1a01007387 */ /* 0x000fe40000100800 */
[----:B------:R-:W-:Y:S01]  /*27950*/  STL [R1+0xd70], R27 ;  /* 0x000d701b01007387 */ /* 0x000fe20000100800 */
[----:B------:R-:W-:Y:S01]  /*27960*/  STL [R1+0xd44], R3 ;  /* 0x000d440301007387 */ /* 0x000fe20000100800 */
[----:B------:R-:W-:Y:S02]  /*27970*/  STL [R1+0xd68], R4 ;  /* 0x000d680401007387 */ /* 0x000fe40000100800 */
[----:B------:R-:W-:Y:S02]  /*27980*/  STL [R1+0xd3c], R7 ;  /* 0x000d3c0701007387 */ /* 0x000fe40000100800 */
[----:B------:R0:W-:Y:S01]  /*27990*/  STL [R1+0xd58], R28 ;  /* 0x000d581c01007387 */ /* 0x0001e20000100800 */
[----:B------:R-:W-:Y:S01]  /*279a0*/  STL [R1+0xd60], R21 ;  /* 0x000d601501007387 */ /* 0x000fe20000100800 */
[----:B------:R-:W-:-:S03]  /*279b0*/  IMAD.X R12, R12, 0x1, R0, P6 ;  /* 0x000000010c0c7824 */ /* 0x000fc600030e0600 */
        /* <DEDUP_REMOVED lines=8> */
[----:B------:R-:W-:Y:S01]  /*27a40*/  STL [R1+0xd40], R15 ;  /* 0x000d400f01007387 */ /* 0x000fe20000100800 */
[----:B------:R-:W-:-:S03]  /*27a50*/  IADD3 R13, P6, R13, R20, RZ ;  /* 0x000000140d0d7210 */ /* 0x000fc60007fde0ff */
[----:B0-----:R-:W3:Y:S01]  /*27a60*/  LDL.LU R12, [R1+0xcfc] ;  /* 0x000cfc00010c7983 */ /* 0x001ee20000300800 */
[----:B------:R-:W-:Y:S02]  /*27a70*/  STL [R1+0xd14], R14 ;  /* 0x000d140e01007387 */ /* 0x000fe40000100800 */
[----:B------:R0:W-:Y:S02]  /*27a80*/  STL [R1+0xd30], R29 ;  /* 0x000d301d01007387 */ /* 0x0001e40000100800 */
[----:B0-----:R-:W4:Y:S01]  /*27a90*/  LDL.LU R29, [R1+0xd20] ;  /* 0x000d2000011d7983 */ /* 0x001f220000300800 */
[----:B------:R-:W-:Y:S02]  /*27aa0*/  STL [R1+0xd0c], R13 ;  /* 0x000d0c0d01007387 */ /* 0x000fe40000100800 */
[----:B------:R-:W2:Y:S01]  /*27ab0*/  LDL.LU R6, [R1+0xd18] ;  /* 0x000d180001067983 */ /* 0x000ea20000300800 */
[-C--:B------:R-:W-:Y:S01]  /*27ac0*/  IADD3 R2, P5, R2, R20.reuse, RZ ;  /* 0x0000001402027210 */ /* 0x080fe20007fbe0ff */
[----:B--2---:R0:W-:Y:S04]  /*27ad0*/  STL [R1+0x12fc], R6 ;  /* 0x0012fc0601007387 */ /* 0x0041e80000100800 */
[----:B0-----:R-:W2:Y:S01]  /*27ae0*/  LDL.LU R6, [R1+0xcf4] ;  /* 0x000cf40001067983 */ /* 0x001ea20000300800 */
[----:B------:R0:W-:Y:S02]  /*27af0*/  STL [R1+0xd04], R2 ;  /* 0x000d040201007387 */ /* 0x0001e40000100800 */
        /* <DEDUP_REMOVED lines=13> */
[--C-:B------:R-:W-:Y:S01]  /*27bd0*/  IMAD.X R28, R28, 0x1, R0.reuse, P2 ;  /* 0x000000011c1c7824 */ /* 0x100fe200010e0600 */
[----:B0-----:R-:W2:Y:S01]  /*27be0*/  LDL.LU R2, [R1+0xce0] ;  /* 0x000ce00001027983 */ /* 0x001ea20000300800 */
[----:B------:R-:W2:Y:S02]  /*27bf0*/  LDL.LU R22, [R1+0xcb4] ;  /* 0x000cb40001167983 */ /* 0x000ea40000300800 */
[----:B------:R-:W2:Y:S02]  /*27c00*/  LDL.LU R23, [R1+0xcd8] ;  /* 0x000cd80001177983 */ /* 0x000ea40000300800 */
[----:B------:R-:W2:Y:S01]  /*27c10*/  LDL.LU R16, [R1+0xcac] ;  /* 0x000cac0001107983 */ /* 0x000ea20000300800 */
[----:B------:R0:W-:Y:S01]  /*27c20*/  STL [R1+0xd28], R28 ;  /* 0x000d281c01007387 */ /* 0x0001e20000100800 */
[----:B------:R-:W2:Y:S02]  /*27c30*/  LDL.LU R17, [R1+0xcd0] ;  /* 0x000cd00001117983 */ /* 0x000ea40000300800 */
[----:B------:R-:W2:Y:S01]  /*27c40*/  LDL.LU R18, [R1+0x1290] ;  /* 0x0012900001127983 */ /* 0x000ea20000300800 */
[-C--:B---3--:R-:W-:Y:S01]  /*27c50*/  IADD3 R12, P2, R12, R20.reuse, RZ ;  /* 0x000000140c0c7210 */ /* 0x088fe20007f5e0ff */
[----:B------:R-:W3:Y:S01]  /*27c60*/  LDL.LU R19, [R1+0xcc8] ;  /* 0x000cc80001137983 */ /* 0x000ee20000300800 */
[----:B------:R-:W3:Y:S02]  /*27c70*/  LDL.LU R15, [R1+0xeac] ;  /* 0x000eac00010f7983 */ /* 0x000ee40000300800 */
[----:B----4-:R-:W-:Y:S01]  /*27c80*/  IMAD.X R29, R29, 0x1, R0, P1 ;  /* 0x000000011d1d7824 */ /* 0x010fe200008e0600 */
[----:B0-----:R-:W4:Y:S01]  /*27c90*/  LDL.LU R28, [R1+0xcc0] ;  /* 0x000cc000011c7983 */ /* 0x001f220000300800 */
[----:B------:R-:W3:Y:S02]  /*27ca0*/  LDL.LU R14, [R1+0x1288] ;  /* 0x00128800010e7983 */ /* 0x000ee40000300800 */
[----:B------:R0:W-:Y:S02]  /*27cb0*/  STL [R1+0xcfc], R12 ;  /* 0x000cfc0c01007387 */ /* 0x0001e40000100800 */
[----:B0-----:R-:W3:Y:S01]  /*27cc0*/  LDL.LU R12, [R1+0xcb8] ;  /* 0x000cb800010c7983 */ /* 0x001ee20000300800 */
[----:B------:R-:W3:Y:S02]  /*27cd0*/  LDL.LU R13, [R1+0x1284] ;  /* 0x00128400010d7983 */ /* 0x000ee40000300800 */
[----:B------:R0:W-:Y:S02]  /*27ce0*/  STL [R1+0xd20], R29 ;  /* 0x000d201d01007387 */ /* 0x0001e40000100800 */
[----:B0-----:R-:W3:Y:S01]  /*27cf0*/  LDL.LU R29, [R1+0xcb0] ;  /* 0x000cb000011d7983 */ /* 0x001ee20000300800 */
[----:B--2---:R-:W-:-:S05]  /*27d00*/  IADD3 R6, P1, R6, R20, RZ ;  /* 0x0000001406067210 */ /* 0x004fca0007f3e0ff */
        /* <DEDUP_REMOVED lines=16> */
[--C-:B------:R-:W-:Y:S01]  /*27e10*/  IMAD.X R17, R17, 0x1, R0.reuse, P5 ;  /* 0x0000000111117824 */ /* 0x100fe200028e0600 */
[----:B------:R-:W-:Y:S01]  /*27e20*/  IADD3 R18, P5, R18, UR8, RZ ;  /* 0x0000000812127c10 */ /* 0x000fe2000ffbe0ff */
[----:B----4-:R-:W-:-:S02]  /*27e30*/  IMAD.X R28, R28, 0x1, R0, P1 ;  /* 0x000000011c1c7824 */ /* 0x010fc400008e0600 */
[--C-:B---3--:R-:W-:Y:S02]  /*27e40*/  IMAD.X R19, R19, 0x1, R0.reuse, P2 ;  /* 0x0000000113137824 */ /* 0x108fe400010e0600 */
        /* <DEDUP_REMOVED lines=9> */
[----:B------:R-:W-:Y:S01]  /*27ee0*/  STL [R1+0xcd4], R25 ;  /* 0x000cd41901007387 */ /* 0x000fe20000100800 */
[----:B------:R-:W-:Y:S01]  /*27ef0*/  STL [R1+0xcf8], R26 ;  /* 0x000cf81a01007387 */ /* 0x000fe20000100800 */
[----:B------:R-:W-:-:S02]  /*27f00*/  IMAD.X R7, R7, 0x1, R0, P4 ;  /* 0x0000000107077824 */ /* 0x000fc400020e0600 */
[----:B------:R-:W-:Y:S02]  /*27f10*/  STL [R1+0xccc], R27 ;  /* 0x000ccc1b01007387 */ /* 0x000fe40000100800 */
[----:B------:R-:W-:Y:S01]  /*27f20*/  STL [R1+0xcf0], R3 ;  /* 0x000cf00301007387 */ /* 0x000fe20000100800 */
[----:B------:R-:W-:Y:S01]  /*27f30*/  STL [R1+0xcc4], R4 ;  /* 0x000cc40401007387 */ /* 0x000fe20000100800 */
[----:B------:R0:W-:Y:S01]  /*27f40*/  STL [R1+0xce0], R2 ;  /* 0x000ce00201007387 */ /* 0x0001e20000100800 */
[----:B------:R-:W-:Y:S01]  /*27f50*/  IADD3 R21, P4, R21, R20, RZ ;  /* 0x0000001415157210 */ /* 0x000fe20007f9e0ff */
[----:B------:R-:W-:Y:S01]  /*27f60*/  STL [R1+0xce8], R7 ;  /* 0x000ce80701007387 */ /* 0x000fe20000100800 */
[----:B0-----:R-:W2:Y:S03]  /*27f70*/  LDL.LU R2, [R1+0x1280] ;  /* 0x0012800001027983 */ /* 0x001ea60000300800 */
        /* <DEDUP_REMOVED lines=9> */
[----:B------:R-:W-:Y:S01]  /*28010*/  IADD3 R15, P2, R15, UR8, RZ ;  /* 0x000000080f0f7c10 */ /* 0x000fe2000ff5e0ff */
[----:B------:R-:W-:Y:S01]  /*28020*/  IMAD.X R12, R12, 0x1, R0, P4 ;  /* 0x000000010c0c7824 */ /* 0x000fe200020e0600 */
[----:B------:R-:W-:-:S02]  /*28030*/  IADD3 R14, P1, R14, UR8, RZ ;  /* 0x000000080e0e7c10 */ /* 0x000fc4000ff3e0ff */
[----:B------:R-:W-:Y:S01]  /*28040*/  IADD3 R13, P4, R13, UR8, RZ ;  /* 0x000000080d0d7c10 */ /* 0x000fe2000ff9e0ff */
[----:B------:R-:W-:Y:S01]  /*28050*/  STL [R1+0xeac], R15 ;  /* 0x000eac0f01007387 */ /* 0x000fe20000100800 */
[----:B------:R0:W-:Y:S02]  /*28060*/  STL [R1+0xcb8], R12 ;  /* 0x000cb80c01007387 */ /* 0x0001e40000100800 */
[----:B------:R-:W-:Y:S01]  /*28070*/  IMAD.X R29, R29, 0x1, R0, P3 ;  /* 0x000000011d1d7824 */ /* 0x000fe200018e0600 */
[----:B0-----:R-:W4:Y:S01]  /*28080*/  LDL.LU R12, [R1+0x127c] ;  /* 0x00127c00010c7983 */ /* 0x001f220000300800 */
[----:B------:R-:W-:Y:S02]  /*28090*/  STL [R1+0x1288], R14 ;  /* 0x0012880e01007387 */ /* 0x000fe40000100800 */
[----:B------:R-:W4:Y:S02]  /*280a0*/  LDL.LU R6, [R1+0x128c] ;  /* 0x00128c0001067983 */ /* 0x000f240000300800 */
[----:B------:R-:W4:Y:S01]  /*280b0*/  LDL.LU R5, [R1+0x1278] ;  /* 0x0012780001057983 */ /* 0x000f220000300800 */
[----:B------:R-:W-:Y:S01]  /*280c0*/  STL [R1+0x1284], R13 ;  /* 0x0012840d01007387 */ /* 0x000fe20000100800 */
[----:B------:R-:W4:Y:S02]  /*280d0*/  LDL.LU R8, [R1+0xca4] ;  /* 0x000ca40001087983 */ /* 0x000f240000300800 */
[----:B------:R0:W-:Y:S02]  /*280e0*/  STL [R1+0xcb0], R29 ;  /* 0x000cb01d01007387 */ /* 0x0001e40000100800 */
        /* <DEDUP_REMOVED lines=12> */
[----:B0-----:R-:W4:Y:S01]  /*281b0*/  LDL.LU R29, [R1+0x1244] ;  /* 0x00124400011d7983 */ /* 0x001f220000300800 */
[----:B------:R-:W4:Y:S01]  /*281c0*/  LDL.LU R22, [R1+0x1268] ;  /* 0x0012680001167983 */ /* 0x000f220000300800 */
[----:B------:R-:W4:Y:S02]  /*281d0*/  LDL.LU R23, [R1+0x123c] ;  /* 0x00123c0001177983 */ /* 0x000f240000300800 */
[----:B------:R-:W4:Y:S01]  /*281e0*/  LDL.LU R16, [R1+0x1260] ;  /* 0x0012600001107983 */ /* 0x000f220000300800 */
[----:B--2---:R-:W-:-:S05]  /*281f0*/  IADD3 R2, P3, R2, UR8, RZ ;  /* 0x0000000802027c10 */ /* 0x004fca000ff7e0ff */
[----:B------:R0:W-:Y:S01]  /*28200*/  STL [R1+0x1280], R2 ;  /* 0x0012800201007387 */ /* 0x0001e20000100800 */
[----:B------:R-:W2:Y:S02]  /*28210*/  LDL.LU R17, [R1+0x1234] ;  /* 0x0012340001117983 */ /* 0x000ea40000300800 */
[----:B------:R-:W2:Y:S02]  /*28220*/  LDL.LU R18, [R1+0x1258] ;  /* 0x0012580001127983 */ /* 0x000ea40000300800 */
[----:B------:R-:W2:Y:S01]  /*28230*/  LDL.LU R19, [R1+0x122c] ;  /* 0x00122c0001137983 */ /* 0x000ea20000300800 */
[----:B------:R-:W2:Y:S04]  /*28240*/  LDL.LU R15, [R1+0x1250] ;  /* 0x00125000010f7983 */ /* 0x000ea80000300800 */
[----:B0-----:R-:W2:Y:S01]  /*28250*/  LDL.LU R2, [R1+0x1224] ;  /* 0x0012240001027983 */ /* 0x001ea20000300800 */
[----:B------:R-:W2:Y:S02]  /*28260*/  LDL.LU R14, [R1+0x1248] ;  /* 0x00124800010e7983 */ /* 0x000ea40000300800 */
[----:B---3--:R-:W-:-:S05]  /*28270*/  IMAD.X R28, R28, 0x1, R0, P6 ;  /* 0x000000011c1c7824 */ /* 0x008fca00030e0600 */
[----:B------:R0:W-:Y:S04]  /*28280*/  STL [R1+0xca8], R28 ;  /* 0x000ca81c01007387 */ /* 0x0001e80000100800 */
[----:B0-----:R-:W3:Y:S01]  /*28290*/  LDL.LU R28, [R1+0x121c] ;  /* 0x00121c00011c7983 */ /* 0x001ee20000300800 */
[----:B------:R-:W3:Y:S01]  /*282a0*/  LDL.LU R13, [R1+0x1240] ;  /* 0x00124000010d7983 */ /* 0x000ee20000300800 */
[----:B----4-:R-:W-:Y:S02]  /*282b0*/  IADD3 R12, P6, R12, UR8, RZ ;  /* 0x000000080c0c7c10 */ /* 0x010fe4000ffde0ff */
[----:B------:R-:W-:Y:S01]  /*282c0*/  IADD3.X R6, R6, UR5, RZ, P5, !PT ;  /* 0x0000000506067c10 */ /* 0x000fe2000affe4ff */
[----:B------:R-:W-:Y:S02]  /*282d0*/  IADD3 R5, P5, R5, UR8, RZ ;  /* 0x0000000805057c10 */ /* 0x000fe4000ffbe0ff */
[----:B------:R0:W-:Y:S01]  /*282e0*/  STL [R1+0x127c], R12 ;  /* 0x00127c0c01007387 */ /* 0x0001e20000100800 */
[----:B------:R-:W-:Y:S01]  /*282f0*/  IADD3.X R8, R8, UR5, RZ, P2, !PT ;  /* 0x0000000508087c10 */ /* 0x000fe200097fe4ff */
[----:B------:R-:W-:Y:S01]  /*28300*/  IADD3 R9, P2, R9, UR8, RZ ;  /* 0x0000000809097c10 */ /* 0x000fe2000ff5e0ff */
[----:B------:R-:W-:Y:S01]  /*28310*/  IADD3.X R10, R10, UR5, RZ, P1, !PT ;  /* 0x000000050a0a7c10 */ /* 0x000fe20008ffe4ff */
[----:B------:R-:W-:Y:S01]  /*28320*/  IADD3 R11, P1, R11, UR8, RZ ;  /* 0x000000080b0b7c10 */ /* 0x000fe2000ff3e0ff */
[----:B------:R-:W-:Y:S01]  /*28330*/  IADD3.X R24, R24, UR5, RZ, P4, !PT ;  /* 0x0000000518187c10 */ /* 0x000fe2000a7fe4ff */
[----:B------:R-:W-:Y:S01]  /*28340*/  IADD3 R25, P4, R25, UR8, RZ ;  /* 0x0000000819197c10 */ /* 0x000fe2000ff9e0ff */
[----:B0-----:R-:W4:Y:S01]  /*28350*/  LDL.LU R12, [R1+0x1214] ;  /* 0x00121400010c7983 */ /* 0x001f220000300800 */
[----:B------:R-:W-:Y:S02]  /*28360*/  STL [R1+0x128c], R6 ;  /* 0x00128c0601007387 */ /* 0x000fe40000100800 */
[----:B------:R-:W-:Y:S02]  /*28370*/  STL [R1+0x1278], R5 ;  /* 0x0012780501007387 */ /* 0x000fe40000100800 */
[----:B------:R-:W-:Y:S01]  /*28380*/  STL [R1+0xca4], R8 ;  /* 0x000ca40801007387 */ /* 0x000fe20000100800 */
[----:B------:R-:W-:Y:S01]  /*28390*/  STL [R1+0x1274], R9 ;  /* 0x0012740901007387 */ /* 0x000fe20000100800 */
[----:B------:R-:W-:Y:S01]  /*283a0*/  IADD3.X R26, R26, UR5, RZ, P3, !PT ;  /* 0x000000051a1a7c10 */ /* 0x000fe20009ffe4ff */
[----:B------:R-:W-:Y:S01]  /*283b0*/  STL [R1+0xea8], R10 ;  /* 0x000ea80a01007387 */ /* 0x000fe20000100800 */
[----:B------:R-:W-:Y:S01]  /*283c0*/  IADD3 R27, P3, R27, UR8, RZ ;  /* 0x000000081b1b7c10 */ /* 0x000fe2000ff7e0ff */
[----:B------:R-:W-:Y:S01]  /*283d0*/  STL [R1+0x126c], R11 ;  /* 0x00126c0b01007387 */ /* 0x000fe20000100800 */
[----:B------:R-:W-:Y:S01]  /*283e0*/  IADD3.X R3, R3, UR5, RZ, P6, !PT ;  /* 0x0000000503037c10 */ /* 0x000fe2000b7fe4ff */
[----:B------:R-:W-:Y:S01]  /*283f0*/  STL [R1+0xea4], R24 ;  /* 0x000ea41801007387 */ /* 0x000fe20000100800 */
[----:B------:R-:W-:Y:S01]  /*28400*/  IADD3 R4, P6, R4, UR8, RZ ;  /* 0x0000000804047c10 */ /* 0x000fe2000ffde0ff */
[----:B------:R-:W-:Y:S01]  /*28410*/  STL [R1+0x1264], R25 ;  /* 0x0012641901007387 */ /* 0x000fe20000100800 */
[----:B------:R-:W-:-:S02]  /*28420*/  IADD3.X R7, R7, UR5, RZ, P5, !PT ;  /* 0x0000000507077c10 */ /* 0x000fc4000affe4ff */
[----:B------:R-:W-:Y:S01]  /*28430*/  IADD3.X R21, R21, UR5, RZ, P2, !PT ;  /* 0x0000000515157c10 */ /* 0x000fe200097fe4ff */
[----:B------:R-:W-:Y:S01]  /*28440*/  STL [R1+0xea0], R26 ;  /* 0x000ea01a01007387 */ /* 0x000fe20000100800 */
[----:B------:R-:W-:Y:S01]  /*28450*/  IADD3 R29, P2, R29, UR8, RZ ;  /* 0x000000081d1d7c10 */ /* 0x000fe2000ff5e0ff */
[----:B------:R-:W-:Y:S01]  /*28460*/  STL [R1+0x125c], R27 ;  /* 0x00125c1b01007387 */ /* 0x000fe20000100800 */
[----:B------:R-:W-:Y:S01]  /*28470*/  IADD3 R20, P5, R20, UR8, RZ ;  /* 0x0000000814147c10 */ /* 0x000fe2000ffbe0ff */
[----:B------:R-:W-:Y:S02]  /*28480*/  STL [R1+0xe9c], R3 ;  /* 0x000e9c0301007387 */ /* 0x000fe40000100800 */
[----:B------:R-:W-:Y:S01]  /*28490*/  STL [R1+0x1254], R4 ;  /* 0x0012540401007387 */ /* 0x000fe20000100800 */
[----:B------:R-:W-:Y:S01]  /*284a0*/  STL [R1+0xe98], R7 ;  /* 0x000e980701007387 */ /* 0x000fe20000100800 */
[----:B------:R-:W-:Y:S01]  /*284b0*/  IADD3.X R22, R22, UR5, RZ, P1, !PT ;  /* 0x0000000516167c10 */ /* 0x000fe20008ffe4ff */
[----:B------:R0:W-:Y:S01]  /*284c0*/  STL [R1+0x1244], R29 ;  /* 0x0012441d01007387 */ /* 0x0001e20000100800 */
[----:B------:R-:W-:Y:S01]  /*284d0*/  IADD3 R23, P1, R23, UR8, RZ ;  /* 0x0000000817177c10 */ /* 0x000fe2000ff3e0ff */
[----:B------:R-:W-:Y:S01]  /*284e0*/  STL [R1+0x124c], R20 ;  /* 0x00124c1401007387 */ /* 0x000fe20000100800 */
[----:B------:R-:W-:-:S03]  /*284f0*/  IADD3.X R16, R16, UR5, RZ, P4, !PT ;  /* 0x0000000510107c10 */ /* 0x000fc6000a7fe4ff */
[----:B0-----:R-:W4:Y:S01]  /*28500*/  LDL.LU R29, [R1+0x1238] ;  /* 0x00123800011d7983 */ /* 0x001f220000300800 */
[----:B------:R-:W-:Y:S02]  /*28510*/  STL [R1+0x1270], R21 ;  /* 0x0012701501007387 */ /* 0x000fe40000100800 */
[----:B------:R-:W-:Y:S02]  /*28520*/  STL [R1+0x1268], R22 ;  /* 0x0012681601007387 */ /* 0x000fe40000100800 */
[----:B------:R-:W-:Y:S01]  /*28530*/  STL [R1+0x123c], R23 ;  /* 0x00123c1701007387 */ /* 0x000fe20000100800 */
[----:B------:R-:W-:Y:S01]  /*28540*/  STL [R1+0x1260], R16 ;  /* 0x0012601001007387 */ /* 0x000fe20000100800 */
[----:B--2---:R-:W-:Y:S02]  /*28550*/  IADD3 R17, P4, R17, UR8, RZ ;  /* 0x0000000811117c10 */ /* 0x004fe4000ff9e0ff */
[----:B------:R-:W-:Y:S02]  /*28560*/  IADD3.X R18, R18, UR5, RZ, P3, !PT ;  /* 0x0000000512127c10 */ /* 0x000fe40009ffe4ff */
[----:B------:R-:W-:Y:S01]  /*28570*/  IADD3.X R15, R15, UR5, RZ, P6, !PT ;  /* 0x000000050f0f7c10 */ /* 0x000fe2000b7fe4ff */
[----:B------:R-:W-:Y:S01]  /*28580*/  IADD3 R19, P3, R19, UR8, RZ ;  /* 0x0000000813137c10 */ /* 0x000fe2000ff7e0ff */
[----:B------:R-:W-:Y:S01]  /*28590*/  STL [R1+0x1234], R17 ;  /* 0x0012341101007387 */ /* 0x000fe20000100800 */
[----:B------:R-:W-:-:S03]  /*285a0*/  IADD3 R2, P6, R2, UR8, RZ ;  /* 0x0000000802027c10 */ /* 0x000fc6000ffde0ff */
[----:B------:R-:W-:Y:S01]  /*285b0*/  STL [R1+0x1258], R18 ;  /* 0x0012581201007387 */ /* 0x000fe20000100800 */
[----:B------:R-:W-:-:S03]  /*285c0*/  IADD3.X R14, R14, UR5, RZ, P5, !PT ;  /* 0x000000050e0e7c10 */ /* 0x000fc6000affe4ff */
[----:B------:R0:W-:Y:S01]  /*285d0*/  STL [R1+0x1224], R2 ;  /* 0x0012240201007387 */ /* 0x0001e20000100800 */
[----:B------:R-:W-:Y:S03]  /*285e0*/  STL [R1+0x122c], R19 ;  /* 0x00122c1301007387 */ /* 0x000fe60000100800 */
[----:B0-----:R-:W2:Y:S01]  /*285f0*/  LDL.LU R2, [R1+0x120c] ;  /* 0x00120c0001027983 */ /* 0x001ea20000300800 */
[----:B---3--:R-:W-:Y:S01]  /*28600*/  IADD3 R28, P5, R28, UR8, RZ ;  /* 0x000000081c1c7c10 */ /* 0x008fe2000ffbe0ff */
[----:B------:R-:W-:Y:S04]  /*28610*/  STL [R1+0x1250], R15 ;  /* 0x0012500f01007387 */ /* 0x000fe80000100800 */
[----:B------:R0:W-:Y:S04]  /*28620*/  STL [R1+0x121c], R28 ;  /* 0x00121c1c01007387 */ /* 0x0001e80000100800 */
[----:B0-----:R-:W3:Y:S01]  /*28630*/  LDL.LU R28, [R1+0x1230] ;  /* 0x00123000011c7983 */ /* 0x001ee20000300800 */
[----:B------:R-:W-:Y:S01]  /*28640*/  IADD3.X R13, R13, UR5, RZ, P2, !PT ;  /* 0x000000050d0d7c10 */ /* 0x000fe200097fe4ff */
[----:B------:R-:W-:Y:S01]  /*28650*/  STL [R1+0x1248], R14 ;  /* 0x0012480e01007387 */ /* 0x000fe20000100800 */
[----:B----4-:R-:W-:Y:S01]  /*28660*/  IADD3 R12, P2, R12, UR8, RZ ;  /* 0x000000080c0c7c10 */ /* 0x010fe2000ff5e0ff */
[----:B------:R-:W4:Y:S01]  /*28670*/  LDL.LU R6, [R1+0x1204] ;  /* 0x0012040001067983 */ /* 0x000f220000300800 */
[----:B------:R-:W4:Y:S02]  /*28680*/  LDL.LU R5, [R1+0x1228] ;  /* 0x0012280001057983 */ /* 0x000f240000300800 */
[----:B------:R-:W-:Y:S02]  /*28690*/  STL [R1+0x1240], R13 ;  /* 0x0012400d01007387 */ /* 0x000fe40000100800 */
[----:B------:R-:W4:Y:S01]  /*286a0*/  LDL.LU R8, [R1+0x11fc] ;  /* 0x0011fc0001087983 */ /* 0x000f220000300800 */
[----:B------:R0:W-:Y:S01]  /*286b0*/  STL [R1+0x1214], R12 ;  /* 0x0012140c01007387 */ /* 0x0001e20000100800 */
        /* <DEDUP_REMOVED lines=12> */
[----:B0-----:R-:W4:Y:S02]  /*28780*/  LDL.LU R12, [R1+0x11f0] ;  /* 0x0011f000010c7983 */ /* 0x001f240000300800 */
[----:B------:R-:W4:Y:S02]  /*28790*/  LDL.LU R22, [R1+0x11c4] ;  /* 0x0011c40001167983 */ /* 0x000f240000300800 */
[----:B------:R-:W4:Y:S01]  /*287a0*/  LDL.LU R23, [R1+0x11e8] ;  /* 0x0011e80001177983 */ /* 0x000f220000300800 */
[----:B------:R-:W4:Y:S01]  /*287b0*/  LDL.LU R16, [R1+0x11bc] ;  /* 0x0011bc0001107983 */ /* 0x000f220000300800 */
[----:B------:R-:W-:-:S05]  /*287c0*/  IADD3.X R29, R29, UR5, RZ, P1, !PT ;  /* 0x000000051d1d7c10 */ /* 0x000fca0008ffe4ff */
[----:B------:R0:W-:Y:S01]  /*287d0*/  STL [R1+0x1238], R29 ;  /* 0x0012381d01007387 */ /* 0x0001e20000100800 */
[----:B------:R-:W4:Y:S02]  /*287e0*/  LDL.LU R17, [R1+0x11e0] ;  /* 0x0011e00001117983 */ /* 0x000f240000300800 */
[----:B------:R-:W4:Y:S02]  /*287f0*/  LDL.LU R18, [R1+0x11b4] ;  /* 0x0011b40001127983 */ /* 0x000f240000300800 */
[----:B------:R-:W4:Y:S01]  /*28800*/  LDL.LU R19, [R1+0x11d8] ;  /* 0x0011d80001137983 */ /* 0x000f220000300800 */
[----:B------:R-:W4:Y:S04]  /*28810*/  LDL.LU R15, [R1+0x11ac] ;  /* 0x0011ac00010f7983 */ /* 0x000f280000300800 */
[----:B0-----:R-:W4:Y:S01]  /*28820*/  LDL.LU R29, [R1+0x11d0] ;  /* 0x0011d000011d7983 */ /* 0x001f220000300800 */
[----:B------:R-:W4:Y:S01]  /*28830*/  LDL.LU R14, [R1+0x11a4] ;  /* 0x0011a400010e7983 */ /* 0x000f220000300800 */
[----:B--2---:R-:W-:-:S05]  /*28840*/  IADD3 R2, P1, R2, UR8, RZ ;  /* 0x0000000802027c10 */ /* 0x004fca000ff3e0ff */
[----:B------:R0:W-:Y:S04]  /*28850*/  STL [R1+0x120c], R2 ;  /* 0x00120c0201007387 */ /* 0x0001e80000100800 */
[----:B0-----:R-:W2:Y:S01]  /*28860*/  LDL.LU R2, [R1+0x11c8] ;  /* 0x0011c80001027983 */ /* 0x001ea20000300800 */
[----:B------:R-:W2:Y:S01]  /*28870*/  LDL.LU R13, [R1+0x119c] ;  /* 0x00119c00010d7983 */ /* 0x000ea20000300800 */
[----:B---3--:R-:W-:-:S05]  /*28880*/  IADD3.X R28, R28, UR5, RZ, P4, !PT ;  /* 0x000000051c1c7c10 */ /* 0x008fca000a7fe4ff */
[----:B------:R0:W-:Y:S04]  /*28890*/  STL [R1+0x1230], R28 ;  /* 0x0012301c01007387 */ /* 0x0001e80000100800 */
[----:B0-----:R-:W3:Y:S01]  /*288a0*/  LDL.LU R28, [R1+0x11c0] ;  /* 0x0011c000011c7983 */ /* 0x001ee20000300800 */
[----:B----4-:R-:W-:Y:S02]  /*288b0*/  IADD3 R6, P4, R6, UR8, RZ ;  /* 0x0000000806067c10 */ /* 0x010fe4000ff9e0ff */
[----:B------:R-:W-:Y:S01]  /*288c0*/  IADD3.X R5, R5, UR5, RZ, P3, !PT ;  /* 0x0000000505057c10 */ /* 0x000fe20009ffe4ff */
[----:B------:R-:W-:Y:S01]  /*288d0*/  IADD3 R8, P3, R8, UR8, RZ ;  /* 0x0000000808087c10 */ /* 0x000fe2000ff7e0ff */
[----:B------:R-:W-:Y:S01]  /*288e0*/  IADD3.X R9, R9, UR5, RZ, P6, !PT ;  /* 0x0000000509097c10 */ /* 0x000fe2000b7fe4ff */
[----:B------:R-:W-:Y:S01]  /*288f0*/  IADD3 R10, P6, R10, UR8, RZ ;  /* 0x000000080a0a7c10 */ /* 0x000fe2000ffde0ff */
        /* <DEDUP_REMOVED lines=19> */
[----:B------:R-:W-:Y:S01]  /*28a30*/  IADD3.X R20, R20, UR5, RZ, P3, !PT ;  /* 0x0000000514147c10 */ /* 0x000fe20009ffe4ff */
[----:B------:R-:W-:Y:S01]  /*28a40*/  STL [R1+0x11dc], R3 ;  /* 0x0011dc0301007387 */ /* 0x000fe20000100800 */
[----:B------:R-:W-:Y:S01]  /*28a50*/  IADD3 R21, P3, R21, UR8, RZ ;  /* 0x0000000815157c10 */ /* 0x000fe2000ff7e0ff */
[----:B------:R-:W-:Y:S02]  /*28a60*/  STL [R1+0x1200], R4 ;  /* 0x0012000401007387 */ /* 0x000fe40000100800 */
[----:B------:R-:W-:Y:S01]  /*28a70*/  STL [R1+0x11d4], R7 ;  /* 0x0011d40701007387 */ /* 0x000fe20000100800 */
[----:B------:R-:W-:Y:S01]  /*28a80*/  IADD3 R22, P6, R22, UR8, RZ ;  /* 0x0000000816167c10 */ /* 0x000fe2000ffde0ff */
[----:B------:R0:W-:Y:S01]  /*28a90*/  STL [R1+0x11f0], R12 ;  /* 0x0011f00c01007387 */ /* 0x0001e20000100800 */
[----:B------:R-:W-:Y:S01]  /*28aa0*/  IADD3.X R23, R23, UR5, RZ, P5, !PT ;  /* 0x0000000517177c10 */ /* 0x000fe2000affe4ff */
[----:B------:R-:W-:Y:S01]  /*28ab0*/  STL [R1+0x11f8], R20 ;  /* 0x0011f81401007387 */ /* 0x000fe20000100800 */
[----:B------:R-:W-:-:S02]  /*28ac0*/  IADD3 R16, P5, R16, UR8, RZ ;  /* 0x0000000810107c10 */ /* 0x000fc4000ffbe0ff */
[----:B------:R-:W-:Y:S01]  /*28ad0*/  IADD3.X R17, R17, UR5, RZ, P2, !PT ;  /* 0x0000000511117c10 */ /* 0x000fe200097fe4ff */
[----:B------:R-:W-:Y:S01]  /*28ae0*/  IADD3 R18, P2, R18, UR8, RZ ;  /* 0x0000000812127c10 */ /* 0x000fe2000ff5e0ff */
[----:B------:R-:W-:Y:S02]  /*28af0*/  IADD3.X R29, R29, UR5, RZ, P4, !PT ;  /* 0x000000051d1d7c10 */ /* 0x000fe4000a7fe4ff */
[----:B------:R-:W-:Y:S01]  /*28b00*/  IADD3.X R19, R19, UR5, RZ, P1, !PT ;  /* 0x0000000513137c10 */ /* 0x000fe20008ffe4ff */
[----:B0-----:R-:W4:Y:S01]  /*28b10*/  LDL.LU R12, [R1+0x1194] ;  /* 0x00119400010c7983 */ /* 0x001f220000300800 */
[----:B------:R-:W-:Y:S02]  /*28b20*/  STL [R1+0x11cc], R21 ;  /* 0x0011cc1501007387 */ /* 0x000fe40000100800 */
[----:B------:R-:W-:Y:S02]  /*28b30*/  STL [R1+0x11c4], R22 ;  /* 0x0011c41601007387 */ /* 0x000fe40000100800 */
[----:B------:R-:W-:Y:S01]  /*28b40*/  STL [R1+0x11e8], R23 ;  /* 0x0011e81701007387 */ /* 0x000fe20000100800 */
[----:B------:R-:W-:Y:S01]  /*28b50*/  STL [R1+0x11bc], R16 ;  /* 0x0011bc1001007387 */ /* 0x000fe20000100800 */
[----:B------:R-:W-:Y:S01]  /*28b60*/  STL [R1+0x11e0], R17 ;  /* 0x0011e01101007387 */ /* 0x000fe20000100800 */
[----:B------:R-:W-:Y:S01]  /*28b70*/  IADD3 R15, P1, R15, UR8, RZ ;  /* 0x000000080f0f7c10 */ /* 0x000fe2000ff3e0ff */
[----:B------:R-:W-:Y:S01]  /*28b80*/  STL [R1+0x11b4], R18 ;  /* 0x0011b41201007387 */ /* 0x000fe20000100800 */
[----:B------:R0:W-:Y:S01]  /*28b90*/  STL [R1+0x11d0], R29 ;  /* 0x0011d01d01007387 */ /* 0x0001e20000100800 */
[----:B------:R-:W-:Y:S01]  /*28ba0*/  STL [R1+0x11d8], R19 ;  /* 0x0011d81301007387 */ /* 0x000fe20000100800 */
[----:B------:R-:W-:-:S02]  /*28bb0*/  IADD3 R14, P4, R14, UR8, RZ ;  /* 0x000000080e0e7c10 */ /* 0x000fc4000ff9e0ff */
[----:B0-----:R-:W4:Y:S01]  /*28bc0*/  LDL.LU R29, [R1+0x11b8] ;  /* 0x0011b800011d7983 */ /* 0x001f220000300800 */
[----:B------:R-:W-:Y:S01]  /*28bd0*/  STL [R1+0x11ac], R15 ;  /* 0x0011ac0f01007387 */ /* 0x000fe20000100800 */
[----:B--2---:R-:W-:Y:S01]  /*28be0*/  IADD3.X R2, R2, UR5, RZ, P3, !PT ;  /* 0x0000000502027c10 */ /* 0x004fe20009ffe4ff */
[----:B------:R-:W-:-:S04]  /*28bf0*/  IADD3 R13, P3, R13, UR8, RZ ;  /* 0x000000080d0d7c10 */ /* 0x000fc8000ff7e0ff */
[----:B------:R0:W-:Y:S04]  /*28c00*/  STL [R1+0x11c8], R2 ;  /* 0x0011c80201007387 */ /* 0x0001e80000100800 */
[----:B0-----:R-:W2:Y:S01]  /*28c10*/  LDL.LU R2, [R1+0x118c] ;  /* 0x00118c0001027983 */ /* 0x001ea20000300800 */
[----:B------:R-:W-:Y:S01]  /*28c20*/  STL [R1+0x11a4], R14 ;  /* 0x0011a40e01007387 */ /* 0x000fe20000100800 */
[----:B---3--:R-:W-:Y:S01]  /*28c30*/  IADD3.X R28, R28, UR5, RZ, P6, !PT ;  /* 0x000000051c1c7c10 */ /* 0x008fe2000b7fe4ff */
[----:B------:R-:W3:Y:S01]  /*28c40*/  LDL.LU R6, [R1+0x11b0] ;  /* 0x0011b00001067983 */ /* 0x000ee20000300800 */
[----:B------:R-:W3:Y:S01]  /*28c50*/  LDL.LU R5, [R1+0x1184] ;  /* 0x0011840001057983 */ /* 0x000ee20000300800 */
[----:B------:R-:W-:Y:S02]  /*28c60*/  STL [R1+0x119c], R13 ;  /* 0x00119c0d01007387 */ /* 0x000fe40000100800 */
[----:B------:R-:W3:Y:S02]  /*28c70*/  LDL.LU R8, [R1+0x11a8] ;  /* 0x0011a80001087983 */ /* 0x000ee40000300800 */
[----:B------:R0:W-:Y:S01]  /*28c80*/  STL [R1+0x11c0], R28 ;  /* 0x0011c01c01007387 */ /* 0x0001e20000100800 */
        /* <DEDUP_REMOVED lines=12> */
[----:B0-----:R-:W3:Y:S01]  /*28d50*/  LDL.LU R28, [R1+0x114c] ;  /* 0x00114c00011c7983 */ /* 0x001ee20000300800 */
[----:B------:R-:W3:Y:S02]  /*28d60*/  LDL.LU R22, [R1+0x1170] ;  /* 0x0011700001167983 */ /* 0x000ee40000300800 */
[----:B------:R-:W3:Y:S02]  /*28d70*/  LDL.LU R23, [R1+0x1144] ;  /* 0x0011440001177983 */ /* 0x000ee40000300800 */
[----:B------:R-:W3:Y:S01]  /*28d80*/  LDL.LU R16, [R1+0x1168] ;  /* 0x0011680001107983 */ /* 0x000ee20000300800 */
[----:B----4-:R-:W-:-:S05]  /*28d90*/  IADD3 R12, P6, R12, UR8, RZ ;  /* 0x000000080c0c7c10 */ /* 0x010fca000ffde0ff */
[----:B------:R0:W-:Y:S01]  /*28da0*/  STL [R1+0x1194], R12 ;  /* 0x0011940c01007387 */ /* 0x0001e20000100800 */
[----:B------:R-:W4:Y:S02]  /*28db0*/  LDL.LU R17, [R1+0x113c] ;  /* 0x00113c0001117983 */ /* 0x000f240000300800 */
[----:B------:R-:W4:Y:S02]  /*28dc0*/  LDL.LU R18, [R1+0x1160] ;  /* 0x0011600001127983 */ /* 0x000f240000300800 */
[----:B------:R-:W4:Y:S01]  /*28dd0*/  LDL.LU R19, [R1+0x1134] ;  /* 0x0011340001137983 */ /* 0x000f220000300800 */
[----:B------:R-:W4:Y:S04]  /*28de0*/  LDL.LU R15, [R1+0x1158] ;  /* 0x00115800010f7983 */ /* 0x000f280000300800 */
[----:B0-----:R-:W4:Y:S01]  /*28df0*/  LDL.LU R12, [R1+0x112c] ;  /* 0x00112c00010c7983 */ /* 0x001f220000300800 */
[----:B------:R-:W4:Y:S01]  /*28e00*/  LDL.LU R14, [R1+0x1150] ;  /* 0x00115000010e7983 */ /* 0x000f220000300800 */
[----:B------:R-:W-:-:S05]  /*28e10*/  IADD3.X R29, R29, UR5, RZ, P5, !PT ;  /* 0x000000051d1d7c10 */ /* 0x000fca000affe4ff */
[----:B------:R0:W-:Y:S04]  /*28e20*/  STL [R1+0x11b8], R29 ;  /* 0x0011b81d01007387 */ /* 0x0001e80000100800 */
[----:B0-----:R-:W4:Y:S01]  /*28e30*/  LDL.LU R29, [R1+0x1124] ;  /* 0x00112400011d7983 */ /* 0x001f220000300800 */
[----:B------:R-:W4:Y:S01]  /*28e40*/  LDL.LU R13, [R1+0x1148] ;  /* 0x00114800010d7983 */ /* 0x000f220000300800 */
[----:B--2---:R-:W-:Y:S02]  /*28e50*/  IADD3 R2, P5, R2, UR8, RZ ;  /* 0x0000000802027c10 */ /* 0x004fe4000ffbe0ff */
[----:B---3--:R-:W-:Y:S01]  /*28e60*/  IADD3.X R6, R6, UR5, RZ, P2, !PT ;  /* 0x0000000506067c10 */ /* 0x008fe200097fe4ff */
[----:B------:R-:W-:Y:S02]  /*28e70*/  IADD3 R5, P2, R5, UR8, RZ ;  /* 0x0000000805057c10 */ /* 0x000fe4000ff5e0ff */
[----:B------:R0:W-:Y:S01]  /*28e80*/  STL [R1+0x118c], R2 ;  /* 0x00118c0201007387 */ /* 0x0001e20000100800 */
[----:B------:R-:W-:-:S02]  /*28e90*/  IADD3.X R8, R8, UR5, RZ, P1, !PT ;  /* 0x0000000508087c10 */ /* 0x000fc40008ffe4ff */
[----:B------:R-:W-:Y:S02]  /*28ea0*/  IADD3 R9, P1, R9, UR8, RZ ;  /* 0x0000000809097c10 */ /* 0x000fe4000ff3e0ff */
[----:B------:R-:W-:Y:S01]  /*28eb0*/  IADD3.X R10, R10, UR5, RZ, P4, !PT ;  /* 0x000000050a0a7c10 */ /* 0x000fe2000a7fe4ff */
[----:B------:R-:W-:Y:S01]  /*28ec0*/  IADD3 R11, P4, R11, UR8, RZ ;  /* 0x000000080b0b7c10 */ /* 0x000fe2000ff9e0ff */
[----:B------:R-:W-:Y:S01]  /*28ed0*/  IADD3.X R24, R24, UR5, RZ, P3, !PT ;  /* 0x0000000518187c10 */ /* 0x000fe20009ffe4ff */
[----:B0-----:R-:W2:Y:S01]  /*28ee0*/  LDL.LU R2, [R1+0x111c] ;  /* 0x00111c0001027983 */ /* 0x001ea20000300800 */
[----:B------:R-:W-:Y:S02]  /*28ef0*/  STL [R1+0x11b0], R6 ;  /* 0x0011b00601007387 */ /* 0x000fe40000100800 */
[----:B------:R-:W-:Y:S02]  /*28f00*/  STL [R1+0x1184], R5 ;  /* 0x0011840501007387 */ /* 0x000fe40000100800 */
        /* <DEDUP_REMOVED lines=20> */
[----:B------:R0:W-:Y:S02]  /*29050*/  STL [R1+0x114c], R28 ;  /* 0x00114c1c01007387 */ /* 0x0001e40000100800 */
[----:B------:R-:W-:Y:S01]  /*29060*/  STL [R1+0x1154], R20 ;  /* 0x0011541401007387 */ /* 0x000fe20000100800 */
[----:B0-----:R-:W3:Y:S01]  /*29070*/  LDL.LU R28, [R1+0x1140] ;  /* 0x00114000011c7983 */ /* 0x001ee20000300800 */
[----:B------:R-:W-:Y:S01]  /*29080*/  IADD3.X R22, R22, UR5, RZ, P4, !PT ;  /* 0x0000000516167c10 */ /* 0x000fe2000a7fe4ff */
[----:B------:R-:W-:Y:S01]  /*29090*/  IADD3 R23, P4, R23, UR8, RZ ;  /* 0x0000000817177c10 */ /* 0x000fe2000ff9e0ff */
[----:B------:R-:W-:-:S02]  /*290a0*/  IADD3.X R16, R16, UR5, RZ, P3, !PT ;  /* 0x0000000510107c10 */ /* 0x000fc40009ffe4ff */
[----:B----4-:R-:W-:Y:S01]  /*290b0*/  IADD3 R17, P3, R17, UR8, RZ ;  /* 0x0000000811117c10 */ /* 0x010fe2000ff7e0ff */
[----:B------:R-:W-:Y:S01]  /*290c0*/  STL [R1+0x1178], R21 ;  /* 0x0011781501007387 */ /* 0x000fe20000100800 */
[----:B------:R-:W-:Y:S02]  /*290d0*/  IADD3.X R18, R18, UR5, RZ, P6, !PT ;  /* 0x0000000512127c10 */ /* 0x000fe4000b7fe4ff */
[----:B------:R-:W-:Y:S01]  /*290e0*/  IADD3.X R15, R15, UR5, RZ, P5, !PT ;  /* 0x000000050f0f7c10 */ /* 0x000fe2000affe4ff */
[----:B------:R-:W-:Y:S01]  /*290f0*/  STL [R1+0x1170], R22 ;  /* 0x0011701601007387 */ /* 0x000fe20000100800 */
[----:B------:R-:W-:Y:S01]  /*29100*/  STL [R1+0x1144], R23 ;  /* 0x0011441701007387 */ /* 0x000fe20000100800 */
[----:B------:R-:W-:Y:S02]  /*29110*/  IADD3 R12, P5, R12, UR8, RZ ;  /* 0x000000080c0c7c10 */ /* 0x000fe4000ffbe0ff */
[----:B------:R-:W-:Y:S01]  /*29120*/  IADD3 R19, P6, R19, UR8, RZ ;  /* 0x0000000813137c10 */ /* 0x000fe2000ffde0ff */
[----:B------:R-:W-:Y:S01]  /*29130*/  STL [R1+0x1168], R16 ;  /* 0x0011681001007387 */ /* 0x000fe20000100800 */
[----:B------:R-:W-:Y:S01]  /*29140*/  STL [R1+0x113c], R17 ;  /* 0x00113c1101007387 */ /* 0x000fe20000100800 */
[----:B------:R-:W-:Y:S01]  /*29150*/  IADD3.X R14, R14, UR5, RZ, P2, !PT ;  /* 0x000000050e0e7c10 */ /* 0x000fe200097fe4ff */
[----:B------:R-:W-:Y:S02]  /*29160*/  STL [R1+0x1160], R18 ;  /* 0x0011601201007387 */ /* 0x000fe40000100800 */
[----:B------:R0:W-:Y:S01]  /*29170*/  STL [R1+0x112c], R12 ;  /* 0x00112c0c01007387 */ /* 0x0001e20000100800 */
[----:B------:R-:W-:Y:S04]  /*29180*/  STL [R1+0x1134], R19 ;  /* 0x0011341301007387 */ /* 0x000fe80000100800 */
[----:B0-----:R-:W4:Y:S01]  /*29190*/  LDL.LU R12, [R1+0x1114] ;  /* 0x00111400010c7983 */ /* 0x001f220000300800 */
[----:B------:R-:W-:Y:S01]  /*291a0*/  IADD3 R29, P2, R29, UR8, RZ ;  /* 0x000000081d1d7c10 */ /* 0x000fe2000ff5e0ff */
[----:B------:R-:W-:Y:S01]  /*291b0*/  STL [R1+0x1158], R15 ;  /* 0x0011580f01007387 */ /* 0x000fe20000100800 */
[----:B------:R-:W-:-:S03]  /*291c0*/  IADD3.X R13, R13, UR5, RZ, P1, !PT ;  /* 0x000000050d0d7c10 */ /* 0x000fc60008ffe4ff */
[----:B------:R0:W-:Y:S04]  /*291d0*/  STL [R1+0x1124], R29 ;  /* 0x0011241d01007387 */ /* 0x0001e80000100800 */
[----:B0-----:R-:W4:Y:S01]  /*291e0*/  LDL.LU R29, [R1+0x1138] ;  /* 0x00113800011d7983 */ /* 0x001f220000300800 */
[----:B------:R-:W-:Y:S02]  /*291f0*/  STL [R1+0x1150], R14 ;  /* 0x0011500e01007387 */ /* 0x000fe40000100800 */
[----:B------:R-:W4:Y:S02]  /*29200*/  LDL.LU R6, [R1+0x110c] ;  /* 0x00110c0001067983 */ /* 0x000f240000300800 */
[----:B------:R-:W4:Y:S01]  /*29210*/  LDL.LU R5, [R1+0x1130] ;  /* 0x0011300001057983 */ /* 0x000f220000300800 */
[----:B------:R-:W-:Y:S01]  /*29220*/  STL [R1+0x1148], R13 ;  /* 0x0011480d01007387 */ /* 0x000fe20000100800 */
[----:B------:R-:W4:Y:S01]  /*29230*/  LDL.LU R8, [R1+0x1104] ;  /* 0x0011040001087983 */ /* 0x000f220000300800 */
[----:B--2---:R-:W-:-:S05]  /*29240*/  IADD3 R2, P1, R2, UR8, RZ ;  /* 0x0000000802027c10 */ /* 0x004fca000ff3e0ff */
[----:B------:R0:W-:Y:S01]  /*29250*/  STL [R1+0x111c], R2 ;  /* 0x00111c0201007387 */ /* 0x0001e20000100800 */
        /* <DEDUP_REMOVED lines=12> */
[----:B0-----:R-:W2:Y:S02]  /*29320*/  LDL.LU R2, [R1+0x10f8] ;  /* 0x0010f80001027983 */ /* 0x001ea40000300800 */
[----:B------:R-:W2:Y:S02]  /*29330*/  LDL.LU R22, [R1+0x10cc] ;  /* 0x0010cc0001167983 */ /* 0x000ea40000300800 */
[----:B------:R-:W2:Y:S01]  /*29340*/  LDL.LU R23, [R1+0x10f0] ;  /* 0x0010f00001177983 */ /* 0x000ea20000300800 */
[----:B------:R-:W2:Y:S01]  /*29350*/  LDL.LU R16, [R1+0x10c4] ;  /* 0x0010c40001107983 */ /* 0x000ea20000300800 */
[----:B---3--:R-:W-:-:S05]  /*29360*/  IADD3.X R28, R28, UR5, RZ, P4, !PT ;  /* 0x000000051c1c7c10 */ /* 0x008fca000a7fe4ff */
[----:B------:R0:W-:Y:S01]  /*29370*/  STL [R1+0x1140], R28 ;  /* 0x0011401c01007387 */ /* 0x0001e20000100800 */
[----:B------:R-:W3:Y:S02]  /*29380*/  LDL.LU R17, [R1+0x10e8] ;  /* 0x0010e80001117983 */ /* 0x000ee40000300800 */
[----:B------:R-:W3:Y:S02]  /*29390*/  LDL.LU R18, [R1+0x10bc] ;  /* 0x0010bc0001127983 */ /* 0x000ee40000300800 */
[----:B------:R-:W3:Y:S01]  /*293a0*/  LDL.LU R19, [R1+0x10e0] ;  /* 0x0010e00001137983 */ /* 0x000ee20000300800 */
[----:B------:R-:W3:Y:S04]  /*293b0*/  LDL.LU R15, [R1+0x10b4] ;  /* 0x0010b400010f7983 */ /* 0x000ee80000300800 */
[----:B0-----:R-:W3:Y:S01]  /*293c0*/  LDL.LU R28, [R1+0x10d8] ;  /* 0x0010d800011c7983 */ /* 0x001ee20000300800 */
[----:B------:R-:W3:Y:S01]  /*293d0*/  LDL.LU R14, [R1+0x10ac] ;  /* 0x0010ac00010e7983 */ /* 0x000ee20000300800 */
[----:B----4-:R-:W-:-:S05]  /*293e0*/  IADD3 R12, P4, R12, UR8, RZ ;  /* 0x000000080c0c7c10 */ /* 0x010fca000ff9e0ff */
[----:B------:R0:W-:Y:S04]  /*293f0*/  STL [R1+0x1114], R12 ;  /* 0x0011140c01007387 */ /* 0x0001e80000100800 */
[----:B0-----:R-:W4:Y:S01]  /*29400*/  LDL.LU R12, [R1+0x10d0] ;  /* 0x0010d000010c7983 */ /* 0x001f220000300800 */
[----:B------:R-:W4:Y:S01]  /*29410*/  LDL.LU R13, [R1+0x10a4] ;  /* 0x0010a400010d7983 */ /* 0x000f220000300800 */
[----:B------:R-:W-:Y:S02]  /*29420*/  IADD3.X R29, R29, UR5, RZ, P3, !PT ;  /* 0x000000051d1d7c10 */ /* 0x000fe40009ffe4ff */
[----:B------:R-:W-:Y:S02]  /*29430*/  IADD3 R6, P3, R6, UR8, RZ ;  /* 0x0000000806067c10 */ /* 0x000fe4000ff7e0ff */
[----:B------:R-:W-:-:S02]  /*29440*/  IADD3.X R5, R5, UR5, RZ, P6, !PT ;  /* 0x0000000505057c10 */ /* 0x000fc4000b7fe4ff */
[----:B------:R-:W-:Y:S01]  /*29450*/  IADD3 R8, P6, R8, UR8, RZ ;  /* 0x0000000808087c10 */ /* 0x000fe2000ffde0ff */
[----:B------:R0:W-:Y:S04]  /*29460*/  STL [R1+0x1138], R29 ;  /* 0x0011381d01007387 */ /* 0x0001e80000100800 */
[----:B0-----:R-:W4:Y:S01]  /*29470*/  LDL.LU R29, [R1+0x10c8] ;  /* 0x0010c800011d7983 */ /* 0x001f220000300800 */
[----:B------:R-:W-:Y:S02]  /*29480*/  STL [R1+0x110c], R6 ;  /* 0x00110c0601007387 */ /* 0x000fe40000100800 */
[----:B------:R-:W-:Y:S02]  /*29490*/  STL [R1+0x1130], R5 ;  /* 0x0011300501007387 */ /* 0x000fe40000100800 */
[----:B------:R-:W-:Y:S01]  /*294a0*/  STL [R1+0x1104], R8 ;  /* 0x0011040801007387 */ /* 0x000fe20000100800 */
[----:B--2---:R-:W-:Y:S01]  /*294b0*/  IADD3.X R9, R9, UR5, RZ, P5, !PT ;  /* 0x0000000509097c10 */ /* 0x004fe2000affe4ff */
[----:B------:R-:W-:Y:S01]  /*294c0*/  IADD3 R10, P5, R10, UR8, RZ ;  /* 0x000000080a0a7c10 */ /* 0x000fe2000ffbe0ff */
[----:B------:R-:W-:Y:S01]  /*294d0*/  IADD3.X R11, R11, UR5, RZ, P2, !PT ;  /* 0x000000050b0b7c10 */ /* 0x000fe200097fe4ff */
[----:B------:R-:W-:Y:S01]  /*294e0*/  IADD3 R24, P2, R24, UR8, RZ ;  /* 0x0000000818187c10 */ /* 0x000fe2000ff5e0ff */
        /* <DEDUP_REMOVED lines=17> */
[----:B------:R-:W-:Y:S01]  /*29600*/  STL [R1+0x1108], R4 ;  /* 0x0011080401007387 */ /* 0x000fe20000100800 */
[----:B------:R-:W-:Y:S01]  /*29610*/  STL [R1+0x10dc], R7 ;  /* 0x0010dc0701007387 */ /* 0x000fe20000100800 */
[----:B------:R-:W-:Y:S01]  /*29620*/  IADD3 R22, P5, R22, UR8, RZ ;  /* 0x0000000816167c10 */ /* 0x000fe2000ffbe0ff */
[----:B------:R0:W-:Y:S01]  /*29630*/  STL [R1+0x10f8], R2 ;  /* 0x0010f80201007387 */ /* 0x0001e20000100800 */
[----:B------:R-:W-:Y:S01]  /*29640*/  IADD3.X R23, R23, UR5, RZ, P2, !PT ;  /* 0x0000000517177c10 */ /* 0x000fe200097fe4ff */
[----:B------:R-:W-:Y:S01]  /*29650*/  STL [R1+0x1100], R20 ;  /* 0x0011001401007387 */ /* 0x000fe20000100800 */
[----:B------:R-:W-:-:S02]  /*29660*/  IADD3 R16, P2, R16, UR8, RZ ;  /* 0x0000000810107c10 */ /* 0x000fc4000ff5e0ff */
[----:B---3--:R-:W-:Y:S01]  /*29670*/  IADD3.X R17, R17, UR5, RZ, P1, !PT ;  /* 0x0000000511117c10 */ /* 0x008fe20008ffe4ff */
[----:B0-----:R-:W2:Y:S01]  /*29680*/  LDL.LU R2, [R1+0x109c] ;  /* 0x00109c0001027983 */ /* 0x001ea20000300800 */
[----:B------:R-:W-:Y:S01]  /*29690*/  STL [R1+0x10d4], R21 ;  /* 0x0010d41501007387 */ /* 0x000fe20000100800 */
[----:B------:R-:W-:Y:S01]  /*296a0*/  IADD3 R18, P1, R18, UR8, RZ ;  /* 0x0000000812127c10 */ /* 0x000fe2000ff3e0ff */
[----:B------:R-:W-:Y:S01]  /*296b0*/  STL [R1+0x10cc], R22 ;  /* 0x0010cc1601007387 */ /* 0x000fe20000100800 */
[----:B------:R-:W-:Y:S01]  /*296c0*/  STL [R1+0x10f0], R23 ;  /* 0x0010f01701007387 */ /* 0x000fe20000100800 */
[----:B------:R-:W-:Y:S01]  /*296d0*/  IADD3.X R19, R19, UR5, RZ, P4, !PT ;  /* 0x0000000513137c10 */ /* 0x000fe2000a7fe4ff */
[----:B------:R-:W-:Y:S01]  /*296e0*/  STL [R1+0x10c4], R16 ;  /* 0x0010c41001007387 */ /* 0x000fe20000100800 */
[----:B------:R-:W-:Y:S01]  /*296f0*/  IADD3.X R28, R28, UR5, RZ, P3, !PT ;  /* 0x000000051c1c7c10 */ /* 0x000fe20009ffe4ff */
[----:B------:R-:W-:Y:S01]  /*29700*/  STL [R1+0x10e8], R17 ;  /* 0x0010e81101007387 */ /* 0x000fe20000100800 */
[----:B------:R-:W-:Y:S03]  /*29710*/  STL [R1+0x10bc], R18 ;  /* 0x0010bc1201007387 */ /* 0x000fe60000100800 */
[----:B------:R0:W-:Y:S01]  /*29720*/  STL [R1+0x10d8], R28 ;  /* 0x0010d81c01007387 */ /* 0x0001e20000100800 */
[----:B------:R-:W-:Y:S03]  /*29730*/  STL [R1+0x10e0], R19 ;  /* 0x0010e01301007387 */ /* 0x000fe60000100800 */
[----:B0-----:R-:W3:Y:S01]  /*29740*/  LDL.LU R28, [R1+0x10c0] ;  /* 0x0010c000011c7983 */ /* 0x001ee20000300800 */
[----:B------:R-:W-:-:S02]  /*29750*/  IADD3 R15, P4, R15, UR8, RZ ;  /* 0x000000080f0f7c10 */ /* 0x000fc4000ff9e0ff */
[----:B------:R-:W-:-:S03]  /*29760*/  IADD3 R14, P3, R14, UR8, RZ ;  /* 0x000000080e0e7c10 */ /* 0x000fc6000ff7e0ff */
[----:B------:R-:W-:Y:S01]  /*29770*/  STL [R1+0x10b4], R15 ;  /* 0x0010b40f01007387 */ /* 0x000fe20000100800 */
[----:B----4-:R-:W-:Y:S01]  /*29780*/  IADD3.X R12, R12, UR5, RZ, P6, !PT ;  /* 0x000000050c0c7c10 */ /* 0x010fe2000b7fe4ff */
[----:B------:R-:W-:-:S04]  /*29790*/  IADD3 R13, P6, R13, UR8, RZ ;  /* 0x000000080d0d7c10 */ /* 0x000fc8000ffde0ff */
[----:B------:R0:W-:Y:S04]  /*297a0*/  STL [R1+0x10d0], R12 ;  /* 0x0010d00c01007387 */ /* 0x0001e80000100800 */
[----:B0-----:R-:W4:Y:S01]  /*297b0*/  LDL.LU R12, [R1+0x1094] ;  /* 0x00109400010c7983 */ /* 0x001f220000300800 */
[----:B------:R-:W-:Y:S02]  /*297c0*/  STL [R1+0x10ac], R14 ;  /* 0x0010ac0e01007387 */ /* 0x000fe40000100800 */
[----:B------:R-:W4:Y:S01]  /*297d0*/  LDL.LU R6, [R1+0x10b8] ;  /* 0x0010b80001067983 */ /* 0x000f220000300800 */
[----:B------:R-:W-:Y:S01]  /*297e0*/  IADD3.X R29, R29, UR5, RZ, P5, !PT ;  /* 0x000000051d1d7c10 */ /* 0x000fe2000affe4ff */
[----:B------:R-:W4:Y:S01]  /*297f0*/  LDL.LU R5, [R1+0x108c] ;  /* 0x00108c0001057983 */ /* 0x000f220000300800 */
        /* <DEDUP_REMOVED lines=26> */
[----:B------:R-:W2:Y:S01]  /*299a0*/  LDL.LU R14, [R1+0x1058] ;  /* 0x00105800010e7983 */ /* 0x000ea20000300800 */
[----:B---3--:R-:W-:-:S05]  /*299b0*/  IADD3.X R28, R28, UR5, RZ, P2, !PT ;  /* 0x000000051c1c7c10 */ /* 0x008fca00097fe4ff */
[----:B------:R0:W-:Y:S04]  /*299c0*/  STL [R1+0x10c0], R28 ;  /* 0x0010c01c01007387 */ /* 0x0001e80000100800 */
[----:B0-----:R-:W3:Y:S01]  /*299d0*/  LDL.LU R28, [R1+0x102c] ;  /* 0x00102c00011c7983 */ /* 0x001ee20000300800 */
[----:B------:R-:W3:Y:S01]  /*299e0*/  LDL.LU R13, [R1+0x1050] ;  /* 0x00105000010d7983 */ /* 0x000ee20000300800 */
[----:B----4-:R-:W-:Y:S02]  /*299f0*/  IADD3 R12, P2, R12, UR8, RZ ;  /* 0x000000080c0c7c10 */ /* 0x010fe4000ff5e0ff */
[----:B------:R-:W-:Y:S02]  /*29a00*/  IADD3.X R6, R6, UR5, RZ, P1, !PT ;  /* 0x0000000506067c10 */ /* 0x000fe40008ffe4ff */
[----:B------:R-:W-:Y:S01]  /*29a10*/  IADD3 R5, P1, R5, UR8, RZ ;  /* 0x0000000805057c10 */ /* 0x000fe2000ff3e0ff */
[----:B------:R0:W-:Y:S01]  /*29a20*/  STL [R1+0x1094], R12 ;  /* 0x0010940c01007387 */ /* 0x0001e20000100800 */
[----:B------:R-:W-:-:S02]  /*29a30*/  IADD3.X R8, R8, UR5, RZ, P4, !PT ;  /* 0x0000000508087c10 */ /* 0x000fc4000a7fe4ff */
[----:B------:R-:W-:Y:S02]  /*29a40*/  IADD3 R9, P4, R9, UR8, RZ ;  /* 0x0000000809097c10 */ /* 0x000fe4000ff9e0ff */
[----:B------:R-:W-:Y:S01]  /*29a50*/  IADD3.X R10, R10, UR5, RZ, P3, !PT ;  /* 0x000000050a0a7c10 */ /* 0x000fe20009ffe4ff */
[----:B------:R-:W-:Y:S01]  /*29a60*/  IADD3 R11, P3, R11, UR8, RZ ;  /* 0x000000080b0b7c10 */ /* 0x000fe2000ff7e0ff */
[----:B------:R-:W-:Y:S01]  /*29a70*/  IADD3.X R24, R24, UR5, RZ, P6, !PT ;  /* 0x0000000518187c10 */ /* 0x000fe2000b7fe4ff */
[----:B0-----:R-:W4:Y:S01]  /*29a80*/  LDL.LU R12, [R1+0x1024] ;  /* 0x00102400010c7983 */ /* 0x001f220000300800 */
        /* <DEDUP_REMOVED lines=37> */
[----:B------:R-:W-:-:S02]  /*29ce0*/  IADD3 R2, P2, R2, UR8, RZ ;  /* 0x0000000802027c10 */ /* 0x000fc4000ff5e0ff */
[----:B------:R-:W-:Y:S01]  /*29cf0*/  IADD3.X R14, R14, UR5, RZ, P1, !PT ;  /* 0x000000050e0e7c10 */ /* 0x000fe20008ffe4ff */
[----:B------:R-:W-:Y:S02]  /*29d00*/  STL [R1+0x1068], R18 ;  /* 0x0010681201007387 */ /* 0x000fe40000100800 */
[----:B------:R0:W-:Y:S02]  /*29d10*/  STL [R1+0x1034], R2 ;  /* 0x0010340201007387 */ /* 0x0001e40000100800 */
[----:B------:R-:W-:Y:S01]  /*29d20*/  STL [R1+0x103c], R19 ;  /* 0x00103c1301007387 */ /* 0x000fe20000100800 */
[----:B0-----:R-:W2:Y:S01]  /*29d30*/  LDL.LU R2, [R1+0x101c] ;  /* 0x00101c0001027983 */ /* 0x001ea20000300800 */
[----:B------:R-:W-:Y:S01]  /*29d40*/  STL [R1+0x1060], R15 ;  /* 0x0010600f01007387 */ /* 0x000fe20000100800 */
[----:B---3--:R-:W-:-:S05]  /*29d50*/  IADD3 R28, P1, R28, UR8, RZ ;  /* 0x000000081c1c7c10 */ /* 0x008fca000ff3e0ff */
[----:B------:R0:W-:Y:S04]  /*29d60*/  STL [R1+0x102c], R28 ;  /* 0x00102c1c01007387 */ /* 0x0001e80000100800 */
[----:B0-----:R-:W3:Y:S01]  /*29d70*/  LDL.LU R28, [R1+0x1040] ;  /* 0x00104000011c7983 */ /* 0x001ee20000300800 */
[----:B------:R-:W-:Y:S01]  /*29d80*/  IADD3.X R13, R13, UR5, RZ, P4, !PT ;  /* 0x000000050d0d7c10 */ /* 0x000fe2000a7fe4ff */
[----:B------:R-:W-:Y:S02]  /*29d90*/  STL [R1+0x1058], R14 ;  /* 0x0010580e01007387 */ /* 0x000fe40000100800 */
[----:B------:R-:W3:Y:S01]  /*29da0*/  LDL.LU R6, [R1+0x1014] ;  /* 0x0010140001067983 */ /* 0x000ee20000300800 */
[----:B------:R-:W3:Y:S01]  /*29db0*/  LDL.LU R5, [R1+0x1038] ;  /* 0x0010380001057983 */ /* 0x000ee20000300800 */
[----:B------:R-:W-:Y:S02]  /*29dc0*/  STL [R1+0x1050], R13 ;  /* 0x0010500d01007387 */ /* 0x000fe40000100800 */
[----:B------:R-:W3:Y:S01]  /*29dd0*/  LDL.LU R8, [R1+0x100c] ;  /* 0x00100c0001087983 */ /* 0x000ee20000300800 */
[----:B----4-:R-:W-:-:S05]  /*29de0*/  IADD3 R12, P4, R12, UR8, RZ ;  /* 0x000000080c0c7c10 */ /* 0x010fca000ff9e0ff */
        /* <DEDUP_REMOVED lines=32> */
[----:B------:R-:W-:Y:S02]  /*29ff0*/  IADD3 R6, P6, R6, UR8, RZ ;  /* 0x0000000806067c10 */ /* 0x000fe4000ffde0ff */
[----:B------:R-:W-:Y:S01]  /*2a000*/  IADD3.X R5, R5, UR5, RZ, P5, !PT ;  /* 0x0000000505057c10 */ /* 0x000fe2000affe4ff */
[----:B------:R-:W-:Y:S01]  /*2a010*/  IADD3 R8, P5, R8, UR8, RZ ;  /* 0x0000000808087c10 */ /* 0x000fe2000ffbe0ff */
[----:B----4-:R-:W-:Y:S01]  /*2a020*/  IADD3.X R9, R9, UR5, RZ, P2, !PT ;  /* 0x0000000509097c10 */ /* 0x010fe200097fe4ff */
        /* <DEDUP_REMOVED lines=32> */
[----:B------:R-:W-:Y:S01]  /*2a230*/  IADD3.X R19, R19, UR5, RZ, P3, !PT ;  /* 0x0000000513137c10 */ /* 0x000fe20009ffe4ff */
[----:B0-----:R-:W4:Y:S01]  /*2a240*/  LDL.LU R12, [R1+0xfa4] ;  /* 0x000fa400010c7983 */ /* 0x001f220000300800 */
[----:B------:R-:W-:Y:S02]  /*2a250*/  STL [R1+0xfdc], R21 ;  /* 0x000fdc1501007387 */ /* 0x000fe40000100800 */
[----:B------:R-:W-:Y:S02]  /*2a260*/  STL [R1+0xfd4], R22 ;  /* 0x000fd41601007387 */ /* 0x000fe40000100800 */
[----:B------:R-:W-:Y:S01]  /*2a270*/  STL [R1+0xff8], R23 ;  /* 0x000ff81701007387 */ /* 0x000fe20000100800 */
[----:B------:R-:W-:Y:S01]  /*2a280*/  IADD3.X R29, R29, UR5, RZ, P6, !PT ;  /* 0x000000051d1d7c10 */ /* 0x000fe2000b7fe4ff */
[----:B------:R-:W-:Y:S01]  /*2a290*/  STL [R1+0xfcc], R16 ;  /* 0x000fcc1001007387 */ /* 0x000fe20000100800 */
[----:B------:R-:W-:Y:S01]  /*2a2a0*/  IADD3 R15, P3, R15, UR8, RZ ;  /* 0x000000080f0f7c10 */ /* 0x000fe2000ff7e0ff */
[----:B------:R-:W-:Y:S02]  /*2a2b0*/  STL [R1+0xff0], R17 ;  /* 0x000ff01101007387 */ /* 0x000fe40000100800 */
[----:B------:R-:W-:Y:S01]  /*2a2c0*/  STL [R1+0xfc4], R18 ;  /* 0x000fc41201007387 */ /* 0x000fe20000100800 */
[----:B------:R0:W-:Y:S01]  /*2a2d0*/  STL [R1+0xfe0], R29 ;  /* 0x000fe01d01007387 */ /* 0x0001e20000100800 */
[----:B------:R-:W-:Y:S01]  /*2a2e0*/  STL [R1+0xfe8], R19 ;  /* 0x000fe81301007387 */ /* 0x000fe20000100800 */
[----:B------:R-:W-:-:S02]  /*2a2f0*/  IADD3 R14, P6, R14, UR8, RZ ;  /* 0x000000080e0e7c10 */ /* 0x000fc4000ffde0ff */
[----:B0-----:R-:W4:Y:S01]  /*2a300*/  LDL.LU R29, [R1+0xfc8] ;  /* 0x000fc800011d7983 */ /* 0x001f220000300800 */
[----:B------:R-:W-:Y:S01]  /*2a310*/  STL [R1+0xfbc], R15 ;  /* 0x000fbc0f01007387 */ /* 0x000fe20000100800 */
[----:B--2---:R-:W-:-:S05]  /*2a320*/  IADD3.X R2, R2, UR5, RZ, P5, !PT ;  /* 0x0000000502027c10 */ /* 0x004fca000affe4ff */
[----:B------:R0:W-:Y:S04]  /*2a330*/  STL [R1+0xfd8], R2 ;  /* 0x000fd80201007387 */ /* 0x0001e80000100800 */
[----:B0-----:R-:W2:Y:S01]  /*2a340*/  LDL.LU R2, [R1+0xf9c] ;  /* 0x000f9c0001027983 */ /* 0x001ea20000300800 */
[----:B------:R-:W-:Y:S01]  /*2a350*/  STL [R1+0xfb4], R14 ;  /* 0x000fb40e01007387 */ /* 0x000fe20000100800 */
[----:B---3--:R-:W-:-:S05]  /*2a360*/  IADD3.X R28, R28, UR5, RZ, P2, !PT ;  /* 0x000000051c1c7c10 */ /* 0x008fca00097fe4ff */
[----:B------:R0:W-:Y:S04]  /*2a370*/  STL [R1+0xfd0], R28 ;  /* 0x000fd01c01007387 */ /* 0x0001e80000100800 */
[----:B0-----:R-:W3:Y:S01]  /*2a380*/  LDL.LU R28, [R1+0xfc0] ;  /* 0x000fc000011c7983 */ /* 0x001ee20000300800 */
[----:B------:R-:W-:-:S05]  /*2a390*/  IADD3 R13, P5, R13, UR8, RZ ;  /* 0x000000080d0d7c10 */ /* 0x000fca000ffbe0ff */
[----:B------:R0:W-:Y:S01]  /*2a3a0*/  STL [R1+0xfac], R13 ;  /* 0x000fac0d01007387 */ /* 0x0001e20000100800 */
        /* <DEDUP_REMOVED lines=25> */
[----:B0-----:R-:W4:Y:S01]  /*2a540*/  LDL.LU R13, [R1+0xf60] ;  /* 0x000f6000010d7983 */ /* 0x001f220000300800 */
[----:B-1----:R-:W4:Y:S01]  /*2a550*/  LDL.LU R12, [R1+0xf34] ;  /* 0x000f3400010c7983 */ /* 0x002f220000300800 */
[----:B------:R-:W-:-:S05]  /*2a560*/  IADD3.X R29, R29, UR5, RZ, P1, !PT ;  /* 0x000000051d1d7c10 */ /* 0x000fca0008ffe4ff */
[----:B------:R0:W-:Y:S04]  /*2a570*/  STL [R1+0xfc8], R29 ;  /* 0x000fc81d01007387 */ /* 0x0001e80000100800 */
[----:B0-----:R-:W4:Y:S01]  /*2a580*/  LDL.LU R29, [R1+0xf58] ;  /* 0x000f5800011d7983 */ /* 0x001f220000300800 */
[----:B--2---:R-:W-:-:S05]  /*2a590*/  IADD3 R2, P1, R2, UR8, RZ ;  /* 0x0000000802027c10 */ /* 0x004fca000ff3e0ff */
[----:B------:R0:W-:Y:S04]  /*2a5a0*/  STL [R1+0xf9c], R2 ;  /* 0x000f9c0201007387 */ /* 0x0001e80000100800 */
[----:B0-----:R-:W2:Y:S01]  /*2a5b0*/  LDL.LU R2, [R1+0xf2c] ;  /* 0x000f2c0001027983 */ /* 0x001ea20000300800 */
[----:B---3--:R-:W-:-:S05]  /*2a5c0*/  IADD3.X R28, R28, UR5, RZ, P4, !PT ;  /* 0x000000051c1c7c10 */ /* 0x008fca000a7fe4ff */
[----:B------:R0:W-:Y:S04]  /*2a5d0*/  STL [R1+0xfc0], R28 ;  /* 0x000fc01c01007387 */ /* 0x0001e80000100800 */
[----:B0-----:R-:W3:Y:S01]  /*2a5e0*/  LDL.LU R28, [R1+0x12f8] ;  /* 0x0012f800011c7983 */ /* 0x001ee20000300800 */
[----:B------:R-:W-:Y:S02]  /*2a5f0*/  IADD3 R6, P4, R6, UR8, RZ ;  /* 0x0000000806067c10 */ /* 0x000fe4000ff9e0ff */
        /* <DEDUP_REMOVED lines=30> */
[----:B------:R-:W-:-:S02]  /*2a7e0*/  IADD3.X R23, R23, UR5, RZ, P5, !PT ;  /* 0x0000000517177c10 */ /* 0x000fc4000affe4ff */
[----:B----4-:R-:W-:Y:S02]  /*2a7f0*/  IADD3 R16, P5, R16, UR8, RZ ;  /* 0x0000000810107c10 */ /* 0x010fe4000ffbe0ff */
[----:B------:R-:W-:Y:S01]  /*2a800*/  IADD3.X R18, R18, UR5, RZ, P2, !PT ;  /* 0x0000000512127c10 */ /* 0x000fe200097fe4ff */
[----:B------:R-:W-:Y:S01]  /*2a810*/  IADD3 R19, P2, R19, UR8, RZ ;  /* 0x0000000813137c10 */ /* 0x000fe2000ff5e0ff */
[----:B0-----:R-:W2:Y:S01]  /*2a820*/  LDL.LU R17, [R1+0xf24] ;  /* 0x000f240001117983 */ /* 0x001ea20000300800 */
[----:B------:R-:W-:Y:S02]  /*2a830*/  STL [R1+0xf88], R20 ;  /* 0x000f881401007387 */ /* 0x000fe40000100800 */
[----:B------:R-:W-:Y:S02]  /*2a840*/  STL [R1+0xf80], R21 ;  /* 0x000f801501007387 */ /* 0x000fe40000100800 */
[----:B------:R-:W-:Y:S01]  /*2a850*/  STL [R1+0xf54], R22 ;  /* 0x000f541601007387 */ /* 0x000fe20000100800 */
[----:B------:R-:W-:Y:S01]  /*2a860*/  STL [R1+0xf78], R23 ;  /* 0x000f781701007387 */ /* 0x000fe20000100800 */
[----:B------:R-:W-:Y:S01]  /*2a870*/  IADD3.X R15, R15, UR5, RZ, P1, !PT ;  /* 0x000000050f0f7c10 */ /* 0x000fe20008ffe4ff */
[----:B------:R-:W-:Y:S01]  /*2a880*/  STL [R1+0xf4c], R16 ;  /* 0x000f4c1001007387 */ /* 0x000fe20000100800 */
[----:B------:R-:W-:Y:S01]  /*2a890*/  IADD3 R14, P1, R14, UR8, RZ ;  /* 0x000000080e0e7c10 */ /* 0x000fe2000ff3e0ff */
[----:B------:R0:W-:Y:S01]  /*2a8a0*/  STL [R1+0xf70], R18 ;  /* 0x000f701201007387 */ /* 0x0001e20000100800 */
[----:B------:R-:W-:Y:S01]  /*2a8b0*/  IADD3.X R13, R13, UR5, RZ, P4, !PT ;  /* 0x000000050d0d7c10 */ /* 0x000fe2000a7fe4ff */
[----:B------:R-:W-:Y:S01]  /*2a8c0*/  IADD3 R12, P4, R12, UR8, RZ ;  /* 0x000000080c0c7c10 */ /* 0x000fe2000ff9e0ff */
[----:B------:R-:W-:Y:S01]  /*2a8d0*/  IADD3.X R29, R29, UR5, RZ, P3, !PT ;  /* 0x000000051d1d7c10 */ /* 0x000fe20009ffe4ff */
[----:B0-----:R-:W2:Y:S01]  /*2a8e0*/  LDL.LU R18, [R1+0xf48] ;  /* 0x000f480001127983 */ /* 0x001ea20000300800 */
[----:B------:R0:W-:Y:S02]  /*2a8f0*/  STL [R1+0xf44], R19 ;  /* 0x000f441301007387 */ /* 0x0001e40000100800 */
[----:B------:R1:W-:Y:S02]  /*2a900*/  STL [R1+0xf68], R15 ;  /* 0x000f680f01007387 */ /* 0x0003e40000100800 */
[----:B------:R1:W-:Y:S01]  /*2a910*/  STL [R1+0xf3c], R14 ;  /* 0x000f3c0e01007387 */ /* 0x0003e20000100800 */
[----:B0-----:R-:W2:Y:S01]  /*2a920*/  LDL.LU R19, [R1+0xf1c] ;  /* 0x000f1c0001137983 */ /* 0x001ea20000300800 */
[----:B------:R0:W-:Y:S02]  /*2a930*/  STL [R1+0xf60], R13 ;  /* 0x000f600d01007387 */ /* 0x0001e40000100800 */
[----:B------:R0:W-:Y:S02]  /*2a940*/  STL [R1+0xf34], R12 ;  /* 0x000f340c01007387 */ /* 0x0001e40000100800 */
[----:B------:R-:W2:Y:S01]  /*2a950*/  LDL.LU R5, [R1+0xf40] ;  /* 0x000f400001057983 */ /* 0x000ea20000300800 */
[----:B------:R0:W-:Y:S01]  /*2a960*/  STL [R1+0xf58], R29 ;  /* 0x000f581d01007387 */ /* 0x0001e20000100800 */
[----:B------:R-:W2:Y:S02]  /*2a970*/  LDL.LU R6, [R1+0xf14] ;  /* 0x000f140001067983 */ /* 0x000ea40000300800 */
[----:B--2---:R-:W-:-:S05]  /*2a980*/  IADD3 R2, P3, R2, UR8, RZ ;  /* 0x0000000802027c10 */ /* 0x004fca000ff7e0ff */
[----:B------:R2:W-:Y:S01]  /*2a990*/  STL [R1+0xf2c], R2 ;  /* 0x000f2c0201007387 */ /* 0x0005e20000100800 */
[----:B------:R-:W4:Y:S01]  /*2a9a0*/  LDL.LU R3, [R1+0xf38] ;  /* 0x000f380001037983 */ /* 0x000f220000300800 */
[----:B---3--:R-:W-:-:S05]  /*2a9b0*/  IADD3.X R28, R28, UR5, RZ, P6, !PT ;  /* 0x000000051c1c7c10 */ /* 0x008fca000b7fe4ff */
[----:B------:R3:W-:Y:S01]  /*2a9c0*/  STL [R1+0xf50], R28 ;  /* 0x000f501c01007387 */ /* 0x0007e20000100800 */
[----:B------:R-:W4:Y:S02]  /*2a9d0*/  LDL.LU R4, [R1+0xf0c] ;  /* 0x000f0c0001047983 */ /* 0x000f240000300800 */
[----:B-1----:R-:W4:Y:S02]  /*2a9e0*/  LDL.LU R15, [R1+0xf30] ;  /* 0x000f3000010f7983 */ /* 0x002f240000300800 */
[----:B------:R-:W4:Y:S01]  /*2a9f0*/  LDL.LU R14, [R1+0xf04] ;  /* 0x000f0400010e7983 */ /* 0x000f220000300800 */
[----:B0-----:R-:W4:Y:S01]  /*2aa00*/  LDL.LU R13, [R1+0xf28] ;  /* 0x000f2800010d7983 */ /* 0x001f220000300800 */
[----:B------:R-:W4:Y:S02]  /*2aa10*/  LDL.LU R12, [R1+0xefc] ;  /* 0x000efc00010c7983 */ /* 0x000f240000300800 */
[----:B------:R-:W4:Y:S02]  /*2aa20*/  LDL.LU R29, [R1+0xf20] ;  /* 0x000f2000011d7983 */ /* 0x000f240000300800 */
[----:B--2---:R-:W2:Y:S01]  /*2aa30*/  LDL.LU R2, [R1+0xef4] ;  /* 0x000ef40001027983 */ /* 0x004ea20000300800 */
[----:B---3--:R-:W3:Y:S01]  /*2aa40*/  LDL.LU R28, [R1+0xf18] ;  /* 0x000f1800011c7983 */ /* 0x008ee20000300800 */
[----:B------:R-:W3:Y:S02]  /*2aa50*/  LDL.LU R8, [R1+0xeec] ;  /* 0x000eec0001087983 */ /* 0x000ee40000300800 */
[----:B------:R-:W3:Y:S02]  /*2aa60*/  LDL.LU R9, [R1+0xf10] ;  /* 0x000f100001097983 */ /* 0x000ee40000300800 */
[----:B------:R-:W3:Y:S01]  /*2aa70*/  LDL.LU R10, [R1+0xee4] ;  /* 0x000ee400010a7983 */ /* 0x000ee20000300800 */
[----:B------:R-:W3:Y:S01]  /*2aa80*/  LDL.LU R11, [R1+0xf08] ;  /* 0x000f0800010b7983 */ /* 0x000ee20000300800 */
[----:B------:R-:W3:Y:S02]  /*2aa90*/  LDL.LU R24, [R1+0xf00] ;  /* 0x000f000001187983 */ /* 0x000ee40000300800 */
[----:B------:R-:W3:Y:S02]  /*2aaa0*/  LDL.LU R25, [R1+0xed4] ;  /* 0x000ed40001197983 */ /* 0x000ee40000300800 */
[----:B------:R-:W3:Y:S01]  /*2aab0*/  LDL.LU R26, [R1+0xef8] ;  /* 0x000ef800011a7983 */ /* 0x000ee20000300800 */
        /* <DEDUP_REMOVED lines=9> */
[----:B------:R-:W-:-:S05]  /*2ab50*/  IADD3.X R18, R18, UR5, RZ, P5, !PT ;  /* 0x0000000512127c10 */ /* 0x000fca000affe4ff */
[----:B------:R1:W-:Y:S01]  /*2ab60*/  STL [R1+0xf48], R18 ;  /* 0x000f481201007387 */ /* 0x0003e20000100800 */
[----:B0-----:R-:W3:Y:S01]  /*2ab70*/  LDL.LU R17, [R1+0xec8] ;  /* 0x000ec80001117983 */ /* 0x001ee20000300800 */
[----:B------:R-:W-:Y:S02]  /*2ab80*/  IADD3 R19, P5, R19, UR8, RZ ;  /* 0x0000000813137c10 */ /* 0x000fe4000ffbe0ff */
[----:B------:R-:W-:Y:S01]  /*2ab90*/  IADD3.X R5, R5, UR5, RZ, P2, !PT ;  /* 0x0000000505057c10 */ /* 0x000fe200097fe4ff */
[----:B-1----:R-:W3:Y:S01]  /*2aba0*/  LDL.LU R18, [R1+0xec0] ;  /* 0x000ec00001127983 */ /* 0x002ee20000300800 */
[----:B------:R-:W-:Y:S01]  /*2abb0*/  IADD3 R6, P2, R6, UR8, RZ ;  /* 0x0000000806067c10 */ /* 0x000fe2000ff5e0ff */
[----:B------:R0:W-:Y:S02]  /*2abc0*/  STL [R1+0xf1c], R19 ;  /* 0x000f1c1301007387 */ /* 0x0001e40000100800 */
[----:B0-----:R-:W3:Y:S01]  /*2abd0*/  LDL.LU R19, [R1+0xeb8] ;  /* 0x000eb80001137983 */ /* 0x001ee20000300800 */
[----:B------:R0:W-:Y:S03]  /*2abe0*/  STL [R1+0xf40], R5 ;  /* 0x000f400501007387 */ /* 0x0001e60000100800 */
[----:B0-----:R0:W5:Y:S01]  /*2abf0*/  LDL.LU R5, [R1+0x12f4] ;  /* 0x0012f40001057983 */ /* 0x0011620000300800 */
[----:B------:R1:W-:Y:S03]  /*2ac00*/  STL [R1+0xf14], R6 ;  /* 0x000f140601007387 */ /* 0x0003e60000100800 */
[----:B-1----:R0:W5:Y:S01]  /*2ac10*/  LDL.LU R6, [R1+0x12f0] ;  /* 0x0012f00001067983 */ /* 0x0021620000300800 */
[----:B----4-:R-:W-:-:S05]  /*2ac20*/  IADD3.X R3, R3, UR5, RZ, P1, !PT ;  /* 0x0000000503037c10 */ /* 0x010fca0008ffe4ff */
[----:B------:R1:W-:Y:S04]  /*2ac30*/  STL [R1+0xf38], R3 ;  /* 0x000f380301007387 */ /* 0x0003e80000100800 */
[----:B-1----:R-:W4:Y:S01]  /*2ac40*/  LDL.LU R3, [R1+0x12ec] ;  /* 0x0012ec0001037983 */ /* 0x002f220000300800 */
[----:B------:R-:W-:Y:S02]  /*2ac50*/  IADD3 R4, P1, R4, UR8, RZ ;  /* 0x0000000804047c10 */ /* 0x000fe4000ff3e0ff */
[----:B------:R-:W-:Y:S01]  /*2ac60*/  IADD3.X R15, R15, UR5, RZ, P4, !PT ;  /* 0x000000050f0f7c10 */ /* 0x000fe2000a7fe4ff */
[----:B------:R-:W-:Y:S01]  /*2ac70*/  IADD3 R14, P4, R14, UR8, RZ ;  /* 0x000000080e0e7c10 */ /* 0x000fe2000ff9e0ff */
[----:B------:R-:W-:Y:S01]  /*2ac80*/  IADD3.X R13, R13, UR5, RZ, P3, !PT ;  /* 0x000000050d0d7c10 */ /* 0x000fe20009ffe4ff */
[----:B------:R1:W-:Y:S01]  /*2ac90*/  STL [R1+0xf0c], R4 ;  /* 0x000f0c0401007387 */ /* 0x0003e20000100800 */
[----:B------:R-:W-:-:S02]  /*2aca0*/  IADD3 R12, P3, R12, UR8, RZ ;  /* 0x000000080c0c7c10 */ /* 0x000fc4000ff7e0ff */
[----:B------:R-:W-:Y:S01]  /*2acb0*/  IADD3.X R29, R29, UR5, RZ, P6, !PT ;  /* 0x000000051d1d7c10 */ /* 0x000fe2000b7fe4ff */
[----:B--2---:R-:W-:Y:S01]  /*2acc0*/  IADD3 R2, P6, R2, UR8, RZ ;  /* 0x0000000802027c10 */ /* 0x004fe2000ffde0ff */
[----:B-1----:R-:W2:Y:S01]  /*2acd0*/  LDL.LU R4, [R1+0x12e8] ;  /* 0x0012e80001047983 */ /* 0x002ea20000300800 */
[----:B------:R1:W-:Y:S01]  /*2ace0*/  STL [R1+0xf30], R15 ;  /* 0x000f300f01007387 */ /* 0x0003e20000100800 */
[----:B---3--:R-:W-:Y:S02]  /*2acf0*/  IADD3.X R28, R28, UR5, RZ, P5, !PT ;  /* 0x000000051c1c7c10 */ /* 0x008fe4000affe4ff */
[----:B-1----:R0:W5:Y:S01]  /*2ad00*/  LDL.LU R15, [R1+0x12e4] ;  /* 0x0012e400010f7983 */ /* 0x0021620000300800 */
[----:B------:R1:W-:Y:S03]  /*2ad10*/  STL [R1+0xf04], R14 ;  /* 0x000f040e01007387 */ /* 0x0003e60000100800 */
        /* <DEDUP_REMOVED lines=8> */
[----:B-1----:R-:W3:Y:S01]  /*2ada0*/  LDL.LU R2, [R1+0x12d0] ;  /* 0x0012d00001027983 */ /* 0x002ee20000300800 */
[----:B------:R1:W-:Y:S03]  /*2adb0*/  STL [R1+0xf18], R28 ;  /* 0x000f181c01007387 */ /* 0x0003e60000100800 */
[----:B-1----:R-:W2:Y:S01]  /*2adc0*/  LDL.LU R28, [R1+0x12cc] ;  /* 0x0012cc00011c7983 */ /* 0x002ea20000300800 */
[----:B------:R-:W-:-:S02]  /*2add0*/  IADD3 R8, P5, R8, UR8, RZ ;  /* 0x0000000808087c10 */ /* 0x000fc4000ffbe0ff */
[----:B------:R-:W-:Y:S02]  /*2ade0*/  IADD3.X R9, R9, UR5, RZ, P2, !PT ;  /* 0x0000000509097c10 */ /* 0x000fe400097fe4ff */
[----:B------:R-:W-:Y:S01]  /*2adf0*/  IADD3.X R11, R11, UR5, RZ, P1, !PT ;  /* 0x000000050b0b7c10 */ /* 0x000fe20008ffe4ff */
[----:B------:R-:W-:Y:S01]  /*2ae00*/  IADD3 R10, P2, R10, UR8, RZ ;  /* 0x000000080a0a7c10 */ /* 0x000fe2000ff5e0ff */
[----:B------:R-:W-:Y:S01]  /*2ae10*/  STL [R1+0xeec], R8 ;  /* 0x000eec0801007387 */ /* 0x000fe20000100800 */
[----:B------:R-:W-:Y:S01]  /*2ae20*/  STL [R1+0xf10], R9 ;  /* 0x000f100901007387 */ /* 0x000fe20000100800 */
[----:B--2---:R-:W-:-:S05]  /*2ae30*/  IADD3 R28, P1, R28, UR8, RZ ;  /* 0x000000081c1c7c10 */ /* 0x004fca000ff3e0ff */
[----:B------:R1:W-:Y:S01]  /*2ae40*/  STL [R1+0xedc], R28 ;  /* 0x000edc1c01007387 */ /* 0x0003e20000100800 */
[----:B------:R-:W-:Y:S03]  /*2ae50*/  STL [R1+0xee4], R10 ;  /* 0x000ee40a01007387 */ /* 0x000fe60000100800 */
[----:B-1----:R-:W2:Y:S01]  /*2ae60*/  LDL.LU R28, [R1+0x12c8] ;  /* 0x0012c800011c7983 */ /* 0x002ea20000300800 */
        /* <DEDUP_REMOVED lines=9> */
[----:B------:R-:W-:Y:S01]  /*2af00*/  STL [R1+0xef8], R26 ;  /* 0x000ef81a01007387 */ /* 0x000fe20000100800 */
[----:B------:R-:W-:Y:S01]  /*2af10*/  IADD3.X R21, R21, UR5, RZ, P5, !PT ;  /* 0x0000000515157c10 */ /* 0x000fe2000affe4ff */
[----:B------:R-:W-:Y:S01]  /*2af20*/  STL [R1+0xecc], R27 ;  /* 0x000ecc1b01007387 */ /* 0x000fe20000100800 */
[----:B------:R-:W-:Y:S01]  /*2af30*/  STL [R1+0xef0], R7 ;  /* 0x000ef00701007387 */ /* 0x000fe20000100800 */
[----:B------:R-:W-:Y:S01]  /*2af40*/  STL [R1+0xec4], R20 ;  /* 0x000ec41401007387 */ /* 0x000fe20000100800 */
[----:B--2---:R-:W-:-:S05]  /*2af50*/  IADD3.X R28, R28, UR5, RZ, P2, !PT ;  /* 0x000000051c1c7c10 */ /* 0x004fca00097fe4ff */
[----:B------:R1:W-:Y:S01]  /*2af60*/  STL [R1+0xee0], R28 ;  /* 0x000ee01c01007387 */ /* 0x0003e20000100800 */
[----:B------:R-:W-:Y:S03]  /*2af70*/  STL [R1+0xee8], R21 ;  /* 0x000ee81501007387 */ /* 0x000fe60000100800 */
[----:B-1----:R-:W2:Y:S01]  /*2af80*/  LDL.LU R28, [R1+0x12c4] ;  /* 0x0012c400011c7983 */ /* 0x002ea20000300800 */
[----:B------:R-:W-:Y:S02]  /*2af90*/  IADD3 R22, P5, R22, UR8, RZ ;  /* 0x0000000816167c10 */ /* 0x000fe4000ffbe0ff */
[----:B---3--:R-:W-:Y:S02]  /*2afa0*/  IADD3.X R2, R2, UR5, RZ, P4, !PT ;  /* 0x0000000502027c10 */ /* 0x008fe4000a7fe4ff */
[----:B------:R-:W-:Y:S02]  /*2afb0*/  IADD3 R23, P2, R23, UR8, RZ ;  /* 0x0000000817177c10 */ /* 0x000fe4000ff5e0ff */
[----:B------:R-:W-:-:S02]  /*2afc0*/  IADD3.X R16, R16, UR5, RZ, P1, !PT ;  /* 0x0000000510107c10 */ /* 0x000fc40008ffe4ff */
[----:B------:R-:W-:Y:S01]  /*2afd0*/  IADD3.X R17, R17, UR5, RZ, P3, !PT ;  /* 0x0000000511117c10 */ /* 0x000fe20009ffe4ff */
[----:B------:R-:W-:Y:S01]  /*2afe0*/  STL [R1+0xebc], R22 ;  /* 0x000ebc1601007387 */ /* 0x000fe20000100800 */
[----:B------:R1:W-:Y:S01]  /*2aff0*/  STL [R1+0xed0], R2 ;  /* 0x000ed00201007387 */ /* 0x0003e20000100800 */
[----:B------:R-:W-:Y:S01]  /*2b000*/  IADD3.X R18, R18, UR5, RZ, P6, !PT ;  /* 0x0000000512127c10 */ /* 0x000fe2000b7fe4ff */
[----:B------:R-:W-:Y:S01]  /*2b010*/  STL [R1+0xeb4], R23 ;  /* 0x000eb41701007387 */ /* 0x000fe20000100800 */
[----:B------:R-:W-:Y:S01]  /*2b020*/  STL [R1+0xed8], R16 ;  /* 0x000ed81001007387 */ /* 0x000fe20000100800 */
[----:B------:R-:W-:Y:S01]  /*2b030*/  IADD3.X R19, R19, UR5, RZ, P5, !PT ;  /* 0x0000000513137c10 */ /* 0x000fe2000affe4ff */
[----:B------:R-:W-:Y:S02]  /*2b040*/  STL [R1+0xec8], R17 ;  /* 0x000ec81101007387 */ /* 0x000fe40000100800 */
[----:B------:R-:W-:Y:S01]  /*2b050*/  IMAD.MOV.U32 R8, RZ, RZ, R4 ;  /* 0x000000ffff087224 */ /* 0x000fe200078e0004 */
[----:B-1----:R-:W1:Y:S01]  /*2b060*/  S2R R2, SR_TID.X ;  /* 0x0000000000027919 */ /* 0x002e620000002100 */
[----:B----4-:R-:W-:Y:S01]  /*2b070*/  IMAD.MOV.U32 R9, RZ, RZ, R3 ;  /* 0x000000ffff097224 */ /* 0x010fe200078e0003 */
[----:B-1----:R-:W-:-:S05]  /*2b080*/  LOP3.LUT R2, R2, 0x3f, RZ, 0xc0, !PT ;  /* 0x0000003f02027812 */ /* 0x002fca00078ec0ff */
[----:B------:R-:W-:Y:S01]  /*2b090*/  IMAD.SHL.U32 R2, R2, 0x2, RZ ;  /* 0x0000000202027824 */ /* 0x000fe200078e00ff */
[----:B--2---:R-:W-:-:S05]  /*2b0a0*/  IADD3.X R28, R28, UR5, RZ, P2, !PT ;  /* 0x000000051c1c7c10 */ /* 0x004fca00097fe4ff */
[----:B------:R1:W-:Y:S01]  /*2b0b0*/  STL [R1+0xeb0], R28 ;  /* 0x000eb01c01007387 */ /* 0x0003e20000100800 */
[----:B------:R0:W-:Y:S03]  /*2b0c0*/  STL [R1+0xec0], R18 ;  /* 0x000ec01201007387 */ /* 0x0001e60000100800 */
[----:B-1----:R0:W5:Y:S01]  /*2b0d0*/  LDL.LU R28, [R1+0x12c0] ;  /* 0x0012c000011c7983 */ /* 0x0021620000300800 */
[----:B------:R0:W-:Y:S02]  /*2b0e0*/  STL [R1+0xeb8], R19 ;  /* 0x000eb81301007387 */ /* 0x0001e40000100800 */
[----:B------:R0:W-:Y:S01]  /*2b0f0*/  STL.64 [R1+0xc88], R8 ;  /* 0x000c880801007387 */ /* 0x0001e20000100a00 */
[----:B------:R-:W-:Y:S01]  /*2b100*/  @!P0 CALL.REL.NOINC `(.L_x_1) ;  /* 0x0000001000008944 */ /* 0x000fe20003c00000 */
[----:B------:R-:W-:Y:S05]  /*2b110*/  BRA `(.L_x_2) ;  /* 0xfffe581000007947 */ /* 0x000fea000383ffff */
.L_x_1:
[----:B-----5:R-:W2:Y:S04]  /*2b120*/  LDL.LU R29, [R1+0x824] ;  /* 0x00082400011d7983 */ /* 0x020ea80000300800 */
[----:B--2---:R1:W-:Y:S04]  /*2b130*/  STL [R1+0x1698], R29 ;  /* 0x0016981d01007387 */ /* 0x0043e80000100800 */
[----:B-1----:R-:W2:Y:S04]  /*2b140*/  LDL.LU R29, [R1+0x83c] ;  /* 0x00083c00011d7983 */ /* 0x002ea80000300800 */
        /* <DEDUP_REMOVED lines=33> */
[----:B------:R-:W2:Y:S01]  /*2b360*/  LDL.LU R2, [R1+0x820] ;  /* 0x0008200001027983 */ /* 0x000ea20000300800 */
[----:B-1----:R-:W-:-:S03]  /*2b370*/  IMAD.MOV.U32 R29, RZ, RZ, R6 ;  /* 0x000000ffff1d7224 */ /* 0x002fc600078e0006 */
        /* <DEDUP_REMOVED lines=33> */
[----:B------:R-:W2:Y:S04]  /*2b590*/  LDL.LU R0, [R1+0x834] ;  /* 0x0008340001007983 */ /* 0x000ea80000300800 */
[----:B------:R-:W2:Y:S04]  /*2b5a0*/  LDL.LU R4, [R1+0x830] ;  /* 0x0008300001047983 */ /* 0x000ea80000300800 */
[----:B------:R-:W3:Y:S04]  /*2b5b0*/  LDL.LU R3, [R1+0x844] ;  /* 0x0008440001037983 */ /* 0x000ee80000300800 */
[----:B0-----:R-:W3:Y:S04]  /*2b5c0*/  LDL.LU R8, [R1+0x840] ;  /* 0x0008400001087983 */ /* 0x001ee80000300800 */
[----:B------:R-:W4:Y:S04]  /*2b5d0*/  LDL.LU R9, [R1+0x854] ;  /* 0x0008540001097983 */ /* 0x000f280000300800 */
[----:B------:R-:W4:Y:S04]  /*2b5e0*/  LDL.LU R10, [R1+0x850] ;  /* 0x00085000010a7983 */ /* 0x000f280000300800 */
[----:B------:R-:W2:Y:S01]  /*2b5f0*/  LDL.LU R11, [R1+0x89c] ;  /* 0x00089c00010b7983 */ /* 0x000ea20000300800 */
[----:B-1----:R-:W-:-:S03]  /*2b600*/  IMAD.MOV.U32 R2, RZ, RZ, R5 ;  /* 0x000000ffff027224 */ /* 0x002fc600078e0005 */
        /* <DEDUP_REMOVED lines=15> */
[----:B------:R0:W-:Y:S01]  /*2b700*/  STL [R1+0x12f0], R15 ;  /* 0x0012f00f01007387 */ /* 0x0001e20000100800 */
[----:B------:R-:W-:-:S03]  /*2b710*/  F2FP.PACK_AB R29, R2, R29 ;  /* 0x0000001d021d723e */ /* 0x000fc600000000ff */
        /* <DEDUP_REMOVED lines=9> */
[----:B------:R-:W2:Y:S04]  /*2b7b0*/  LDL.LU R2, [R1+0x1720] ;  /* 0x0017200001027983 */ /* 0x000ea80000300800 */
[----:B------:R0:W-:Y:S04]  /*2b7c0*/  STL [R1+0x87c], R29 ;  /* 0x00087c1d01007387 */ /* 0x0001e80000100800 */
[----:B0-----:R-:W2:Y:S02]  /*2b7d0*/  LDL.LU R29, [R1+0x171c] ;  /* 0x00171c00011d7983 */ /* 0x001ea40000300800 */
[----:B--2---:R-:W-:-:S02]  /*2b7e0*/  F2FP.PACK_AB R29, R2, R29 ;  /* 0x0000001d021d723e */ /* 0x004fc400000000ff */
        /* <DEDUP_REMOVED lines=65> */
[----:B------:R0:W-:Y:S02]  /*2bc00*/  STL [R1+0x788], R28 ;  /* 0x0007881c01007387 */ /* 0x0001e40000100800 */
[----:B0-----:R-:W-:Y:S02]  /*2bc10*/  F2FP.PACK_AB R28, R12, R13 ;  /* 0x0000000d0c1c723e */ /* 0x001fe400000000ff */
[----:B------:R-:W-:-:S03]  /*2bc20*/  F2FP.PACK_AB R13, R14, R15 ;  /* 0x0000000f0e0d723e */ /* 0x000fc600000000ff */
[----:B------:R-:W-:Y:S04]  /*2bc30*/  STL [R1+0x784], R28 ;  /* 0x0007841c01007387 */ /* 0x000fe80000100800 */
[----:B------:R-:W-:Y:S01]  /*2bc40*/  STL [R1+0x780], R13 ;  /* 0x0007800d01007387 */ /* 0x000fe20000100800 */
[----:B--2---:R-:W-:Y:S02]  /*2bc50*/  F2FP.PACK_AB R12, R29, R2 ;  /* 0x000000021d0c723e */ /* 0x004fe400000000ff */
[----:B------:R-:W-:Y:S02]  /*2bc60*/  F2FP.PACK_AB R2, R0, R4 ;  /* 0x000000040002723e */ /* 0x000fe400000000ff */
[----:B---3--:R-:W-:Y:S02]  /*2bc70*/  F2FP.PACK_AB R0, R3, R8 ;  /* 0x000000080300723e */ /* 0x008fe400000000ff */
[----:B----4-:R-:W-:Y:S01]  /*2bc80*/  F2FP.PACK_AB R3, R9, R10 ;  /* 0x0000000a0903723e */ /* 0x010fe200000000ff */
[----:B------:R-:W-:Y:S04]  /*2bc90*/  STL [R1+0x77c], R12 ;  /* 0x00077c0c01007387 */ /* 0x000fe80000100800 */
[----:B------:R0:W-:Y:S04]  /*2bca0*/  STL [R1+0x778], R2 ;  /* 0x0007780201007387 */ /* 0x0001e80000100800 */
[----:B------:R1:W-:Y:S04]  /*2bcb0*/  STL [R1+0x774], R0 ;  /* 0x0007740001007387 */ /* 0x0003e80000100800 */
[----:B------:R2:W-:Y:S01]  /*2bcc0*/  STL [R1+0x770], R3 ;  /* 0x0007700301007387 */ /* 0x0005e20000100800 */
[----:B0-----:R-:W-:-:S02]  /*2bcd0*/  F2FP.PACK_AB R2, R11, R24 ;  /* 0x000000180b02723e */ /* 0x001fc400000000ff */
[----:B-1----:R-:W-:-:S03]  /*2bce0*/  F2FP.PACK_AB R0, R25, R26 ;  /* 0x0000001a1900723e */ /* 0x002fc600000000ff */
[----:B------:R0:W-:Y:S01]  /*2bcf0*/  STL [R1+0x76c], R2 ;  /* 0x00076c0201007387 */ /* 0x0001e20000100800 */
[----:B--2---:R-:W-:-:S03]  /*2bd00*/  F2FP.PACK_AB R3, R27, R5 ;  /* 0x000000051b03723e */ /* 0x004fc600000000ff */
[----:B------:R1:W-:Y:S04]  /*2bd10*/  STL [R1+0x768], R0 ;  /* 0x0007680001007387 */ /* 0x0003e80000100800 */
[----:B------:R2:W-:Y:S01]  /*2bd20*/  STL [R1+0x764], R3 ;  /* 0x0007640301007387 */ /* 0x0005e20000100800 */
[----:B0-----:R-:W-:Y:S02]  /*2bd30*/  F2FP.PACK_AB R2, R6, R7 ;  /* 0x000000070602723e */ /* 0x001fe400000000ff */
[----:B-1----:R-:W-:-:S03]  /*2bd40*/  F2FP.PACK_AB R0, R20, R21 ;  /* 0x000000151400723e */ /* 0x002fc600000000ff */
[----:B------:R0:W-:Y:S01]  /*2bd50*/  STL [R1+0x760], R2 ;  /* 0x0007600201007387 */ /* 0x0001e20000100800 */
[----:B--2---:R-:W-:-:S03]  /*2bd60*/  F2FP.PACK_AB R3, R22, R23 ;  /* 0x000000171603723e */ /* 0x004fc600000000ff */
[----:B------:R1:W-:Y:S04]  /*2bd70*/  STL [R1+0x74c], R0 ;  /* 0x00074c0001007387 */ /* 0x0003e80000100800 */
[----:B------:R-:W-:Y:S04]  /*2bd80*/  STL [R1+0x748], R3 ;  /* 0x0007480301007387 */ /* 0x000fe80000100800 */
[----:B------:R-:W2:Y:S01]  /*2bd90*/  LDL.LU R28, [R1+0x718] ;  /* 0x00071800011c7983 */ /* 0x000ea20000300800 */
[----:B0-----:R-:W-:Y:S02]  /*2bda0*/  F2FP.PACK_AB R2, R16, R17 ;  /* 0x000000111002723e */ /* 0x001fe400000000ff */
[----:B-1----:R-:W-:-:S03]  /*2bdb0*/  F2FP.PACK_AB R0, R18, R19 ;  /* 0x000000131200723e */ /* 0x002fc600000000ff */
[----:B------:R-:W-:Y:S04]  /*2bdc0*/  STL [R1+0x744], R2 ;  /* 0x0007440201007387 */ /* 0x000fe80000100800 */
[----:B--2---:R0:W-:Y:S04]  /*2bdd0*/  STL [R1+0x1610], R28 ;  /* 0x0016101c01007387 */ /* 0x0041e80000100800 */
[----:B------:R-:W-:Y:S04]  /*2bde0*/  STL [R1+0x740], R0 ;  /* 0x0007400001007387 */ /* 0x000fe80000100800 */
[----:B0-----:R-:W2:Y:S04]  /*2bdf0*/  LDL.LU R28, [R1+0x6e8] ;  /* 0x0006e800011c7983 */ /* 0x001ea80000300800 */
[----:B--2---:R0:W-:Y:S04]  /*2be00*/  STL [R1+0x1618], R28 ;  /* 0x0016181c01007387 */ /* 0x0041e80000100800 */
        /* <DEDUP_REMOVED lines=31> */
[----:B------:R-:W3:Y:S04]  /*2c000*/  LDL.LU R12, [R1+0x72c] ;  /* 0x00072c00010c7983 */ /* 0x000ee80000300800 */
[----:B---3--:R0:W-:Y:S04]  /*2c010*/  STL [R1+0x160c], R12 ;  /* 0x00160c0c01007387 */ /* 0x0081e80000100800 */
[----:B0-----:R-:W3:Y:S04]  /*2c020*/  LDL.LU R12, [R1+0x71c] ;  /* 0x00071c00010c7983 */ /* 0x001ee80000300800 */
        /* <DEDUP_REMOVED lines=33> */
[----:B0-----:R-:W2:Y:S04]  /*2c240*/  LDL.LU R12, [R1+0x4bc] ;  /* 0x0004bc00010c7983 */ /* 0x001ea80000300800 */
[----:B------:R-:W3:Y:S04]  /*2c250*/  LDL.LU R13, [R1+0x728] ;  /* 0x00072800010d7983 */ /* 0x000ee80000300800 */
[----:B------:R-:W4:Y:S04]  /*2c260*/  LDL.LU R14, [R1+0x73c] ;  /* 0x00073c00010e7983 */ /* 0x000f280000300800 */
        /* <DEDUP_REMOVED lines=25> */
[----:B--2---:R-:W-:-:S03]  /*2c400*/  F2FP.PACK_AB R28, R12, R28 ;  /* 0x0000001c0c1c723e */ /* 0x004fc600000000ff */
        /* <DEDUP_REMOVED lines=68> */
[----:B------:R-:W3:Y:S04]  /*2c850*/  LDL.LU R12, [R1+0x160c] ;  /* 0x00160c00010c7983 */ /* 0x000ee80000300800 */
[----:B------:R3:W-:Y:S02]  /*2c860*/  STL [R1+0x668], R28 ;  /* 0x0006681c01007387 */ /* 0x0007e40000100800 */
[----:B---3--:R-:W-:Y:S02]  /*2c870*/  F2FP.PACK_AB R28, R12, R13 ;  /* 0x0000000d0c1c723e */ /* 0x008fe400000000ff */
[----:B----4-:R-:W-:Y:S02]  /*2c880*/  F2FP.PACK_AB R13, R14, R15 ;  /* 0x0000000f0e0d723e */ /* 0x010fe400000000ff */
[----:B------:R-:W-:-:S02]  /*2c890*/  F2FP.PACK_AB R12, R29, R2 ;  /* 0x000000021d0c723e */ /* 0x000fc400000000ff */
[----:B------:R-:W-:Y:S01]  /*2c8a0*/  F2FP.PACK_AB R2, R0, R4 ;  /* 0x000000040002723e */ /* 0x000fe200000000ff */
[----:B------:R-:W-:Y:S01]  /*2c8b0*/  STL [R1+0x664], R28 ;  /* 0x0006641c01007387 */ /* 0x000fe20000100800 */
[----:B------:R-:W-:Y:S02]  /*2c8c0*/  F2FP.PACK_AB R0, R3, R8 ;  /* 0x000000080300723e */ /* 0x000fe400000000ff */
[----:B------:R-:W-:Y:S01]  /*2c8d0*/  F2FP.PACK_AB R3, R9, R10 ;  /* 0x0000000a0903723e */ /* 0x000fe200000000ff */
[----:B------:R-:W-:Y:S04]  /*2c8e0*/  STL [R1+0x660], R13 ;  /* 0x0006600d01007387 */ /* 0x000fe80000100800 */
        /* <DEDUP_REMOVED lines=774> */
[----:B------:R-:W2:Y:S03]  /*2f950*/  LDL.LU R12, [R1+0x13ec] ;  /* 0x0013ec00010c7983 */ /* 0x000ea60000300800 */
[----:B------:R0:W-:Y:S02]  /*2f960*/  STL [R1+0xe0], R28 ;  /* 0x0000e01c01007387 */ /* 0x0001e40000100800 */
[----:B0-----:R-:W2:Y:S02]  /*2f970*/  LDL.LU R28, [R1+0x13e8] ;  /* 0x0013e800011c7983 */ /* 0x001ea40000300800 */
[----:B--2---:R-:W-:Y:S02]  /*2f980*/  F2FP.PACK_AB R28, R12, R28 ;  /* 0x0000001c0c1c723e */ /* 0x004fe400000000ff */
[----:B------:R-:W2:Y:S03]  /*2f990*/  LDL.LU R12, [R1+0x13e4] ;  /* 0x0013e400010c7983 */ /* 0x000ea60000300800 */
[----:B------:R0:W-:Y:S02]  /*2f9a0*/  STL [R1+0xdc], R28 ;  /* 0x0000dc1c01007387 */ /* 0x0001e40000100800 */
[----:B0-----:R-:W2:Y:S02]  /*2f9b0*/  LDL.LU R28, [R1+0x13e0] ;  /* 0x0013e000011c7983 */ /* 0x001ea40000300800 */
[----:B--2---:R-:W-:-:S02]  /*2f9c0*/  F2FP.PACK_AB R28, R12, R28 ;  /* 0x0000001c0c1c723e */ /* 0x004fc400000000ff */
[----:B------:R-:W3:Y:S03]  /*2f9d0*/  LDL.LU R12, [R1+0x13dc] ;  /* 0x0013dc00010c7983 */ /* 0x000ee60000300800 */
[----:B------:R3:W-:Y:S02]  /*2f9e0*/  STL [R1+0xd8], R28 ;  /* 0x0000d81c01007387 */ /* 0x0007e40000100800 */
[----:B---3--:R-:W-:Y:S01]  /*2f9f0*/  F2FP.PACK_AB R28, R12, R13 ;  /* 0x0000000d0c1c723e */ /* 0x008fe200000000ff */
[----:B----4-:R-:W-:Y:S01]  /*2fa00*/  F2FP.PACK_AB R13, R14, R15 ;  /* 0x0000000f0e0d723e */ /* 0x010fe200000000ff */
[----:B------:R-:W-:Y:S01]  /*2fa10*/  F2FP.PACK_AB R12, R29, R2 ;  /* 0x000000021d0c723e */ /* 0x000fe200000000ff */
[----:B------:R-:W-:Y:S01]  /*2fa20*/  F2FP.PACK_AB R2, R0, R4 ;  /* 0x000000040002723e */ /* 0x000fe200000000ff */
[----:B------:R-:W-:Y:S01]  /*2fa30*/  F2FP.PACK_AB R0, R3, R8 ;  /* 0x000000080300723e */ /* 0x000fe200000000ff */
[----:B------:R-:W-:Y:S01]  /*2fa40*/  STL [R1+0xd4], R28 ;  /* 0x0000d41c01007387 */ /* 0x000fe20000100800 */
[----:B------:R-:W-:Y:S01]  /*2fa50*/  F2FP.PACK_AB R3, R9, R10 ;  /* 0x0000000a0903723e */ /* 0x000fe200000000ff */
[----:B------:R-:W-:Y:S02]  /*2fa60*/  STL [R1+0xd0], R13 ;  /* 0x0000d00d01007387 */ /* 0x000fe40000100800 */
[----:B------:R-:W-:Y:S01]  /*2fa70*/  STL [R1+0xcc], R12 ;  /* 0x0000cc0c01007387 */ /* 0x000fe20000100800 */
[----:B------:R0:W-:Y:S01]  /*2fa80*/  STL [R1+0xc8], R2 ;  /* 0x0000c80201007387 */ /* 0x0001e20000100800 */
[----:B------:R1:W-:Y:S02]  /*2fa90*/  STL [R1+0xc4], R0 ;  /* 0x0000c40001007387 */ /* 0x0003e40000100800 */
[----:B------:R2:W-:Y:S01]  /*2faa0*/  STL [R1+0xc0], R3 ;  /* 0x0000c00301007387 */ /* 0x0005e20000100800 */
[----:B0-----:R-:W-:-:S02]  /*2fab0*/  F2FP.PACK_AB R2, R11, R24 ;  /* 0x000000180b02723e */ /* 0x001fc400000000ff */
[----:B-1----:R-:W-:Y:S02]  /*2fac0*/  F2FP.PACK_AB R0, R25, R26 ;  /* 0x0000001a1900723e */ /* 0x002fe400000000ff */
[----:B--2---:R-:W-:Y:S01]  /*2fad0*/  F2FP.PACK_AB R3, R27, R5 ;  /* 0x000000051b03723e */ /* 0x004fe200000000ff */
[----:B------:R0:W-:Y:S02]  /*2fae0*/  STL [R1+0xbc], R2 ;  /* 0x0000bc0201007387 */ /* 0x0001e40000100800 */
[----:B------:R1:W-:Y:S02]  /*2faf0*/  STL [R1+0xb8], R0 ;  /* 0x0000b80001007387 */ /* 0x0003e40000100800 */
[----:B------:R2:W-:Y:S01]  /*2fb00*/  STL [R1+0xb4], R3 ;  /* 0x0000b40301007387 */ /* 0x0005e20000100800 */
[----:B0-----:R-:W-:Y:S02]  /*2fb10*/  F2FP.PACK_AB R2, R6, R7 ;  /* 0x000000070602723e */ /* 0x001fe400000000ff */
[----:B-1----:R-:W-:-:S02]  /*2fb20*/  F2FP.PACK_AB R0, R20, R21 ;  /* 0x000000151400723e */ /* 0x002fc400000000ff */
[----:B--2---:R-:W-:Y:S01]  /*2fb30*/  F2FP.PACK_AB R3, R22, R23 ;  /* 0x000000171603723e */ /* 0x004fe200000000ff */
[----:B------:R0:W-:Y:S02]  /*2fb40*/  STL [R1+0xb0], R2 ;  /* 0x0000b00201007387 */ /* 0x0001e40000100800 */
[----:B------:R1:W-:Y:S02]  /*2fb50*/  STL [R1+0xac], R0 ;  /* 0x0000ac0001007387 */ /* 0x0003e40000100800 */
[----:B------:R-:W-:Y:S02]  /*2fb60*/  STL [R1+0xa8], R3 ;  /* 0x0000a80301007387 */ /* 0x000fe40000100800 */
[----:B------:R-:W2:Y:S01]  /*2fb70*/  LDL.LU R28, [R1+0x3b8] ;  /* 0x0003b800011c7983 */ /* 0x000ea20000300800 */
[----:B0-----:R-:W-:Y:S02]  /*2fb80*/  F2FP.PACK_AB R2, R16, R17 ;  /* 0x000000111002723e */ /* 0x001fe400000000ff */
[----:B-1----:R-:W-:-:S03]  /*2fb90*/  F2FP.PACK_AB R0, R18, R19 ;  /* 0x000000131200723e */ /* 0x002fc600000000ff */
[----:B------:R-:W-:Y:S04]  /*2fba0*/  STL [R1+0xa4], R2 ;  /* 0x0000a40201007387 */ /* 0x000fe80000100800 */
[----:B--2---:R0:W-:Y:S01]  /*2fbb0*/  STL [R1+0x1354], R28 ;  /* 0x0013541c01007387 */ /* 0x0041e20000100800 */
[----:B------:R-:W-:Y:S03]  /*2fbc0*/  STL [R1+0xa0], R0 ;  /* 0x0000a00001007387 */ /* 0x000fe60000100800 */
        /* <DEDUP_REMOVED lines=32> */
[----:B0-----:R-:W2:Y:S01]  /*2fdd0*/  LDL.LU R28, [R1+0x178] ;  /* 0x00017800011c7983 */ /* 0x001ea20000300800 */
[----:B------:R-:W3:Y:S03]  /*2fde0*/  LDL.LU R12, [R1+0x3cc] ;  /* 0x0003cc00010c7983 */ /* 0x000ee60000300800 */
        /* <DEDUP_REMOVED lines=35> */
[----:B0-----:R-:W2:Y:S01]  /*30020*/  LDL.LU R12, [R1+0x17c] ;  /* 0x00017c00010c7983 */ /* 0x001ea20000300800 */
[----:B------:R-:W3:Y:S02]  /*30030*/  LDL.LU R13, [R1+0x3c8] ;  /* 0x0003c800010d7983 */ /* 0x000ee40000300800 */
[----:B------:R-:W4:Y:S02]  /*30040*/  LDL.LU R14, [R1+0x40c] ;  /* 0x00040c00010e7983 */ /* 0x000f240000300800 */
[----:B------:R-:W4:Y:S01]  /*30050*/  LDL.LU R15, [R1+0x408] ;  /* 0x00040800010f7983 */ /* 0x000f220000300800 */
        /* <DEDUP_REMOVED lines=159> */
[----:B------:R-:W3:Y:S03]  /*30a50*/  LDL.LU R5, [R1+0x328] ;  /* 0x0003280001057983 */ /* 0x000ee60000300800 */
[----:B---3--:R0:W-:Y:S04]  /*30a60*/  STL [R1+0x1308], R5 ;  /* 0x0013080501007387 */ /* 0x0081e80000100800 */
[----:B0-----:R-:W3:Y:S01]  /*30a70*/  LDL.LU R5, [R1+0x31c] ;  /* 0x00031c0001057983 */ /* 0x001ee20000300800 */
[----:B------:R-:W4:Y:S03]  /*30a80*/  LDL.LU R4, [R1+0x338] ;  /* 0x0003380001047983 */ /* 0x000f260000300800 */
[----:B----4-:R0:W-:Y:S04]  /*30a90*/  STL [R1+0x1304], R4 ;  /* 0x0013040401007387 */ /* 0x0101e80000100800 */
[----:B0-----:R-:W4:Y:S01]  /*30aa0*/  LDL.LU R4, [R1+0x32c] ;  /* 0x00032c0001047983 */ /* 0x001f220000300800 */
[----:B------:R-:W2:Y:S03]  /*30ab0*/  LDL.LU R11, [R1+0x300] ;  /* 0x00030000010b7983 */ /* 0x000ea60000300800 */
[----:B--2---:R0:W-:Y:S04]  /*30ac0*/  STL [R1+0x1300], R11 ;  /* 0x0013000b01007387 */ /* 0x0041e80000100800 */
[----:B0-----:R-:W2:Y:S01]  /*30ad0*/  LDL.LU R11, [R1+0x33c] ;  /* 0x00033c00010b7983 */ /* 0x001ea20000300800 */
        /* <DEDUP_REMOVED lines=9> */
[----:B------:R-:W2:Y:S02]  /*30b70*/  LDL.LU R8, [R1+0x330] ;  /* 0x0003300001087983 */ /* 0x000ea40000300800 */
[----:B------:R-:W2:Y:S02]  /*30b80*/  LDL.LU R14, [R1+0x48c] ;  /* 0x00048c00010e7983 */ /* 0x000ea40000300800 */
[----:B------:R-:W2:Y:S01]  /*30b90*/  LDL.LU R13, [R1+0x49c] ;  /* 0x00049c00010d7983 */ /* 0x000ea20000300800 */
[----:B------:R-:W2:Y:S01]  /*30ba0*/  LDL.LU R12, [R1+0x4ac] ;  /* 0x0004ac00010c7983 */ /* 0x000ea20000300800 */
        /* <DEDUP_REMOVED lines=21> */
[----:B------:R-:W2:Y:S01]  /*30d00*/  LDL.LU R28, [R1+0xb1c] ;  /* 0x000b1c00011c7983 */ /* 0x000ea20000300800 */
[----:B------:R-:W-:-:S02]  /*30d10*/  F2FP.PACK_AB R7, R6, R7 ;  /* 0x000000070607723e */ /* 0x000fc400000000ff */
[----:B--2---:R0:W-:Y:S04]  /*30d20*/  STL [R1+0x12c4], R28 ;  /* 0x0012c41c01007387 */ /* 0x0041e80000100800 */
        /* <DEDUP_REMOVED lines=39> */
[----:B------:R0:W-:Y:S02]  /*30fa0*/  STL [R1], R7 ;  /* 0x0000000701007387 */ /* 0x0001e40000100800 */
[----:B0-----:R-:W2:Y:S02]  /*30fb0*/  LDL.LU R7, [R1+0x1310] ;  /* 0x0013100001077983 */ /* 0x001ea40000300800 */
[----:B--2---:R-:W-:Y:S02]  /*30fc0*/  F2FP.PACK_AB R7, R6, R7 ;  /* 0x000000070607723e */ /* 0x004fe400000000ff */
[----:B------:R-:W3:Y:S02]  /*30fd0*/  LDL.LU R6, [R1+0x130c] ;  /* 0x00130c0001067983 */ /* 0x000ee40000300800 */
[----:B---3--:R-:W-:-:S02]  /*30fe0*/  F2FP.PACK_AB R6, R5, R6 ;  /* 0x000000060506723e */ /* 0x008fc400000000ff */
[----:B------:R-:W4:Y:S02]  /*30ff0*/  LDL.LU R5, [R1+0x1308] ;  /* 0x0013080001057983 */ /* 0x000f240000300800 */
[----:B----4-:R-:W-:Y:S02]  /*31000*/  F2FP.PACK_AB R5, R4, R5 ;  /* 0x000000050405723e */ /* 0x010fe400000000ff */
[----:B------:R-:W2:Y:S02]  /*31010*/  LDL.LU R4, [R1+0x1304] ;  /* 0x0013040001047983 */ /* 0x000ea40000300800 */
[----:B--2---:R-:W-:Y:S02]  /*31020*/  F2FP.PACK_AB R4, R11, R4 ;  /* 0x000000040b04723e */ /* 0x004fe400000000ff */
[----:B------:R-:W2:Y:S02]  /*31030*/  LDL.LU R11, [R1+0x1300] ;  /* 0x00130000010b7983 */ /* 0x000ea40000300800 */
[----:B--2---:R-:W-:-:S02]  /*31040*/  F2FP.PACK_AB R11, R10, R11 ;  /* 0x0000000b0a0b723e */ /* 0x004fc400000000ff */
[----:B------:R-:W2:Y:S02]  /*31050*/  LDL.LU R10, [R1+0x12fc] ;  /* 0x0012fc00010a7983 */ /* 0x000ea40000300800 */
[----:B--2---:R-:W-:Y:S02]  /*31060*/  F2FP.PACK_AB R10, R9, R10 ;  /* 0x0000000a090a723e */ /* 0x004fe400000000ff */
        /* <DEDUP_REMOVED lines=26> */
[----:B------:R-:W2:Y:S01]  /*31210*/  LDL.LU R28, [R1+0x12c4] ;  /* 0x0012c400011c7983 */ /* 0x000ea20000300800 */
[----:B------:R-:W-:Y:S02]  /*31220*/  F2FP.PACK_AB R27, R29, R27 ;  /* 0x0000001b1d1b723e */ /* 0x000fe400000000ff */
[----:B------:R-:W-:-:S02]  /*31230*/  F2FP.PACK_AB R26, R2, R26 ;  /* 0x0000001a021a723e */ /* 0x000fc400000000ff */
[----:B------:R-:W-:Y:S02]  /*31240*/  F2FP.PACK_AB R25, R0, R25 ;  /* 0x000000190019723e */ /* 0x000fe400000000ff */
[----:B--2---:R-:W-:Y:S02]  /*31250*/  F2FP.PACK_AB R20, R28, R20 ;  /* 0x000000141c14723e */ /* 0x004fe400000000ff */
[----:B------:R0:W5:Y:S01]  /*31260*/  LDL.LU R28, [R1+0x12c0] ;  /* 0x0012c000011c7983 */ /* 0x0001620000300800 */
[----:B------:R-:W-:-:S03]  /*31270*/  F2FP.PACK_AB R24, R3, R24 ;  /* 0x000000180318723e */ /* 0x000fc600000000ff */
.L_x_0:
[----:B-1----:R-:W1:Y:S04]  /*31280*/  S2R R0, SR_TID.X ;  /* 0x0000000000007919 */ /* 0x002e680000002100 */
[----:B------:R2:W-:Y:S04]  /*31290*/  STL [R1+0x1308], R29 ;  /* 0x0013081d01007387 */ /* 0x0005e80000100800 */
[----:B--2---:R-:W2:Y:S01]  /*312a0*/  S2R R29, SR_TID.X ;  /* 0x00000000001d7919 */ /* 0x004ea20000002100 */
[----:B-1----:R-:W-:Y:S01]  /*312b0*/  LOP3.LUT R2, R0, 0x3f, RZ, 0xc0, !PT ;  /* 0x0000003f00027812 */ /* 0x002fe200078ec0ff */
[----:B--2---:R-:W-:-:S02]  /*312c0*/  IMAD.SHL.U32 R0, R29, 0x400, RZ ;  /* 0x000004001d007824 */ /* 0x004fc400078e00ff */
[----:B------:R-:W-:-:S03]  /*312d0*/  IMAD.SHL.U32 R3, R29, 0x20, RZ ;  /* 0x000000201d037824 */ /* 0x000fc600078e00ff */
[----:B------:R-:W-:-:S05]  /*312e0*/  LOP3.LUT R0, R0, 0x1800, RZ, 0xc0, !PT ;  /* 0x0000180000007812 */ /* 0x000fca00078ec0ff */
[----:B------:R-:W-:Y:S02]  /*312f0*/  IMAD R0, R2, 0x10, R0 ;  /* 0x0000001002007824 */ /* 0x000fe400078e0200 */
[----:B------:R-:W-:-:S05]  /*31300*/  IMAD.SHL.U32 R2, R29, 0x100, RZ ;  /* 0x000001001d027824 */ /* 0x000fca00078e00ff */
[----:B------:R-:W-:-:S04]  /*31310*/  LOP3.LUT R2, R2, 0x1800, RZ, 0xc0, !PT ;  /* 0x0000180002027812 */ /* 0x000fc800078ec0ff */
[----:B------:R-:W-:Y:S01]  /*31320*/  LOP3.LUT R2, R2, 0x460, R3, 0xf8, !PT ;  /* 0x0000046002027812 */ /* 0x000fe200078ef803 */
[----:B------:R-:W-:-:S05]  /*31330*/  IMAD.SHL.U32 R3, R29, 0x4, RZ ;  /* 0x000000041d037824 */ /* 0x000fca00078e00ff */
[----:B------:R-:W-:Y:S01]  /*31340*/  LOP3.LUT R2, R2, 0x70, R3, 0x78, !PT ;  /* 0x0000007002027812 */ /* 0x000fe200078e7803 */
[----:B------:R-:W-:Y:S06]  /*31350*/  BAR.SYNC.DEFER_BLOCKING 0x0 ;  /* 0x0000000000007b1d */ /* 0x000fec0000010000 */
[----:B------:R1:W-:Y:S04]  /*31360*/  STS.128 [R2+0x80], R20 ;  /* 0x0000801402007388 */ /* 0x0003e80000000c00 */
[----:B------:R2:W-:Y:S04]  /*31370*/  STS.128 [R2+0x100], R16 ;  /* 0x0001001002007388 */ /* 0x0005e80000000c00 */
[----:B------:R3:W-:Y:S04]  /*31380*/  STS.128 [R2+0x180], R12 ;  /* 0x0001800c02007388 */ /* 0x0007e80000000c00 */
[----:B------:R2:W-:Y:S04]  /*31390*/  STS.128 [R2+0x200], R8 ;  /* 0x0002000802007388 */ /* 0x0005e80000000c00 */
[----:B-1----:R-:W4:Y:S04]  /*313a0*/  LDL.LU R20, [R1+0x40] ;  /* 0x0000400001147983 */ /* 0x002f280000300800 */
[----:B------:R-:W4:Y:S04]  /*313b0*/  LDL.LU R21, [R1+0x44] ;  /* 0x0000440001157983 */ /* 0x000f280000300800 */
[----:B------:R-:W4:Y:S04]  /*313c0*/  LDL.LU R22, [R1+0x48] ;  /* 0x0000480001167983 */ /* 0x000f280000300800 */
[----:B------:R-:W4:Y:S04]  /*313d0*/  LDL.LU R23, [R1+0x4c] ;  /* 0x00004c0001177983 */ /* 0x000f280000300800 */
[----:B--2---:R-:W2:Y:S04]  /*313e0*/  LDL.LU R16, [R1+0x30] ;  /* 0x0000300001107983 */ /* 0x004ea80000300800 */
[----:B------:R-:W2:Y:S04]  /*313f0*/  LDL.LU R17, [R1+0x34] ;  /* 0x0000340001117983 */ /* 0x000ea80000300800 */
[----:B------:R-:W2:Y:S04]  /*31400*/  LDL.LU R18, [R1+0x38] ;  /* 0x0000380001127983 */ /* 0x000ea80000300800 */
[----:B------:R-:W2:Y:S04]  /*31410*/  LDL.LU R19, [R1+0x3c] ;  /* 0x00003c0001137983 */ /* 0x000ea80000300800 */
[----:B---3--:R-:W3:Y:S04]  /*31420*/  LDL.LU R12, [R1+0x10] ;  /* 0x00001000010c7983 */ /* 0x008ee80000300800 */
[----:B------:R-:W3:Y:S04]  /*31430*/  LDL.LU R13, [R1+0x14] ;  /* 0x00001400010d7983 */ /* 0x000ee80000300800 */
[----:B------:R-:W3:Y:S04]  /*31440*/  LDL.LU R14, [R1+0x18] ;  /* 0x00001800010e7983 */ /* 0x000ee80000300800 */
[----:B------:R-:W3:Y:S04]  /*31450*/  LDL.LU R15, [R1+0x1c] ;  /* 0x00001c00010f7983 */ /* 0x000ee80000300800 */
[----:B------:R-:W2:Y:S04]  /*31460*/  LDL.LU R8, [R1+0x20] ;  /* 0x0000200001087983 */ /* 0x000ea80000300800 */
[----:B------:R-:W2:Y:S04]  /*31470*/  LDL.LU R9, [R1+0x24] ;  /* 0x0000240001097983 */ /* 0x000ea80000300800 */
[----:B------:R-:W2:Y:S04]  /*31480*/  LDL.LU R10, [R1+0x28] ;  /* 0x00002800010a7983 */ /* 0x000ea80000300800 */
[----:B------:R-:W2:Y:S04]  /*31490*/  LDL.LU R11, [R1+0x2c] ;  /* 0x00002c00010b7983 */ /* 0x000ea80000300800 */
[----:B------:R1:W-:Y:S04]  /*314a0*/  STS.128 [R2+0x280], R4 ;  /* 0x0002800402007388 */ /* 0x0003e80000000c00 */
[----:B------:R-:W-:Y:S04]  /*314b0*/  STS.128 [R2], R24 ;  /* 0x0000001802007388 */ /* 0x000fe80000000c00 */
[----:B-1----:R-:W2:Y:S04]  /*314c0*/  LDL.LU R4, [R1] ;  /* 0x0000000001047983 */ /* 0x002ea80000300800 */
[----:B------:R-:W2:Y:S04]  /*314d0*/  LDL.LU R5, [R1+0x4] ;  /* 0x0000040001057983 */ /* 0x000ea80000300800 */
[----:B------:R-:W2:Y:S04]  /*314e0*/  LDL.LU R6, [R1+0x8] ;  /* 0x0000080001067983 */ /* 0x000ea80000300800 */
[----:B------:R-:W2:Y:S01]  /*314f0*/  LDL.LU R7, [R1+0xc] ;  /* 0x00000c0001077983 */ /* 0x000ea20000300800 */
[----:B------:R-:W-:-:S03]  /*31500*/  LOP3.LUT R3, R0, 0x60, RZ, 0x3c, !PT ;  /* 0x0000006000037812 */ /* 0x000fc600078e3cff */
[----:B---3--:R1:W-:Y:S04]  /*31510*/  STS.128 [R2+0x380], R12 ;  /* 0x0003800c02007388 */ /* 0x0083e80000000c00 */
[----:B--2---:R-:W-:Y:S04]  /*31520*/  STS.128 [R2+0x300], R4 ;  /* 0x0003000402007388 */ /* 0x004fe80000000c00 */
[----:B------:R-:W-:Y:S06]  /*31530*/  BAR.SYNC.DEFER_BLOCKING 0x0 ;  /* 0x0000000000007b1d */ /* 0x000fec0000010000 */
[----:B------:R-:W2:Y:S01]  /*31540*/  LDS.128 R4, [R0] ;  /* 0x0000000000047984 */ /* 0x000ea20000000c00 */
[----:B-1----:R-:W-:-:S03]  /*31550*/  LOP3.LUT R13, R0, 0x20, RZ, 0x3c, !PT ;  /* 0x00000020000d7812 */ /* 0x002fc600078e3cff */
[----:B--2---:R-:W-:Y:S01]  /*31560*/  STL [R1+0x174], R5 ;  /* 0x0001740501007387 */ /* 0x004fe20000100800 */
[----:B------:R-:W-:-:S03]  /*31570*/  IMAD.MOV.U32 R26, RZ, RZ, R4 ;  /* 0x000000ffff1a7224 */ /* 0x000fc600078e0004 */
[----:B------:R-:W-:Y:S04]  /*31580*/  STL.64 [R1+0x178], R6 ;  /* 0x0001780601007387 */ /* 0x000fe80000100a00 */
[----:B------:R-:W1:Y:S04]  /*31590*/  LDS.128 R4, [R0+0x400] ;  /* 0x0004000000047984 */ /* 0x000e680000000c00 */
[----:B------:R-:W-:Y:S04]  /*315a0*/  STL.64 [R1+0x1518], R26 ;  /* 0x0015181a01007387 */ /* 0x000fe80000100a00 */
[----:B------:R-:W2:Y:S04]  /*315b0*/  LDS.128 R24, [R13] ;  /* 0x000000000d187984 */ /* 0x000ea80000000c00 */
[----:B-1----:R-:W-:Y:S04]  /*315c0*/  STL.64 [R1+0x1c0], R4 ;  /* 0x0001c00401007387 */ /* 0x002fe80000100a00 */
[----:B------:R-:W-:Y:S04]  /*315d0*/  STL.64 [R1+0x1c8], R6 ;  /* 0x0001c80601007387 */ /* 0x000fe80000100a00 */
[----:B------:R-:W1:Y:S01]  /*315e0*/  LDS.128 R4, [R13+0x400] ;  /* 0x000400000d047984 */ /* 0x000e620000000c00 */
[----:B------:R-:W-:-:S03]  /*315f0*/  LOP3.LUT R12, R0, 0x40, RZ, 0x3c, !PT ;  /* 0x00000040000c7812 */ /* 0x000fc600078e3cff */
[----:B--2---:R-:W-:Y:S04]  /*31600*/  STL.64 [R1+0x180], R24 ;  /* 0x0001801801007387 */ /* 0x004fe80000100a00 */
[----:B------:R-:W-:Y:S04]  /*31610*/  STL.64 [R1+0x188], R26 ;  /* 0x0001881a01007387 */ /* 0x000fe80000100a00 */
[----:B------:R-:W2:Y:S04]  /*31620*/  LDS.128 R24, [R12] ;  /* 0x000000000c187984 */ /* 0x000ea80000000c00 */
[----:B-1----:R-:W-:Y:S04]  /*31630*/  STL.64 [R1+0x1d0], R4 ;  /* 0x0001d00401007387 */ /* 0x002fe80000100a00 */
[----:B------:R-:W-:Y:S04]  /*31640*/  STL.64 [R1+0x1d8], R6 ;  /* 0x0001d80601007387 */ /* 0x000fe80000100a00 */
[----:B------:R-:W1:Y:S04]  /*31650*/  LDS.128 R4, [R12+0x400] ;  /* 0x000400000c047984 */ /* 0x000e680000000c00 */
[----:B------:R-:W-:Y:S04]  /*31660*/  STL.64 [R1+0x1520], R12 ;  /* 0x0015200c01007387 */ /* 0x000fe80000100a00 */
[----:B--2---:R-:W-:Y:S04]  /*31670*/  STL.64 [R1+0x190], R24 ;  /* 0x0001901801007387 */ /* 0x004fe80000100a00 */
[----:B------:R-:W-:Y:S04]  /*31680*/  STL.64 [R1+0x198], R26 ;  /* 0x0001981a01007387 */ /* 0x000fe80000100a00 */
[----:B------:R-:W2:Y:S04]  /*31690*/  LDS.128 R12, [R3] ;  /* 0x00000000030c7984 */ /* 0x000ea80000000c00 */
[----:B-1----:R-:W-:Y:S04]  /*316a0*/  STL.64 [R1+0x1e0], R4 ;  /* 0x0001e00401007387 */ /* 0x002fe80000100a00 */
[----:B------:R-:W-:Y:S04]  /*316b0*/  STL.64 [R1+0x1e8], R6 ;  /* 0x0001e80601007387 */ /* 0x000fe80000100a00 */
[----:B------:R-:W1:Y:S04]  /*316c0*/  LDS.128 R4, [R3+0x400] ;  /* 0x0004000003047984 */ /* 0x000e680000000c00 */
[----:B------:R-:W-:Y:S06]  /*316d0*/  BAR.SYNC.DEFER_BLOCKING 0x0 ;  /* 0x0000000000007b1d */ /* 0x000fec0000010000 */
[----:B--2---:R-:W-:Y:S04]  /*316e0*/  STL.64 [R1+0x1a0], R12 ;  /* 0x0001a00c01007387 */ /* 0x004fe80000100a00 */
[----:B------:R-:W-:Y:S04]  /*316f0*/  STL.64 [R1+0x1a8], R14 ;  /* 0x0001a80e01007387 */ /* 0x000fe80000100a00 */
[----:B------:R2:W-:Y:S04]  /*31700*/  STS.128 [R2+0x80], R16 ;  /* 0x0000801002007388 */ /* 0x0005e80000000c00 */
[----:B-1----:R-:W-:Y:S04]  /*31710*/  STL.64 [R1+0x1f0], R4 ;  /* 0x0001f00401007387 */ /* 0x002fe80000100a00 */
[----:B------:R-:W-:Y:S04]  /*31720*/  STL.64 [R1+0x1f8], R6 ;  /* 0x0001f80601007387 */ /* 0x000fe80000100a00 */
[----:B--2---:R-:W2:Y:S04]  /*31730*/  LDL.LU R16, [R1+0x100] ;  /* 0x0001000001107983 */ /* 0x004ea80000300800 */
[----:B------:R-:W2:Y:S04]  /*31740*/  LDL.LU R17, [R1+0x104] ;  /* 0x0001040001117983 */ /* 0x000ea80000300800 */
[----:B------:R-:W3:Y:S04]  /*31750*/  LDL.LU R18, [R1+0x108] ;  /* 0x0001080001127983 */ /* 0x000ee80000300800 */
[----:B------:R-:W3:Y:S04]  /*31760*/  LDL.LU R19, [R1+0x10c] ;  /* 0x00010c0001137983 */ /* 0x000ee80000300800 */
[----:B------:R1:W-:Y:S04]  /*31770*/  STS.128 [R2], R8 ;  /* 0x0000000802007388 */ /* 0x0003e80000000c00 */
[----:B---3--:R-:W-:Y:S04]  /*31780*/  STL.64 [R1+0x14e0], R18 ;  /* 0x0014e01201007387 */ /* 0x008fe80000100a00 */
[----:B--2---:R-:W-:Y:S04]  /*31790*/  STL.64 [R1+0x14d8], R16 ;  /* 0x0014d81001007387 */ /* 0x004fe80000100a00 */
[----:B-1----:R-:W2:Y:S04]  /*317a0*/  LDL.LU R8, [R1+0xf0] ;  /* 0x0000f00001087983 */ /* 0x002ea80000300800 */
[----:B------:R-:W2:Y:S04]  /*317b0*/  LDL.LU R9, [R1+0xf4] ;  /* 0x0000f40001097983 */ /* 0x000ea80000300800 */
[----:B------:R-:W3:Y:S04]  /*317c0*/  LDL.LU R10, [R1+0xf8] ;  /* 0x0000f800010a7983 */ /* 0x000ee80000300800 */
[----:B------:R-:W3:Y:S04]  /*317d0*/  LDL.LU R11, [R1+0xfc] ;  /* 0x0000fc00010b7983 */ /* 0x000ee80000300800 */
[----:B------:R-:W2:Y:S04]  /*317e0*/  LDL.LU R24, [R1+0x80] ;  /* 0x0000800001187983 */ /* 0x000ea80000300800 */
[----:B------:R-:W2:Y:S04]  /*317f0*/  LDL.LU R25, [R1+0x84] ;  /* 0x0000840001197983 */ /* 0x000ea80000300800 */
[----:B------:R-:W2:Y:S04]  /*31800*/  LDL.LU R26, [R1+0x88] ;  /* 0x00008800011a7983 */ /* 0x000ea80000300800 */
[----:B------:R-:W2:Y:S04]  /*31810*/  LDL.LU R27, [R1+0x8c] ;  /* 0x00008c00011b7983 */ /* 0x000ea80000300800 */
[----:B--2---:R-:W-:Y:S04]  /*31820*/  STL.64 [R1+0x1530], R26 ;  /* 0x0015301a01007387 */ /* 0x004fe80000100a00 */
[----:B------:R1:W-:Y:S04]  /*31830*/  STL.64 [R1+0x1528], R24 ;  /* 0x0015281801007387 */ /* 0x0003e80000100a00 */
[----:B------:R-:W2:Y:S04]  /*31840*/  LDL.LU R12, [R1+0x70] ;  /* 0x00007000010c7983 */ /* 0x000ea80000300800 */
[----:B------:R-:W2:Y:S04]  /*31850*/  LDL.LU R13, [R1+0x74] ;  /* 0x00007400010d7983 */ /* 0x000ea80000300800 */
[----:B------:R-:W2:Y:S04]  /*31860*/  LDL.LU R14, [R1+0x78] ;  /* 0x00007800010e7983 */ /* 0x000ea80000300800 */
[----:B------:R-:W2:Y:S04]  /*31870*/  LDL.LU R15, [R1+0x7c] ;  /* 0x00007c00010f7983 */ /* 0x000ea80000300800 */
[----:B--2---:R-:W-:Y:S04]  /*31880*/  STL.64 [R1+0x1540], R14 ;  /* 0x0015400e01007387 */ /* 0x004fe80000100a00 */
[----:B------:R2:W-:Y:S04]  /*31890*/  STL.64 [R1+0x1538], R12 ;  /* 0x0015380c01007387 */ /* 0x0005e80000100a00 */
        /* <DEDUP_REMOVED lines=8> */
[----:B---3--:R-:W-:Y:S04]  /*31920*/  STL.64 [R1+0x14f0], R10 ;  /* 0x0014f00a01007387 */ /* 0x008fe80000100a00 */
[----:B------:R-:W-:Y:S04]  /*31930*/  STL.64 [R1+0x14e8], R8 ;  /* 0x0014e80801007387 */ /* 0x000fe80000100a00 */
[----:B------:R-:W3:Y:S04]  /*31940*/  LDL.LU R4, [R1+0xe0] ;  /* 0x0000e00001047983 */ /* 0x000ee80000300800 */
[----:B------:R-:W3:Y:S04]  /*31950*/  LDL.LU R5, [R1+0xe4] ;  /* 0x0000e40001057983 */ /* 0x000ee80000300800 */
[----:B------:R-:W2:Y:S04]  /*31960*/  LDL.LU R6, [R1+0xe8] ;  /* 0x0000e80001067983 */ /* 0x000ea80000300800 */
[----:B------:R-:W2:Y:S04]  /*31970*/  LDL.LU R7, [R1+0xec] ;  /* 0x0000ec0001077983 */ /* 0x000ea80000300800 */
[----:B--2---:R-:W-:Y:S04]  /*31980*/  STL.64 [R1+0x1500], R6 ;  /* 0x0015000601007387 */ /* 0x004fe80000100a00 */
[----:B---3--:R-:W-:Y:S04]  /*31990*/  STL.64 [R1+0x14f8], R4 ;  /* 0x0014f80401007387 */ /* 0x008fe80000100a00 */
[----:B------:R-:W2:Y:S04]  /*319a0*/  LDL.LU R16, [R1+0xc0] ;  /* 0x0000c00001107983 */ /* 0x000ea80000300800 */
[----:B------:R-:W2:Y:S04]  /*319b0*/  LDL.LU R17, [R1+0xc4] ;  /* 0x0000c40001117983 */ /* 0x000ea80000300800 */
[----:B------:R-:W3:Y:S04]  /*319c0*/  LDL.LU R18, [R1+0xc8] ;  /* 0x0000c80001127983 */ /* 0x000ee80000300800 */
[----:B------:R-:W3:Y:S04]  /*319d0*/  LDL.LU R19, [R1+0xcc] ;  /* 0x0000cc0001137983 */ /* 0x000ee80000300800 */
[----:B----4-:R-:W-:Y:S04]  /*319e0*/  STS.128 [R2+0x100], R20 ;  /* 0x0001001402007388 */ /* 0x010fe80000000c00 */
[----:B------:R-:W-:Y:S04]  /*319f0*/  STS.128 [R2+0x180], R12 ;  /* 0x0001800c02007388 */ /* 0x000fe80000000c00 */
[----:B------:R-:W-:Y:S04]  /*31a00*/  STS.128 [R2+0x200], R24 ;  /* 0x0002001802007388 */ /* 0x000fe80000000c00 */
[----:B---3--:R-:W-:Y:S04]  /*31a10*/  STL.64 [R1+0x1510], R18 ;  /* 0x0015101201007387 */ /* 0x008fe80000100a00 */
[----:B--2---:R1:W-:Y:S04]  /*31a20*/  STL.64 [R1+0x1508], R16 ;  /* 0x0015081001007387 */ /* 0x0043e80000100a00 */
[----:B-1----:R-:W2:Y:S04]  /*31a30*/  LDL.LU R16, [R1+0x90] ;  /* 0x0000900001107983 */ /* 0x002ea80000300800 */
[----:B------:R-:W2:Y:S04]  /*31a40*/  LDL.LU R17, [R1+0x94] ;  /* 0x0000940001117983 */ /* 0x000ea80000300800 */
[----:B------:R-:W2:Y:S04]  /*31a50*/  LDL.LU R18, [R1+0x98] ;  /* 0x0000980001127983 */ /* 0x000ea80000300800 */
[----:B------:R-:W2:Y:S04]  /*31a60*/  LDL.LU R19, [R1+0x9c] ;  /* 0x00009c0001137983 */ /* 0x000ea80000300800 */
[----:B------:R-:W3:Y:S04]  /*31a70*/  LDL.LU R8, [R1+0xb0] ;  /* 0x0000b00001087983 */ /* 0x000ee80000300800 */
[----:B------:R-:W3:Y:S04]  /*31a80*/  LDL.LU R9, [R1+0xb4] ;  /* 0x0000b40001097983 */ /* 0x000ee80000300800 */
[----:B------:R-:W3:Y:S04]  /*31a90*/  LDL.LU R10, [R1+0xb8] ;  /* 0x0000b800010a7983 */ /* 0x000ee80000300800 */
[----:B------:R-:W3:Y:S04]  /*31aa0*/  LDL.LU R11, [R1+0xbc] ;  /* 0x0000bc00010b7983 */ /* 0x000ee80000300800 */
[----:B------:R-:W4:Y:S04]  /*31ab0*/  LDL.LU R4, [R1+0xa0] ;  /* 0x0000a00001047983 */ /* 0x000f280000300800 */
[----:B------:R-:W4:Y:S04]  /*31ac0*/  LDL.LU R5, [R1+0xa4] ;  /* 0x0000a40001057983 */ /* 0x000f280000300800 */
[----:B------:R-:W4:Y:S04]  /*31ad0*/  LDL.LU R6, [R1+0xa8] ;  /* 0x0000a80001067983 */ /* 0x000f280000300800 */
[----:B------:R-:W4:Y:S04]  /*31ae0*/  LDL.LU R7, [R1+0xac] ;  /* 0x0000ac0001077983 */ /* 0x000f280000300800 */
[----:B------:R-:W2:Y:S04]  /*31af0*/  LDL.LU R20, [R1+0x110] ;  /* 0x0001100001147983 */ /* 0x000ea80000300800 */
[----:B------:R-:W2:Y:S04]  /*31b00*/  LDL.LU R21, [R1+0x114] ;  /* 0x0001140001157983 */ /* 0x000ea80000300800 */
[----:B------:R-:W2:Y:S04]  /*31b10*/  LDL.LU R22, [R1+0x118] ;  /* 0x0001180001167983 */ /* 0x000ea80000300800 */
[----:B------:R-:W2:Y:S04]  /*31b20*/  LDL.LU R23, [R1+0x11c] ;  /* 0x00011c0001177983 */ /* 0x000ea80000300800 */
[----:B------:R-:W2:Y:S04]  /*31b30*/  LDL.LU.64 R14, [R1+0x1540] ;  /* 0x00154000010e7983 */ /* 0x000ea80000300a00 */
[----:B------:R-:W2:Y:S04]  /*31b40*/  LDL.LU.64 R12, [R1+0x1538] ;  /* 0x00153800010c7983 */ /* 0x000ea80000300a00 */
[----:B------:R-:W3:Y:S04]  /*31b50*/  LDL.LU.64 R26, [R1+0x1530] ;  /* 0x00153000011a7983 */ /* 0x000ee80000300a00 */
[----:B------:R-:W3:Y:S04]  /*31b60*/  LDL.LU.64 R24, [R1+0x1528] ;  /* 0x0015280001187983 */ /* 0x000ee80000300a00 */
[----:B--2---:R1:W-:Y:S04]  /*31b70*/  STS.128 [R2+0x280], R12 ;  /* 0x0002800c02007388 */ /* 0x0043e80000000c00 */
[----:B---3--:R2:W-:Y:S04]  /*31b80*/  STS.128 [R2+0x300], R24 ;  /* 0x0003001802007388 */ /* 0x0085e80000000c00 */
[----:B-1----:R-:W3:Y:S04]  /*31b90*/  LDL.LU.64 R12, [R1+0x1520] ;  /* 0x00152000010c7983 */ /* 0x002ee80000300a00 */
[----:B--2---:R-:W2:Y:S04]  /*31ba0*/  LDL.LU.64 R26, [R1+0x1518] ;  /* 0x00151800011a7983 */ /* 0x004ea80000300a00 */
[----:B------:R-:W-:Y:S04]  /*31bb0*/  STS.128 [R2+0x380], R16 ;  /* 0x0003801002007388 */ /* 0x000fe80000000c00 */
[----:B------:R-:W-:Y:S06]  /*31bc0*/  BAR.SYNC.DEFER_BLOCKING 0x0 ;  /* 0x0000000000007b1d */ /* 0x000fec0000010000 */
[----:B------:R-:W1:Y:S04]  /*31bd0*/  LDS.128 R16, [R0] ;  /* 0x0000000000107984 */ /* 0x000e680000000c00 */
[----:B-1----:R-:W-:Y:S01]  /*31be0*/  STL [R1+0x4], R17 ;  /* 0x0000041101007387 */ /* 0x002fe20000100800 */
[----:B------:R-:W-:-:S03]  /*31bf0*/  IMAD.MOV.U32 R25, RZ, RZ, R16 ;  /* 0x000000ffff197224 */ /* 0x000fc600078e0010 */
[----:B------:R-:W-:Y:S04]  /*31c00*/  STL.64 [R1+0x8], R18 ;  /* 0x0000081201007387 */ /* 0x000fe80000100a00 */
[----:B------:R-:W1:Y:S04]  /*31c10*/  LDS.128 R16, [R0+0x400] ;  /* 0x0004000000107984 */ /* 0x000e680000000c00 */
[----:B--2---:R-:W-:Y:S04]  /*31c20*/  STL.64 [R1+0x1310], R26 ;  /* 0x0013101a01007387 */ /* 0x004fe80000100a00 */
[----:B------:R2:W-:Y:S04]  /*31c30*/  STL [R1+0x130c], R25 ;  /* 0x00130c1901007387 */ /* 0x0005e80000100800 */
[----:B------:R-:W4:Y:S04]  /*31c40*/  LDL.LU R24, [R1+0xd0] ;  /* 0x0000d00001187983 */ /* 0x000f280000300800 */
[----:B--2---:R-:W2:Y:S04]  /*31c50*/  LDL.LU R25, [R1+0xd4] ;  /* 0x0000d40001197983 */ /* 0x004ea80000300800 */
[----:B------:R-:W2:Y:S04]  /*31c60*/  LDL.LU R26, [R1+0xd8] ;  /* 0x0000d800011a7983 */ /* 0x000ea80000300800 */
[----:B------:R-:W2:Y:S04]  /*31c70*/  LDL.LU R27, [R1+0xdc] ;  /* 0x0000dc00011b7983 */ /* 0x000ea80000300800 */
[----:B-1----:R-:W-:Y:S04]  /*31c80*/  STL.64 [R1+0x40], R16 ;  /* 0x0000401001007387 */ /* 0x002fe80000100a00 */
[----:B------:R-:W-:Y:S04]  /*31c90*/  STL.64 [R1+0x48], R18 ;  /* 0x0000481201007387 */ /* 0x000fe80000100a00 */
[----:B---3--:R-:W1:Y:S04]  /*31ca0*/  LDS.128 R16, [R13] ;  /* 0x000000000d107984 */ /* 0x008e680000000c00 */
[----:B-1----:R-:W-:Y:S04]  /*31cb0*/  STL.64 [R1+0x20], R16 ;  /* 0x0000201001007387 */ /* 0x002fe80000100a00 */
[----:B------:R-:W-:Y:S04]  /*31cc0*/  STL.64 [R1+0x28], R18 ;  /* 0x0000281201007387 */ /* 0x000fe80000100a00 */
[----:B------:R-:W1:Y:S04]  /*31cd0*/  LDS.128 R16, [R13+0x400] ;  /* 0x000400000d107984 */ /* 0x000e680000000c00 */
[----:B-1----:R-:W-:Y:S04]  /*31ce0*/  STL.64 [R1+0x60], R16 ;  /* 0x0000601001007387 */ /* 0x002fe80000100a00 */
[----:B------:R-:W-:Y:S04]  /*31cf0*/  STL.64 [R1+0x68], R18 ;  /* 0x0000681201007387 */ /* 0x000fe80000100a00 */
[----:B------:R-:W1:Y:S04]  /*31d00*/  LDS.128 R16, [R12] ;  /* 0x000000000c107984 */ /* 0x000e680000000c00 */
[----:B------:R-:W3:Y:S04]  /*31d10*/  LDS.128 R12, [R12+0x400] ;  /* 0x000400000c0c7984 */ /* 0x000ee80000000c00 */
[----:B-1----:R-:W-:Y:S04]  /*31d20*/  STL.64 [R1+0x10], R16 ;  /* 0x0000101001007387 */ /* 0x002fe80000100a00 */
[----:B------:R1:W-:Y:S04]  /*31d30*/  STL.64 [R1+0x18], R18 ;  /* 0x0000181201007387 */ /* 0x0003e80000100a00 */
[----:B-1----:R-:W2:Y:S04]  /*31d40*/  LDL.LU.64 R18, [R1+0x1510] ;  /* 0x0015100001127983 */ /* 0x002ea80000300a00 */
[----:B------:R-:W2:Y:S04]  /*31d50*/  LDL.LU.64 R16, [R1+0x1508] ;  /* 0x0015080001107983 */ /* 0x000ea80000300a00 */
[----:B---3--:R-:W-:Y:S04]  /*31d60*/  STL.64 [R1+0x50], R12 ;  /* 0x0000500c01007387 */ /* 0x008fe80000100a00 */
[----:B------:R-:W-:Y:S04]  /*31d70*/  STL.64 [R1+0x58], R14 ;  /* 0x0000580e01007387 */ /* 0x000fe80000100a00 */
[----:B------:R-:W1:Y:S04]  /*31d80*/  LDS.128 R12, [R3] ;  /* 0x00000000030c7984 */ /* 0x000e680000000c00 */
[----:B-1----:R-:W-:Y:S01]  /*31d90*/  STL [R1+0x34], R13 ;  /* 0x0000340d01007387 */ /* 0x002fe20000100800 */
[----:B------:R-:W-:-:S03]  /*31da0*/  IMAD.MOV.U32 R29, RZ, RZ, R12 ;  /* 0x000000ffff1d7224 */ /* 0x000fc600078e000c */
[----:B------:R-:W-:Y:S04]  /*31db0*/  STL.64 [R1+0x38], R14 ;  /* 0x0000380e01007387 */ /* 0x000fe80000100a00 */
[----:B------:R-:W1:Y:S04]  /*31dc0*/  LDS.128 R12, [R3+0x400] ;  /* 0x00040000030c7984 */ /* 0x000e680000000c00 */
[----:B------:R-:W-:Y:S06]  /*31dd0*/  BAR.SYNC.DEFER_BLOCKING 0x0 ;  /* 0x0000000000007b1d */ /* 0x000fec0000010000 */
[----:B----4-:R3:W-:Y:S04]  /*31de0*/  STS.128 [R2], R4 ;  /* 0x0000000402007388 */ /* 0x0107e80000000c00 */
[----:B------:R4:W-:Y:S04]  /*31df0*/  STS.128 [R2+0x80], R8 ;  /* 0x0000800802007388 */ /* 0x0009e80000000c00 */
[----:B-1----:R-:W-:Y:S04]  /*31e00*/  STL [R1+0x1304], R12 ;  /* 0x0013040c01007387 */ /* 0x002fe80000100800 */
[----:B------:R-:W-:Y:S04]  /*31e10*/  STL [R1+0x1300], R13 ;  /* 0x0013000d01007387 */ /* 0x000fe80000100800 */
[----:B------:R-:W-:Y:S04]  /*31e20*/  STL [R1+0x12fc], R14 ;  /* 0x0012fc0e01007387 */ /* 0x000fe80000100800 */
[----:B------:R-:W-:Y:S04]  /*31e30*/  STL [R1+0x12f8], R15 ;  /* 0x0012f80f01007387 */ /* 0x000fe80000100800 */
[----:B---3--:R-:W3:Y:S04]  /*31e40*/  LDL.LU.64 R6, [R1+0x1500] ;  /* 0x0015000001067983 */ /* 0x008ee80000300a00 */
[----:B------:R-:W3:Y:S04]  /*31e50*/  LDL.LU.64 R4, [R1+0x14f8] ;  /* 0x0014f80001047983 */ /* 0x000ee80000300a00 */
[----:B----4-:R-:W4:Y:S04]  /*31e60*/  LDL.LU.64 R10, [R1+0x14f0] ;  /* 0x0014f000010a7983 */ /* 0x010f280000300a00 */
[----:B------:R-:W4:Y:S04]  /*31e70*/  LDL.LU.64 R8, [R1+0x14e8] ;  /* 0x0014e80001087983 */ /* 0x000f280000300a00 */
[----:B--2---:R1:W-:Y:S04]  /*31e80*/  STS.128 [R2+0x100], R16 ;  /* 0x0001001002007388 */ /* 0x0043e80000000c00 */
[----:B-1----:R-:W2:Y:S04]  /*31e90*/  LDL.LU.64 R18, [R1+0x14e0] ;  /* 0x0014e00001127983 */ /* 0x002ea80000300a00 */
[----:B------:R-:W2:Y:S04]  /*31ea0*/  LDL.LU.64 R16, [R1+0x14d8] ;  /* 0x0014d80001107983 */ /* 0x000ea80000300a00 */
[----:B------:R-:W-:Y:S04]  /*31eb0*/  STS.128 [R2+0x180], R24 ;  /* 0x0001801802007388 */ /* 0x000fe80000000c00 */
[----:B------:R-:W-:Y:S01]  /*31ec0*/  STS.128 [R2+0x380], R20 ;  /* 0x0003801402007388 */ /* 0x000fe20000000c00 */
[----:B------:R-:W-:-:S03]  /*31ed0*/  LOP3.LUT R14, R0, 0x20, RZ, 0x3c, !PT ;  /* 0x00000020000e7812 */ /* 0x000fc600078e3cff */
[----:B---3--:R-:W-:Y:S04]  /*31ee0*/  STS.128 [R2+0x200], R4 ;  /* 0x0002000402007388 */ /* 0x008fe80000000c00 */
[----:B----4-:R-:W-:Y:S04]  /*31ef0*/  STS.128 [R2+0x280], R8 ;  /* 0x0002800802007388 */ /* 0x010fe80000000c00 */
[----:B--2---:R-:W-:Y:S04]  /*31f00*/  STS.128 [R2+0x300], R16 ;  /* 0x0003001002007388 */ /* 0x004fe80000000c00 */
[----:B------:R-:W-:Y:S06]  /*31f10*/  BAR.SYNC.DEFER_BLOCKING 0x0 ;  /* 0x0000000000007b1d */ /* 0x000fec0000010000 */
[----:B------:R-:W1:Y:S04]  /*31f20*/  LDS.128 R4, [R0] ;  /* 0x0000000000047984 */ /* 0x000e680000000c00 */
[----:B------:R-:W2:Y:S04]  /*31f30*/  LDS.128 R8, [R0+0x400] ;  /* 0x0004000000087984 */ /* 0x000ea80000000c00 */
[----:B-1----:R-:W-:Y:S04]  /*31f40*/  STL.64 [R1+0x90], R4 ;  /* 0x0000900401007387 */ /* 0x002fe80000100a00 */
[----:B------:R-:W-:Y:S04]  /*31f50*/  STL.64 [R1+0x98], R6 ;  /* 0x0000980601007387 */ /* 0x000fe80000100a00 */
[----:B------:R-:W1:Y:S04]  /*31f60*/  LDS.128 R4, [R14] ;  /* 0x000000000e047984 */ /* 0x000e680000000c00 */
[----:B------:R-:W3:Y:S04]  /*31f70*/  LDL.LU R16, [R1+0x410] ;  /* 0x0004100001107983 */ /* 0x000ee80000300800 */
[----:B--2---:R2:W-:Y:S04]  /*31f80*/  STL.64 [R1+0x110], R8 ;  /* 0x0001100801007387 */ /* 0x0045e80000100a00 */
[----:B------:R4:W-:Y:S04]  /*31f90*/  STL.64 [R1+0x118], R10 ;  /* 0x0001180a01007387 */ /* 0x0009e80000100a00 */
[----:B-1----:R1:W-:Y:S04]  /*31fa0*/  STL.64 [R1+0xc0], R4 ;  /* 0x0000c00401007387 */ /* 0x0023e80000100a00 */
[----:B------:R0:W-:Y:S04]  /*31fb0*/  STL.64 [R1+0xc8], R6 ;  /* 0x0000c80601007387 */ /* 0x0001e80000100a00 */
[----:B------:R-:W3:Y:S04]  /*31fc0*/  LDL.LU R17, [R1+0x414] ;  /* 0x0004140001117983 */ /* 0x000ee80000300800 */
[----:B------:R-:W2:Y:S04]  /*31fd0*/  LDL.LU R18, [R1+0x418] ;  /* 0x0004180001127983 */ /* 0x000ea80000300800 */
[----:B------:R-:W2:Y:S04]  /*31fe0*/  LDL.LU R19, [R1+0x41c] ;  /* 0x00041c0001137983 */ /* 0x000ea80000300800 */
[----:B--2---:R-:W-:Y:S04]  /*31ff0*/  STL.64 [R1+0x1430], R18 ;  /* 0x0014301201007387 */ /* 0x004fe80000100a00 */
[----:B---3--:R-:W-:Y:S04]  /*32000*/  STL.64 [R1+0x1428], R16 ;  /* 0x0014281001007387 */ /* 0x008fe80000100a00 */
[----:B------:R-:W2:Y:S04]  /*32010*/  LDL.LU R8, [R1+0x3f0] ;  /* 0x0003f00001087983 */ /* 0x000ea80000300800 */
[----:B------:R-:W2:Y:S04]  /*32020*/  LDL.LU R9, [R1+0x3f4] ;  /* 0x0003f40001097983 */ /* 0x000ea80000300800 */
[----:B----4-:R-:W3:Y:S04]  /*32030*/  LDL.LU R10, [R1+0x3f8] ;  /* 0x0003f800010a7983 */ /* 0x010ee80000300800 */
[----:B------:R-:W3:Y:S04]  /*32040*/  LDL.LU R11, [R1+0x3fc] ;  /* 0x0003fc00010b7983 */ /* 0x000ee80000300800 */
[----:B---3--:R-:W-:Y:S04]  /*32050*/  STL.64 [R1+0x1440], R10 ;  /* 0x0014400a01007387 */ /* 0x008fe80000100a00 */
[----:B--2---:R-:W-:Y:S04]  /*32060*/  STL.64 [R1+0x1438], R8 ;  /* 0x0014380801007387 */ /* 0x004fe80000100a00 */
[----:B-1----:R-:W2:Y:S04]  /*32070*/  LDL.LU R4, [R1+0x3e0] ;  /* 0x0003e00001047983 */ /* 0x002ea80000300800 */
[----:B------:R-:W2:Y:S04]  /*32080*/  LDL.LU R5, [R1+0x3e4] ;  /* 0x0003e40001057983 */ /* 0x000ea80000300800 */
[----:B0-----:R-:W3:Y:S04]  /*32090*/  LDL.LU R6, [R1+0x3e8] ;  /* 0x0003e80001067983 */ /* 0x001ee80000300800 */
[----:B------:R-:W3:Y:S04]  /*320a0*/  LDL.LU R7, [R1+0x3ec] ;  /* 0x0003ec0001077983 */ /* 0x000ee80000300800 */
[----:B---3--:R-:W-:Y:S04]  /*320b0*/  STL.64 [R1+0x1450], R6 ;  /* 0x0014500601007387 */ /* 0x008fe80000100a00 */
[----:B--2---:R0:W-:Y:S04]  /*320c0*/  STL.64 [R1+0x1448], R4 ;  /* 0x0014480401007387 */ /* 0x0041e80000100a00 */
[----:B0-----:R-:W2:Y:S04]  /*320d0*/  LDL.LU R4, [R1+0x350] ;  /* 0x0003500001047983 */ /* 0x001ea80000300800 */
[----:B------:R-:W2:Y:S04]  /*320e0*/  LDL.LU R5, [R1+0x354] ;  /* 0x0003540001057983 */ /* 0x000ea80000300800 */
[----:B------:R-:W3:Y:S04]  /*320f0*/  LDL.LU R6, [R1+0x358] ;  /* 0x0003580001067983 */ /* 0x000ee80000300800 */
        /* <DEDUP_REMOVED lines=42> */
[----:B------:R-:W3:Y:S01]  /*323a0*/  LDL.LU R7, [R1+0x12c] ;  /* 0x00012c0001077983 */ /* 0x000ee20000300800 */
[----:B------:R-:W-:-:S03]  /*323b0*/  LOP3.LUT R13, R0, 0x40, RZ, 0x3c, !PT ;  /* 0x00000040000d7812 */ /* 0x000fc600078e3cff */
[----:B---3--:R-:W-:Y:S04]  /*323c0*/  STL.64 [R1+0x14d0], R6 ;  /* 0x0014d00601007387 */ /* 0x008fe80000100a00 */
[----:B--2---:R-:W-:Y:S04]  /*323d0*/  STL.64 [R1+0x14c8], R4 ;  /* 0x0014c80401007387 */ /* 0x004fe80000100a00 */
[----:B------:R-:W0:Y:S04]  /*323e0*/  LDS.128 R4, [R14+0x400] ;  /* 0x000400000e047984 */ /* 0x000e280000000c00 */
[----:B------:R-:W2:Y:S04]  /*323f0*/  LDL.LU R16, [R1+0x370] ;  /* 0x0003700001107983 */ /* 0x000ea80000300800 */
        /* <DEDUP_REMOVED lines=15> */
[----:B0-----:R-:W-:Y:S04]  /*324f0*/  STL.64 [R1+0x200], R4 ;  /* 0x0002000401007387 */ /* 0x001fe80000100a00 */
[----:B------:R-:W-:Y:S04]  /*32500*/  STL.64 [R1+0x208], R6 ;  /* 0x0002080601007387 */ /* 0x000fe80000100a00 */
[----:B------:R-:W0:Y:S04]  /*32510*/  LDS.128 R4, [R13] ;  /* 0x000000000d047984 */ /* 0x000e280000000c00 */
[----:B0-----:R-:W-:Y:S04]  /*32520*/  STL.64 [R1+0xd0], R4 ;  /* 0x0000d00401007387 */ /* 0x001fe80000100a00 */
[----:B------:R-:W-:Y:S04]  /*32530*/  STL.64 [R1+0xd8], R6 ;  /* 0x0000d80601007387 */ /* 0x000fe80000100a00 */
[----:B------:R-:W0:Y:S04]  /*32540*/  LDS.128 R4, [R13+0x400] ;  /* 0x000400000d047984 */ /* 0x000e280000000c00 */
[----:B0-----:R-:W-:Y:S04]  /*32550*/  STL.64 [R1+0x210], R4 ;  /* 0x0002100401007387 */ /* 0x001fe80000100a00 */
[----:B------:R-:W-:Y:S04]  /*32560*/  STL.64 [R1+0x218], R6 ;  /* 0x0002180601007387 */ /* 0x000fe80000100a00 */
[----:B------:R-:W0:Y:S04]  /*32570*/  LDS.128 R4, [R3] ;  /* 0x0000000003047984 */ /* 0x000e280000000c00 */
[----:B0-----:R-:W-:Y:S04]  /*32580*/  STL.64 [R1+0x100], R4 ;  /* 0x0001000401007387 */ /* 0x001fe80000100a00 */
[----:B------:R-:W-:Y:S04]  /*32590*/  STL.64 [R1+0x108], R6 ;  /* 0x0001080601007387 */ /* 0x000fe80000100a00 */
[----:B------:R-:W0:Y:S04]  /*325a0*/  LDS.128 R4, [R3+0x400] ;  /* 0x0004000003047984 */ /* 0x000e280000000c00 */
[----:B0-----:R-:W-:Y:S04]  /*325b0*/  STL.64 [R1+0x220], R4 ;  /* 0x0002200401007387 */ /* 0x001fe80000100a00 */
[----:B------:R0:W-:Y:S04]  /*325c0*/  STL.64 [R1+0x228], R6 ;  /* 0x0002280601007387 */ /* 0x0001e80000100a00 */
[----:B0-----:R-:W2:Y:S04]  /*325d0*/  LDL.LU.64 R6, [R1+0x14d0] ;  /* 0x0014d00001067983 */ /* 0x001ea80000300a00 */
[----:B------:R-:W2:Y:S04]  /*325e0*/  LDL.LU.64 R4, [R1+0x14c8] ;  /* 0x0014c80001047983 */ /* 0x000ea80000300a00 */
[----:B------:R-:W-:Y:S06]  /*325f0*/  BAR.SYNC.DEFER_BLOCKING 0x0 ;  /* 0x0000000000007b1d */ /* 0x000fec0000010000 */
[----:B--2---:R0:W-:Y:S04]  /*32600*/  STS.128 [R2], R4 ;  /* 0x0000000402007388 */ /* 0x0041e80000000c00 */
[----:B0-----:R-:W2:Y:S04]  /*32610*/  LDL.LU.64 R6, [R1+0x14c0] ;  /* 0x0014c00001067983 */ /* 0x001ea80000300a00 */
[----:B------:R-:W2:Y:S04]  /*32620*/  LDL.LU.64 R4, [R1+0x14b8] ;  /* 0x0014b80001047983 */ /* 0x000ea80000300a00 */
[----:B--2---:R0:W-:Y:S04]  /*32630*/  STS.128 [R2+0x80], R4 ;  /* 0x0000800402007388 */ /* 0x0041e80000000c00 */
        /* <DEDUP_REMOVED lines=17> */
[----:B--2---:R-:W-:Y:S04]  /*32750*/  STS.128 [R2+0x380], R4 ;  /* 0x0003800402007388 */ /* 0x004fe80000000c00 */
[----:B------:R-:W-:Y:S06]  /*32760*/  BAR.SYNC.DEFER_BLOCKING 0x0 ;  /* 0x0000000000007b1d */ /* 0x000fec0000010000 */
        /* <DEDUP_REMOVED lines=22> */
[----:B------:R-:W-:Y:S06]  /*328d0*/  BAR.SYNC.DEFER_BLOCKING 0x0 ;  /* 0x0000000000007b1d */ /* 0x000fec0000010000 */
[----:B0-----:R-:W-:Y:S04]  /*328e0*/  STL.64 [R1+0x120], R4 ;  /* 0x0001200401007387 */ /* 0x001fe80000100a00 */
[----:B------:R0:W-:Y:S04]  /*328f0*/  STL.64 [R1+0x128], R6 ;  /* 0x0001280601007387 */ /* 0x0001e80000100a00 */
[----:B0-----:R-:W2:Y:S04]  /*32900*/  LDL.LU.64 R6, [R1+0x1450] ;  /* 0x0014500001067983 */ /* 0x001ea80000300a00 */
[----:B------:R-:W2:Y:S04]  /*32910*/  LDL.LU.64 R4, [R1+0x1448] ;  /* 0x0014480001047983 */ /* 0x000ea80000300a00 */
[----:B---3--:R0:W-:Y:S04]  /*32920*/  STS.128 [R2], R8 ;  /* 0x0000000802007388 */ /* 0x0081e80000000c00 */
[----:B------:R1:W-:Y:S04]  /*32930*/  STS.128 [R2+0x80], R16 ;  /* 0x0000801002007388 */ /* 0x0003e80000000c00 */
[----:B0-----:R-:W3:Y:S04]  /*32940*/  LDL.LU.64 R10, [R1+0x1440] ;  /* 0x00144000010a7983 */ /* 0x001ee80000300a00 */
[----:B------:R-:W3:Y:S04]  /*32950*/  LDL.LU.64 R8, [R1+0x1438] ;  /* 0x0014380001087983 */ /* 0x000ee80000300a00 */
[----:B-1----:R-:W3:Y:S04]  /*32960*/  LDL.LU.64 R18, [R1+0x1430] ;  /* 0x0014300001127983 */ /* 0x002ee80000300a00 */
[----:B------:R-:W3:Y:S04]  /*32970*/  LDL.LU.64 R16, [R1+0x1428] ;  /* 0x0014280001107983 */ /* 0x000ee80000300a00 */
[----:B--2---:R0:W-:Y:S04]  /*32980*/  STS.128 [R2+0x180], R4 ;  /* 0x0001800402007388 */ /* 0x0041e80000000c00 */
[----:B0-----:R-:W2:Y:S04]  /*32990*/  LDL.LU R4, [R1+0x5a0] ;  /* 0x0005a00001047983 */ /* 0x001ea80000300800 */
[----:B------:R-:W2:Y:S04]  /*329a0*/  LDL.LU R5, [R1+0x5a4] ;  /* 0x0005a40001057983 */ /* 0x000ea80000300800 */
[----:B------:R-:W2:Y:S04]  /*329b0*/  LDL.LU R6, [R1+0x5a8] ;  /* 0x0005a80001067983 */ /* 0x000ea80000300800 */
[----:B------:R-:W2:Y:S04]  /*329c0*/  LDL.LU R7, [R1+0x5ac] ;  /* 0x0005ac0001077983 */ /* 0x000ea80000300800 */
[----:B--2---:R-:W-:Y:S04]  /*329d0*/  STL.64 [R1+0x13c0], R6 ;  /* 0x0013c00601007387 */ /* 0x004fe80000100a00 */
[----:B------:R0:W-:Y:S04]  /*329e0*/  STL.64 [R1+0x13b8], R4 ;  /* 0x0013b80401007387 */ /* 0x0001e80000100a00 */
        /* <DEDUP_REMOVED lines=10> */
[----:B------:R0:W-:Y:S04]  /*32a90*/  STS.128 [R2+0x300], R20 ;  /* 0x0003001402007388 */ /* 0x0001e80000000c00 */
[----:B0-----:R-:W3:Y:S04]  /*32aa0*/  LDL.LU R20, [R1+0x4b0] ;  /* 0x0004b00001147983 */ /* 0x001ee80000300800 */
[----:B------:R-:W3:Y:S04]  /*32ab0*/  LDL.LU R21, [R1+0x4b4] ;  /* 0x0004b40001157983 */ /* 0x000ee80000300800 */
[----:B------:R-:W3:Y:S04]  /*32ac0*/  LDL.LU R22, [R1+0x4b8] ;  /* 0x0004b80001167983 */ /* 0x000ee80000300800 */
[----:B------:R-:W3:Y:S04]  /*32ad0*/  LDL.LU R23, [R1+0x4bc] ;  /* 0x0004bc0001177983 */ /* 0x000ee80000300800 */
        /* <DEDUP_REMOVED lines=18> */
[----:B----4-:R-:W-:Y:S04]  /*32c00*/  STS.128 [R2+0x100], R24 ;  /* 0x0001001802007388 */ /* 0x010fe80000000c00 */
[----:B---3--:R-:W-:Y:S04]  /*32c10*/  STS.128 [R2+0x200], R8 ;  /* 0x0002000802007388 */ /* 0x008fe80000000c00 */
[----:B------:R-:W-:Y:S04]  /*32c20*/  STS.128 [R2+0x280], R16 ;  /* 0x0002801002007388 */ /* 0x000fe80000000c00 */
[----:B------:R-:W-:Y:S04]  /*32c30*/  STS.128 [R2+0x380], R20 ;  /* 0x0003801402007388 */ /* 0x000fe80000000c00 */
[----:B------:R-:W-:Y:S06]  /*32c40*/  BAR.SYNC.DEFER_BLOCKING 0x0 ;  /* 0x0000000000007b1d */ /* 0x000fec0000010000 */
[----:B------:R-:W0:Y:S04]  /*32c50*/  LDS.128 R16, [R0] ;  /* 0x0000000000107984 */ /* 0x000e280000000c00 */
[----:B------:R-:W1:Y:S04]  /*32c60*/  LDS.128 R20, [R0+0x400] ;  /* 0x0004000000147984 */ /* 0x000e680000000c00 */
[----:B--2---:R-:W-:Y:S04]  /*32c70*/  STL.64 [R1+0x1410], R6 ;  /* 0x0014100601007387 */ /* 0x004fe80000100a00 */
[----:B------:R2:W-:Y:S04]  /*32c80*/  STL.64 [R1+0x1408], R4 ;  /* 0x0014080401007387 */ /* 0x0005e80000100a00 */
[----:B--2---:R-:W2:Y:S04]  /*32c90*/  LDL.LU R4, [R1+0x4c0] ;  /* 0x0004c00001047983 */ /* 0x004ea80000300800 */
[----:B------:R-:W2:Y:S04]  /*32ca0*/  LDL.LU R5, [R1+0x4c4] ;  /* 0x0004c40001057983 */ /* 0x000ea80000300800 */
[----:B------:R-:W3:Y:S04]  /*32cb0*/  LDL.LU R6, [R1+0x4c8] ;  /* 0x0004c80001067983 */ /* 0x000ee80000300800 */
[----:B------:R-:W3:Y:S04]  /*32cc0*/  LDL.LU R7, [R1+0x4cc] ;  /* 0x0004cc0001077983 */ /* 0x000ee80000300800 */
[----:B---3--:R-:W-:Y:S04]  /*32cd0*/  STL.64 [R1+0x1420], R6 ;  /* 0x0014200601007387 */ /* 0x008fe80000100a00 */
[----:B--2---:R-:W-:Y:S04]  /*32ce0*/  STL.64 [R1+0x1418], R4 ;  /* 0x0014180401007387 */ /* 0x004fe80000100a00 */
[----:B------:R-:W2:Y:S04]  /*32cf0*/  LDS.128 R4, [R14] ;  /* 0x000000000e047984 */ /* 0x000ea80000000c00 */
[----:B------:R-:W3:Y:S04]  /*32d00*/  LDL.LU R8, [R1+0x5b0] ;  /* 0x0005b00001087983 */ /* 0x000ee80000300800 */
[----:B------:R-:W3:Y:S04]  /*32d10*/  LDL.LU R9, [R1+0x5b4] ;  /* 0x0005b40001097983 */ /* 0x000ee80000300800 */
[----:B------:R-:W3:Y:S04]  /*32d20*/  LDL.LU R10, [R1+0x5b8] ;  /* 0x0005b800010a7983 */ /* 0x000ee80000300800 */
[----:B------:R-:W3:Y:S04]  /*32d30*/  LDL.LU R11, [R1+0x5bc] ;  /* 0x0005bc00010b7983 */ /* 0x000ee80000300800 */
[----:B0-----:R-:W-:Y:S04]  /*32d40*/  STL.64 [R1+0x250], R16 ;  /* 0x0002501001007387 */ /* 0x001fe80000100a00 */
[----:B------:R-:W-:Y:S04]  /*32d50*/  STL.64 [R1+0x258], R18 ;  /* 0x0002581201007387 */ /* 0x000fe80000100a00 */
[----:B------:R-:W0:Y:S04]  /*32d60*/  LDS.128 R16, [R14+0x400] ;  /* 0x000400000e107984 */ /* 0x000e280000000c00 */
[----:B-1----:R-:W-:Y:S04]  /*32d70*/  STL.64 [R1+0x2b0], R20 ;  /* 0x0002b01401007387 */ /* 0x002fe80000100a00 */
[----:B------:R-:W-:Y:S04]  /*32d80*/  STL.64 [R1+0x2b8], R22 ;  /* 0x0002b81601007387 */ /* 0x000fe80000100a00 */
[----:B------:R-:W1:Y:S04]  /*32d90*/  LDS.128 R20, [R13] ;  /* 0x000000000d147984 */ /* 0x000e680000000c00 */
[----:B--2---:R-:W-:Y:S04]  /*32da0*/  STL.64 [R1+0x260], R4 ;  /* 0x0002600401007387 */ /* 0x004fe80000100a00 */
[----:B------:R-:W-:Y:S04]  /*32db0*/  STL.64 [R1+0x268], R6 ;  /* 0x0002680601007387 */ /* 0x000fe80000100a00 */
[----:B------:R-:W2:Y:S04]  /*32dc0*/  LDS.128 R4, [R13+0x400] ;  /* 0x000400000d047984 */ /* 0x000ea80000000c00 */
[----:B0-----:R0:W-:Y:S04]  /*32dd0*/  STL.64 [R1+0x2a0], R16 ;  /* 0x0002a01001007387 */ /* 0x0011e80000100a00 */
[----:B------:R4:W-:Y:S04]  /*32de0*/  STL.64 [R1+0x2a8], R18 ;  /* 0x0002a81201007387 */ /* 0x0009e80000100a00 */
[----:B0-----:R-:W3:Y:S04]  /*32df0*/  LDL.LU R16, [R1+0x5d0] ;  /* 0x0005d00001107983 */ /* 0x001ee80000300800 */
[----:B-1----:R0:W-:Y:S04]  /*32e00*/  STL.64 [R1+0x280], R20 ;  /* 0x0002801401007387 */ /* 0x0021e80000100a00 */
[----:B------:R1:W-:Y:S04]  /*32e10*/  STL.64 [R1+0x288], R22 ;  /* 0x0002881601007387 */ /* 0x0003e80000100a00 */
[----:B--2---:R-:W-:Y:S04]  /*32e20*/  STL.64 [R1+0x290], R4 ;  /* 0x0002900401007387 */ /* 0x004fe80000100a00 */
[----:B------:R-:W-:Y:S04]  /*32e30*/  STL.64 [R1+0x298], R6 ;  /* 0x0002980601007387 */ /* 0x000fe80000100a00 */
[----:B------:R-:W2:Y:S04]  /*32e40*/  LDS.128 R4, [R3] ;  /* 0x0000000003047984 */ /* 0x000ea80000000c00 */
[----:B------:R-:W3:Y:S04]  /*32e50*/  LDL.LU R17, [R1+0x5d4] ;  /* 0x0005d40001117983 */ /* 0x000ee80000300800 */
[----:B----4-:R-:W4:Y:S04]  /*32e60*/  LDL.LU R18, [R1+0x5d8] ;  /* 0x0005d80001127983 */ /* 0x010f280000300800 */
[----:B------:R-:W4:Y:S04]  /*32e70*/  LDL.LU R19, [R1+0x5dc] ;  /* 0x0005dc0001137983 */ /* 0x000f280000300800 */
[----:B------:R-:W3:Y:S04]  /*32e80*/  LDL.LU R24, [R1+0x5c0] ;  /* 0x0005c00001187983 */ /* 0x000ee80000300800 */
[----:B------:R-:W3:Y:S04]  /*32e90*/  LDL.LU R25, [R1+0x5c4] ;  /* 0x0005c40001197983 */ /* 0x000ee80000300800 */
[----:B------:R-:W3:Y:S04]  /*32ea0*/  LDL.LU R26, [R1+0x5c8] ;  /* 0x0005c800011a7983 */ /* 0x000ee80000300800 */
[----:B------:R-:W3:Y:S04]  /*32eb0*/  LDL.LU R27, [R1+0x5cc] ;  /* 0x0005cc00011b7983 */ /* 0x000ee80000300800 */
[----:B0-----:R-:W3:Y:S04]  /*32ec0*/  LDL.LU R20, [R1+0x640] ;  /* 0x0006400001147983 */ /* 0x001ee80000300800 */
[----:B------:R-:W3:Y:S04]  /*32ed0*/  LDL.LU R21, [R1+0x644] ;  /* 0x0006440001157983 */ /* 0x000ee80000300800 */
[----:B-1----:R-:W3:Y:S04]  /*32ee0*/  LDL.LU R22, [R1+0x648] ;  /* 0x0006480001167983 */ /* 0x002ee80000300800 */
[----:B------:R-:W3:Y:S04]  /*32ef0*/  LDL.LU R23, [R1+0x64c] ;  /* 0x00064c0001177983 */ /* 0x000ee80000300800 */
[----:B--2---:R-:W-:Y:S04]  /*32f00*/  STL.64 [R1+0x270], R4 ;  /* 0x0002700401007387 */ /* 0x004fe80000100a00 */
[----:B------:R-:W-:Y:S04]  /*32f10*/  STL.64 [R1+0x278], R6 ;  /* 0x0002780601007387 */ /* 0x000fe80000100a00 */
[----:B------:R-:W0:Y:S04]  /*32f20*/  LDS.128 R4, [R3+0x400] ;  /* 0x0004000003047984 */ /* 0x000e280000000c00 */
[----:B------:R-:W-:Y:S06]  /*32f30*/  BAR.SYNC.DEFER_BLOCKING 0x0 ;  /* 0x0000000000007b1d */ /* 0x000fec0000010000 */
[----:B0-----:R-:W-:Y:S04]  /*32f40*/  STL.64 [R1+0x2c0], R4 ;  /* 0x0002c00401007387 */ /* 0x001fe80000100a00 */
[----:B------:R0:W-:Y:S04]  /*32f50*/  STL.64 [R1+0x2c8], R6 ;  /* 0x0002c80601007387 */ /* 0x0001e80000100a00 */
[----:B0-----:R-:W2:Y:S04]  /*32f60*/  LDL.LU.64 R6, [R1+0x1420] ;  /* 0x0014200001067983 */ /* 0x001ea80000300a00 */
[----:B------:R-:W2:Y:S04]  /*32f70*/  LDL.LU.64 R4, [R1+0x1418] ;  /* 0x0014180001047983 */ /* 0x000ea80000300a00 */
        /* <DEDUP_REMOVED lines=18> */
[----:B---3--:R-:W-:Y:S04]  /*330a0*/  STS.128 [R2+0x380], R8 ;  /* 0x0003800802007388 */ /* 0x008fe80000000c00 */
[----:B--2---:R-:W-:Y:S04]  /*330b0*/  STS.128 [R2+0x300], R4 ;  /* 0x0003000402007388 */ /* 0x004fe80000000c00 */
[----:B------:R-:W-:Y:S06]  /*330c0*/  BAR.SYNC.DEFER_BLOCKING 0x0 ;  /* 0x0000000000007b1d */ /* 0x000fec0000010000 */
[----:B------:R-:W0:Y:S04]  /*330d0*/  LDS.128 R8, [R0] ;  /* 0x0000000000087984 */ /* 0x000e280000000c00 */
[----:B------:R-:W1:Y:S04]  /*330e0*/  LDS.128 R4, [R0+0x400] ;  /* 0x0004000000047984 */ /* 0x000e680000000c00 */
[----:B0-----:R-:W-:Y:S04]  /*330f0*/  STL.64 [R1+0x230], R8 ;  /* 0x0002300801007387 */ /* 0x001fe80000100a00 */
[----:B------:R-:W-:Y:S04]  /*33100*/  STL.64 [R1+0x238], R10 ;  /* 0x0002380a01007387 */ /* 0x000fe80000100a00 */
[----:B------:R-:W0:Y:S04]  /*33110*/  LDS.128 R8, [R14] ;  /* 0x000000000e087984 */ /* 0x000e280000000c00 */
[----:B-1----:R-:W-:Y:S04]  /*33120*/  STL.64 [R1+0x1b0], R4 ;  /* 0x0001b00401007387 */ /* 0x002fe80000100a00 */
[----:B------:R-:W-:Y:S04]  /*33130*/  STL.64 [R1+0x1b8], R6 ;  /* 0x0001b80601007387 */ /* 0x000fe80000100a00 */
[----:B------:R-:W1:Y:S04]  /*33140*/  LDS.128 R4, [R14+0x400] ;  /* 0x000400000e047984 */ /* 0x000e680000000c00 */
[----:B0-----:R-:W-:Y:S04]  /*33150*/  STL.64 [R1+0x160], R8 ;  /* 0x0001600801007387 */ /* 0x001fe80000100a00 */
[----:B------:R-:W-:Y:S04]  /*33160*/  STL.64 [R1+0x168], R10 ;  /* 0x0001680a01007387 */ /* 0x000fe80000100a00 */
[----:B------:R-:W0:Y:S04]  /*33170*/  LDS.128 R8, [R13] ;  /* 0x000000000d087984 */ /* 0x000e280000000c00 */
[----:B-1----:R-:W-:Y:S04]  /*33180*/  STL.64 [R1+0x150], R4 ;  /* 0x0001500401007387 */ /* 0x002fe80000100a00 */
[----:B------:R-:W-:Y:S04]  /*33190*/  STL.64 [R1+0x158], R6 ;  /* 0x0001580601007387 */ /* 0x000fe80000100a00 */
[----:B------:R-:W1:Y:S04]  /*331a0*/  LDS.128 R4, [R13+0x400] ;  /* 0x000400000d047984 */ /* 0x000e680000000c00 */
[----:B------:R-:W-:Y:S04]  /*331b0*/  STL [R1+0x1380], R14 ;  /* 0x0013800e01007387 */ /* 0x000fe80000100800 */
[----:B0-----:R-:W-:Y:S04]  /*331c0*/  STL.64 [R1+0x140], R8 ;  /* 0x0001400801007387 */ /* 0x001fe80000100a00 */
[----:B------:R-:W-:Y:S04]  /*331d0*/  STL.64 [R1+0x148], R10 ;  /* 0x0001480a01007387 */ /* 0x000fe80000100a00 */
[----:B------:R-:W-:Y:S04]  /*331e0*/  STL.64 [R1+0x1378], R12 ;  /* 0x0013780c01007387 */ /* 0x000fe80000100a00 */
[----:B-1----:R-:W-:Y:S04]  /*331f0*/  STL [R1+0x12f4], R7 ;  /* 0x0012f40701007387 */ /* 0x002fe80000100800 */
[----:B------:R-:W-:Y:S04]  /*33200*/  STL [R1+0x1320], R6 ;  /* 0x0013200601007387 */ /* 0x000fe80000100800 */
[----:B------:R-:W0:Y:S04]  /*33210*/  LDS.128 R8, [R3] ;  /* 0x0000000003087984 */ /* 0x000e280000000c00 */
[----:B------:R-:W-:Y:S04]  /*33220*/  STL.64 [R1+0x1318], R4 ;  /* 0x0013180401007387 */ /* 0x000fe80000100a00 */
[----:B------:R-:W1:Y:S04]  /*33230*/  LDS.128 R4, [R3+0x400] ;  /* 0x0004000003047984 */ /* 0x000e680000000c00 */
[----:B------:R-:W-:Y:S06]  /*33240*/  BAR.SYNC.DEFER_BLOCKING 0x0 ;  /* 0x0000000000007b1d */ /* 0x000fec0000010000 */
[----:B0-----:R-:W-:Y:S04]  /*33250*/  STL.64 [R1+0x1330], R10 ;  /* 0x0013300a01007387 */ /* 0x001fe80000100a00 */
[----:B------:R-:W-:Y:S04]  /*33260*/  STL.64 [R1+0x1328], R8 ;  /* 0x0013280801007387 */ /* 0x000fe80000100a00 */
[----:B-1----:R0:W-:Y:S04]  /*33270*/  STL.64 [R1+0x240], R4 ;  /* 0x0002400401007387 */ /* 0x0021e80000100a00 */
[----:B------:R1:W-:Y:S04]  /*33280*/  STL.64 [R1+0x248], R6 ;  /* 0x0002480601007387 */ /* 0x0003e80000100a00 */
[----:B0-----:R-:W2:Y:S04]  /*33290*/  LDL.LU R4, [R1+0x7a0] ;  /* 0x0007a00001047983 */ /* 0x001ea80000300800 */
[----:B------:R-:W2:Y:S04]  /*332a0*/  LDL.LU R5, [R1+0x7a4] ;  /* 0x0007a40001057983 */ /* 0x000ea80000300800 */
[----:B-1----:R-:W3:Y:S04]  /*332b0*/  LDL.LU R6, [R1+0x7a8] ;  /* 0x0007a80001067983 */ /* 0x002ee80000300800 */
[----:B------:R-:W3:Y:S04]  /*332c0*/  LDL.LU R7, [R1+0x7ac] ;  /* 0x0007ac0001077983 */ /* 0x000ee80000300800 */
[----:B---3--:R-:W-:Y:S04]  /*332d0*/  STL.64 [R1+0x1340], R6 ;  /* 0x0013400601007387 */ /* 0x008fe80000100a00 */
[----:B--2---:R-:W-:Y:S04]  /*332e0*/  STL.64 [R1+0x1338], R4 ;  /* 0x0013380401007387 */ /* 0x004fe80000100a00 */
[----:B------:R-:W2:Y:S04]  /*332f0*/  LDL.LU R8, [R1+0x780] ;  /* 0x0007800001087983 */ /* 0x000ea80000300800 */
        /* <DEDUP_REMOVED lines=31> */
[----:B---3--:R-:W-:Y:S04]  /*334f0*/  STL.64 [R1+0x1360], R10 ;  /* 0x0013600a01007387 */ /* 0x008fe80000100a00 */
[----:B------:R0:W-:Y:S04]  /*33500*/  STL.64 [R1+0x1358], R8 ;  /* 0x0013580801007387 */ /* 0x0001e80000100a00 */
[----:B0-----:R-:W3:Y:S04]  /*33510*/  LDL.LU R8, [R1+0x740] ;  /* 0x0007400001087983 */ /* 0x001ee80000300800 */
[----:B------:R-:W3:Y:S04]  /*33520*/  LDL.LU R9, [R1+0x744] ;  /* 0x0007440001097983 */ /* 0x000ee80000300800 */
[----:B------:R-:W3:Y:S04]  /*33530*/  LDL.LU R10, [R1+0x748] ;  /* 0x00074800010a7983 */ /* 0x000ee80000300800 */
[----:B------:R-:W3:Y:S04]  /*33540*/  LDL.LU R11, [R1+0x74c] ;  /* 0x00074c00010b7983 */ /* 0x000ee80000300800 */
[----:B----4-:R-:W-:Y:S04]  /*33550*/  STS.128 [R2+0x80], R16 ;  /* 0x0000801002007388 */ /* 0x010fe80000000c00 */
[----:B------:R-:W-:Y:S04]  /*33560*/  STS.128 [R2], R24 ;  /* 0x0000001802007388 */ /* 0x000fe80000000c00 */
[----:B------:R-:W-:Y:S04]  /*33570*/  STS.128 [R2+0x100], R20 ;  /* 0x0001001402007388 */ /* 0x000fe80000000c00 */
[----:B--2---:R-:W-:Y:S04]  /*33580*/  STS.128 [R2+0x180], R12 ;  /* 0x0001800c02007388 */ /* 0x004fe80000000c00 */
[----:B---3--:R-:W-:Y:S04]  /*33590*/  STL.64 [R1+0x1370], R10 ;  /* 0x0013700a01007387 */ /* 0x008fe80000100a00 */
[----:B------:R0:W-:Y:S04]  /*335a0*/  STL.64 [R1+0x1368], R8 ;  /* 0x0013680801007387 */ /* 0x0001e80000100a00 */
[----:B0-----:R-:W2:Y:S04]  /*335b0*/  LDL.LU R8, [R1+0x6f0] ;  /* 0x0006f00001087983 */ /* 0x001ea80000300800 */
        /* <DEDUP_REMOVED lines=19> */
[----:B------:R-:W2:Y:S04]  /*336f0*/  LDL.LU.64 R14, [R1+0x13b0] ;  /* 0x0013b000010e7983 */ /* 0x000ea80000300a00 */
[----:B------:R-:W2:Y:S04]  /*33700*/  LDL.LU.64 R12, [R1+0x13a8] ;  /* 0x0013a800010c7983 */ /* 0x000ea80000300a00 */
[----:B--2---:R0:W-:Y:S04]  /*33710*/  STS.128 [R2+0x200], R12 ;  /* 0x0002000c02007388 */ /* 0x0041e80000000c00 */
[----:B0-----:R-:W2:Y:S04]  /*33720*/  LDL.LU.64 R14, [R1+0x13a0] ;  /* 0x0013a000010e7983 */ /* 0x001ea80000300a00 */
[----:B------:R-:W2:Y:S04]  /*33730*/  LDL.LU.64 R12, [R1+0x1398] ;  /* 0x00139800010c7983 */ /* 0x000ea80000300a00 */
[----:B--2---:R0:W-:Y:S04]  /*33740*/  STS.128 [R2+0x280], R12 ;  /* 0x0002800c02007388 */ /* 0x0041e80000000c00 */
[----:B0-----:R-:W2:Y:S04]  /*33750*/  LDL.LU.64 R14, [R1+0x1390] ;  /* 0x00139000010e7983 */ /* 0x001ea80000300a00 */
[----:B------:R-:W2:Y:S04]  /*33760*/  LDL.LU.64 R12, [R1+0x1388] ;  /* 0x00138800010c7983 */ /* 0x000ea80000300a00 */
[----:B------:R-:W-:Y:S04]  /*33770*/  STS.128 [R2+0x380], R8 ;  /* 0x0003800802007388 */ /* 0x000fe80000000c00 */
[----:B--2---:R0:W-:Y:S04]  /*33780*/  STS.128 [R2+0x300], R12 ;  /* 0x0003000c02007388 */ /* 0x0041e80000000c00 */
[----:B------:R-:W-:Y:S06]  /*33790*/  BAR.SYNC.DEFER_BLOCKING 0x0 ;  /* 0x0000000000007b1d */ /* 0x000fec0000010000 */
[----:B0-----:R-:W2:Y:S04]  /*337a0*/  LDL.LU R14, [R1+0x1380] ;  /* 0x00138000010e7983 */ /* 0x001ea80000300800 */
[----:B------:R-:W3:Y:S04]  /*337b0*/  LDL.LU.64 R12, [R1+0x1378] ;  /* 0x00137800010c7983 */ /* 0x000ee80000300a00 */
[----:B------:R-:W0:Y:S04]  /*337c0*/  LDS.128 R8, [R0] ;  /* 0x0000000000087984 */ /* 0x000e280000000c00 */
[----:B0-----:R-:W-:Y:S04]  /*337d0*/  STL.64 [R1+0x2d0], R8 ;  /* 0x0002d00801007387 */ /* 0x001fe80000100a00 */
[----:B------:R-:W-:Y:S04]  /*337e0*/  STL.64 [R1+0x2d8], R10 ;  /* 0x0002d80a01007387 */ /* 0x000fe80000100a00 */
[----:B------:R-:W0:Y:S04]  /*337f0*/  LDS.128 R8, [R0+0x400] ;  /* 0x0004000000087984 */ /* 0x000e280000000c00 */
[----:B0-----:R-:W-:Y:S04]  /*33800*/  STL.64 [R1+0x340], R8 ;  /* 0x0003400801007387 */ /* 0x001fe80000100a00 */
[----:B------:R-:W-:Y:S04]  /*33810*/  STL.64 [R1+0x348], R10 ;  /* 0x0003480a01007387 */ /* 0x000fe80000100a00 */
[----:B--2---:R-:W0:Y:S04]  /*33820*/  LDS.128 R8, [R14] ;  /* 0x000000000e087984 */ /* 0x004e280000000c00 */
[----:B0-----:R-:W-:Y:S04]  /*33830*/  STL.64 [R1+0x2f0], R8 ;  /* 0x0002f00801007387 */ /* 0x001fe80000100a00 */
[----:B------:R-:W-:Y:S04]  /*33840*/  STL.64 [R1+0x2f8], R10 ;  /* 0x0002f80a01007387 */ /* 0x000fe80000100a00 */
[----:B------:R0:W1:Y:S04]  /*33850*/  LDS.128 R8, [R14+0x400] ;  /* 0x000400000e087984 */ /* 0x0000680000000c00 */
[----:B0-----:R-:W2:Y:S04]  /*33860*/  LDL R14, [R1+0xc80] ;  /* 0x000c8000010e7983 */ /* 0x001ea80000100800 */
[----:B-1----:R-:W-:Y:S04]  /*33870*/  STL.64 [R1+0x330], R8 ;  /* 0x0003300801007387 */ /* 0x002fe80000100a00 */
[----:B------:R-:W-:Y:S04]  /*33880*/  STL.64 [R1+0x338], R10 ;  /* 0x0003380a01007387 */ /* 0x000fe80000100a00 */
[----:B---3--:R-:W0:Y:S04]  /*33890*/  LDS.128 R8, [R13] ;  /* 0x000000000d087984 */ /* 0x008e280000000c00 */
        /* <DEDUP_REMOVED lines=12> */
[----:B0-----:R-:W3:Y:S04]  /*33960*/  LDL.LU.64 R10, [R1+0x1370] ;  /* 0x00137000010a7983 */ /* 0x001ee80000300a00 */
[----:B------:R-:W3:Y:S04]  /*33970*/  LDL.LU.64 R8, [R1+0x1368] ;  /* 0x0013680001087983 */ /* 0x000ee80000300a00 */
[----:B---3--:R0:W-:Y:S04]  /*33980*/  STS.128 [R2], R8 ;  /* 0x0000000802007388 */ /* 0x0081e80000000c00 */
[----:B0-----:R-:W3:Y:S04]  /*33990*/  LDL.LU.64 R10, [R1+0x1360] ;  /* 0x00136000010a7983 */ /* 0x001ee80000300a00 */
[----:B------:R-:W3:Y:S04]  /*339a0*/  LDL.LU.64 R8, [R1+0x1358] ;  /* 0x0013580001087983 */ /* 0x000ee80000300a00 */
[----:B------:R-:W-:Y:S04]  /*339b0*/  STS.128 [R2+0x100], R4 ;  /* 0x0001000402007388 */ /* 0x000fe80000000c00 */
[----:B---3--:R0:W-:Y:S04]  /*339c0*/  STS.128 [R2+0x80], R8 ;  /* 0x0000800802007388 */ /* 0x0081e80000000c00 */
[----:B0-----:R-:W3:Y:S04]  /*339d0*/  LDL.LU.64 R10, [R1+0x1350] ;  /* 0x00135000010a7983 */ /* 0x001ee80000300a00 */
[----:B------:R-:W3:Y:S04]  /*339e0*/  LDL.LU.64 R8, [R1+0x1348] ;  /* 0x0013480001087983 */ /* 0x000ee80000300a00 */
[----:B------:R-:W2:Y:S04]  /*339f0*/  LDL.LU.64 R6, [R1+0x1340] ;  /* 0x0013400001067983 */ /* 0x000ea80000300a00 */
[----:B------:R-:W2:Y:S04]  /*33a00*/  LDL.LU.64 R4, [R1+0x1338] ;  /* 0x0013380001047983 */ /* 0x000ea80000300a00 */
[----:B------:R-:W-:Y:S04]  /*33a10*/  STS.128 [R2+0x300], R24 ;  /* 0x0003001802007388 */ /* 0x000fe80000000c00 */
[----:B---3--:R0:W-:Y:S04]  /*33a20*/  STS.128 [R2+0x180], R8 ;  /* 0x0001800802007388 */ /* 0x0081e80000000c00 */
[----:B--2---:R1:W-:Y:S04]  /*33a30*/  STS.128 [R2+0x200], R4 ;  /* 0x0002000402007388 */ /* 0x0043e80000000c00 */
[----:B0-----:R-:W2:Y:S04]  /*33a40*/  LDL.LU.64 R10, [R1+0x1330] ;  /* 0x00133000010a7983 */ /* 0x001ea80000300a00 */
[----:B------:R-:W3:Y:S04]  /*33a50*/  LDL.LU.64 R8, [R1+0x1328] ;  /* 0x0013280001087983 */ /* 0x000ee80000300a00 */
[----:B-1----:R-:W2:Y:S04]  /*33a60*/  LDL.LU R6, [R1+0x1320] ;  /* 0x0013200001067983 */ /* 0x002ea80000300800 */
[----:B------:R-:W2:Y:S04]  /*33a70*/  LDL.LU.64 R4, [R1+0x1318] ;  /* 0x0013180001047983 */ /* 0x000ea80000300a00 */
[----:B------:R-:W2:Y:S04]  /*33a80*/  LDL R7, [R1+0xc84] ;  /* 0x000c840001077983 */ /* 0x000ea80000100800 */
[----:B------:R-:W3:Y:S04]  /*33a90*/  LDL.LU.64 R26, [R1+0x1310] ;  /* 0x00131000011a7983 */ /* 0x000ee80000300a00 */
[----:B------:R-:W3:Y:S01]  /*33aa0*/  LDL.LU R25, [R1+0x130c] ;  /* 0x00130c0001197983 */ /* 0x000ee20000300800 */
[----:B-----5:R-:W-:-:S03]  /*33ab0*/  IADD3 R3, R28, 0x1, RZ ;  /* 0x000000011c037810 */ /* 0x020fc60007ffe0ff */
[----:B----4-:R0:W-:Y:S04]  /*33ac0*/  STS.128 [R2+0x280], R16 ;  /* 0x0002801002007388 */ /* 0x0101e80000000c00 */
[----:B------:R1:W-:Y:S01]  /*33ad0*/  STS.128 [R2+0x380], R20 ;  /* 0x0003801402007388 */ /* 0x0003e20000000c00 */
[----:B------:R-:W-:Y:S01]  /*33ae0*/  ISETP.GE.AND P4, PT, R3, c[0x0][0x17c], PT ;  /* 0x00005f0003007a0c */ /* 0x000fe20003f86270 */
[C---:B------:R-:W-:Y:S01]  /*33af0*/  IMAD R3, R14.reuse, c[0x0][0x194], RZ ;  /* 0x000065000e037a24 */ /* 0x040fe200078e02ff */
[----:B------:R-:W-:Y:S01]  /*33b00*/  ISETP.GE.AND P0, PT, R14, c[0x0][0x178], PT ;  /* 0x00005e000e007a0c */ /* 0x000fe20003f06270 */
[----:B------:R-:W4:Y:S01]  /*33b10*/  LDL.LU R15, [R1+0x20] ;  /* 0x00002000010f7983 */ /* 0x000f220000300800 */
[C---:B0-----:R-:W-:Y:S01]  /*33b20*/  IADD3 R16, R28.reuse, 0x2, RZ ;  /* 0x000000021c107810 */ /* 0x041fe20007ffe0ff */
[----:B------:R-:W-:Y:S01]  /*33b30*/  IMAD.MOV.U32 R18, RZ, RZ, c[0x0][0x194] ;  /* 0x00006500ff127624 */ /* 0x000fe200078e00ff */
[----:B------:R-:W-:Y:S01]  /*33b40*/  ISETP.LT.AND P0, PT, R28, c[0x0][0x17c], !P0 ;  /* 0x00005f001c007a0c */ /* 0x000fe20004701270 */
[----:B------:R-:W4:Y:S01]  /*33b50*/  LDL.LU R13, [R1+0x10] ;  /* 0x00001000010d7983 */ /* 0x000f220000300800 */
[----:B------:R-:W-:Y:S01]  /*33b60*/  ISETP.GE.AND P2, PT, R16, c[0x0][0x17c], PT ;  /* 0x00005f0010007a0c */ /* 0x000fe20003f46270 */
[----:B------:R-:W-:Y:S01]  /*33b70*/  IMAD R18, R18, 0x40, R3 ;  /* 0x0000004012127824 */ /* 0x000fe200078e0203 */
[----:B------:R-:W-:-:S02]  /*33b80*/  LEA R16, P1, R3, c[0x0][0x170], 0x1 ;  /* 0x00005c0003107a11 */ /* 0x000fc400078208ff */
[C---:B------:R-:W-:Y:S01]  /*33b90*/  ISETP.GE.AND P5, PT, R28.reuse, c[0x0][0x17c], PT ;  /* 0x00005f001c007a0c */ /* 0x040fe20003fa6270 */
[----:B-1----:R-:W-:Y:S01]  /*33ba0*/  IMAD R22, R28, c[0x0][0x198], RZ ;  /* 0x000066001c167a24 */ /* 0x002fe200078e02ff */
[----:B------:R-:W-:Y:S01]  /*33bb0*/  BAR.SYNC.DEFER_BLOCKING 0x0 ;  /* 0x0000000000007b1d */ /* 0x000fe20000010000 */
[C---:B------:R-:W-:Y:S02]  /*33bc0*/  LEA R2, P3, R18.reuse, c[0x0][0x170], 0x1 ;  /* 0x00005c0012027a11 */ /* 0x040fe400078608ff */
[----:B------:R-:W-:Y:S02]  /*33bd0*/  LEA.HI.X.SX32 R17, R3, c[0x0][0x174], 0x1, P1 ;  /* 0x00005d0003117a11 */ /* 0x000fe400008f0eff */
[----:B------:R-:W-:-:S03]  /*33be0*/  LEA.HI.X.SX32 R3, R18, c[0x0][0x174], 0x1, P3 ;  /* 0x00005d0012037a11 */ /* 0x000fc600018f0eff */
[----:B------:R-:W-:Y:S01]  /*33bf0*/  IMAD.WIDE R18, R22, 0x2, R16 ;  /* 0x0000000216127825 */ /* 0x000fe200078e0210 */
[----:B------:R-:W-:Y:S02]  /*33c00*/  ISETP.LT.AND P6, PT, R14, c[0x0][0x178], !P4 ;  /* 0x00005e000e007a0c */ /* 0x000fe400067c1270 */
[----:B------:R-:W-:Y:S01]  /*33c10*/  IADD3 R23, R28, 0x3, RZ ;  /* 0x000000031c177810 */ /* 0x000fe20007ffe0ff */
[----:B------:R-:W-:Y:S01]  /*33c20*/  IMAD.WIDE R20, R22, 0x2, R2 ;  /* 0x0000000216147825 */ /* 0x000fe200078e0202 */
[----:B------:R-:W-:Y:S02]  /*33c30*/  IADD3 R24, R28, 0x4, RZ ;  /* 0x000000041c187810 */ /* 0x000fe40007ffe0ff */
[----:B------:R-:W-:Y:S02]  /*33c40*/  ISETP.GE.AND P3, PT, R23, c[0x0][0x17c], PT ;  /* 0x00005f0017007a0c */ /* 0x000fe40003f66270 */
[----:B------:R-:W-:Y:S02]  /*33c50*/  ISETP.GE.AND P1, PT, R24, c[0x0][0x17c], PT ;  /* 0x00005f0018007a0c */ /* 0x000fe40003f26270 */
[----:B--2---:R-:W-:Y:S01]  /*33c60*/  ISETP.LT.AND P5, PT, R7, c[0x0][0x178], !P5 ;  /* 0x00005e0007007a0c */ /* 0x004fe20006fa1270 */
[----:B---3--:R0:W-:Y:S01]  /*33c70*/  @P0 STG.E.U16 [R18.64], R26 ;  /* 0x0000001a12000986 */ /* 0x0081e2000c101506 */
[----:B------:R-:W-:-:S02]  /*33c80*/  PRMT R27, R26, 0x7632, R27 ;  /* 0x000076321a1b7816 */ /* 0x000fc4000000001b */
[----:B------:R-:W-:Y:S02]  /*33c90*/  PRMT R24, R25, 0x7632, R24 ;  /* 0x0000763219187816 */ /* 0x000fe40000000018 */
[----:B0-----:R-:W-:-:S07]  /*33ca0*/  IADD3 R18, R22, c[0x0][0x198], RZ ;  /* 0x0000660016127a10 */ /* 0x001fce0007ffe0ff */
[----:B------:R0:W-:Y:S01]  /*33cb0*/  @P5 STG.E.U16 [R20.64], R25 ;  /* 0x0000001914005986 */ /* 0x0001e2000c101506 */
[----:B------:R-:W-:Y:S01]  /*33cc0*/  IMAD.WIDE R22, R18, 0x2, R16 ;  /* 0x0000000212167825 */ /* 0x000fe200078e0210 */
[----:B0-----:R-:W-:-:S04]  /*33cd0*/  IADD3 R25, R28, 0x6, RZ ;  /* 0x000000061c197810 */ /* 0x001fc80007ffe0ff */
[----:B------:R0:W-:Y:S01]  /*33ce0*/  @P6 STG.E.U16 [R22.64], R27 ;  /* 0x0000001b16006986 */ /* 0x0001e2000c101506 */
[----:B------:R-:W-:-:S03]  /*33cf0*/  ISETP.GE.AND P6, PT, R25, c[0x0][0x17c], PT ;  /* 0x00005f0019007a0c */ /* 0x000fc60003fc6270 */
[----:B------:R-:W2:Y:S01]  /*33d00*/  LDL.LU R25, [R1+0x180] ;  /* 0x0001800001197983 */ /* 0x000ea20000300800 */
[----:B------:R-:W-:Y:S02]  /*33d10*/  ISETP.LT.AND P4, PT, R7, c[0x0][0x178], !P4 ;  /* 0x00005e0007007a0c */ /* 0x000fe40006781270 */
[----:B------:R-:W-:Y:S02]  /*33d20*/  ISETP.LT.AND P5, PT, R14, c[0x0][0x178], !P2 ;  /* 0x00005e000e007a0c */ /* 0x000fe400057a1270 */
[----:B------:R-:W-:Y:S02]  /*33d30*/  IADD3 R20, R28, 0x5, RZ ;  /* 0x000000051c147810 */ /* 0x000fe40007ffe0ff */
[C---:B------:R-:W-:Y:S01]  /*33d40*/  IADD3 R26, R18.reuse, c[0x0][0x198], RZ ;  /* 0x00006600121a7a10 */ /* 0x040fe20007ffe0ff */
[----:B------:R-:W-:Y:S01]  /*33d50*/  IMAD.WIDE R18, R18, 0x2, R2 ;  /* 0x0000000212127825 */ /* 0x000fe200078e0202 */
[----:B------:R-:W-:-:S03]  /*33d60*/  ISETP.GE.AND P0, PT, R20, c[0x0][0x17c], PT ;  /* 0x00005f0014007a0c */ /* 0x000fc60003f06270 */
[----:B------:R-:W-:Y:S01]  /*33d70*/  IMAD.WIDE R20, R26, 0x2, R16 ;  /* 0x000000021a147825 */ /* 0x000fe200078e0210 */
[----:B0-----:R-:W-:Y:S01]  /*33d80*/  IADD3 R22, R28, 0x7, RZ ;  /* 0x000000071c167810 */ /* 0x001fe20007ffe0ff */
[----:B------:R0:W-:Y:S01]  /*33d90*/  @P4 STG.E.U16 [R18.64], R24 ;  /* 0x0000001812004986 */ /* 0x0001e2000c101506 */
[----:B------:R-:W-:Y:S01]  /*33da0*/  ISETP.LT.AND P2, PT, R7, c[0x0][0x178], !P2 ;  /* 0x00005e0007007a0c */ /* 0x000fe20005741270 */
[----:B0-----:R-:W-:Y:S01]  /*33db0*/  IMAD.WIDE R18, R26, 0x2, R2 ;  /* 0x000000021a127825 */ /* 0x001fe200078e0202 */
[----:B----4-:R-:W-:Y:S01]  /*33dc0*/  PRMT R24, R15, 0x7632, R24 ;  /* 0x000076320f187816 */ /* 0x010fe20000000018 */
[----:B--2---:R-:W-:Y:S01]  /*33dd0*/  @P5 STG.E.U16 [R20.64], R25 ;  /* 0x0000001914005986 */ /* 0x004fe2000c101506 */
[----:B------:R-:W-:Y:S02]  /*33de0*/  ISETP.GE.AND P5, PT, R22, c[0x0][0x17c], PT ;  /* 0x00005f0016007a0c */ /* 0x000fe40003fa6270 */
[----:B------:R-:W-:Y:S02]  /*33df0*/  IADD3 R22, R26, c[0x0][0x198], RZ ;  /* 0x000066001a167a10 */ /* 0x000fe40007ffe0ff */
[----:B------:R-:W2:Y:S05]  /*33e00*/  LDL.LU R26, [R1+0x190] ;  /* 0x00019000011a7983 */ /* 0x000eaa0000300800 */
[----:B------:R0:W-:Y:S04]  /*33e10*/  @P2 STG.E.U16 [R18.64], R15 ;  /* 0x0000000f12002986 */ /* 0x0001e8000c101506 */
[----:B0-----:R-:W3:Y:S01]  /*33e20*/  LDL.LU R15, [R1+0x1a0] ;  /* 0x0001a000010f7983 */ /* 0x001ee20000300800 */
[----:B------:R-:W-:-:S02]  /*33e30*/  ISETP.LT.AND P4, PT, R14, c[0x0][0x178], !P3 ;  /* 0x00005e000e007a0c */ /* 0x000fc40005f81270 */
[----:B------:R-:W-:Y:S01]  /*33e40*/  ISETP.LT.AND P3, PT, R7, c[0x0][0x178], !P3 ;  /* 0x00005e0007007a0c */ /* 0x000fe20005f61270 */
[----:B------:R-:W-:Y:S01]  /*33e50*/  IMAD.WIDE R20, R22, 0x2, R16 ;  /* 0x0000000216147825 */ /* 0x000fe200078e0210 */
[----:B------:R-:W-:Y:S02]  /*33e60*/  PRMT R23, R25, 0x7632, R23 ;  /* 0x0000763219177816 */ /* 0x000fe40000000017 */
[----:B------:R-:W-:Y:S01]  /*33e70*/  ISETP.LT.AND P2, PT, R14, c[0x0][0x178], !P1 ;  /* 0x00005e000e007a0c */ /* 0x000fe20004f41270 */
[C---:B------:R-:W-:Y:S01]  /*33e80*/  IMAD.WIDE R18, R22.reuse, 0x2, R2 ;  /* 0x0000000216127825 */ /* 0x040fe200078e0202 */
[----:B------:R-:W-:Y:S02]  /*33e90*/  ISETP.LT.AND P1, PT, R7, c[0x0][0x178], !P1 ;  /* 0x00005e0007007a0c */ /* 0x000fe40004f21270 */
[----:B------:R-:W-:-:S03]  /*33ea0*/  IADD3 R22, R22, c[0x0][0x198], RZ ;  /* 0x0000660016167a10 */ /* 0x000fc60007ffe0ff */
[----:B------:R0:W-:Y:S04]  /*33eb0*/  @P4 STG.E.U16 [R20.64], R23 ;  /* 0x0000001714004986 */ /* 0x0001e8000c101506 */
[----:B------:R1:W-:Y:S01]  /*33ec0*/  @P3 STG.E.U16 [R18.64], R24 ;  /* 0x0000001812003986 */ /* 0x0003e2000c101506 */
[----:B------:R-:W-:Y:S02]  /*33ed0*/  ISETP.LT.AND P3, PT, R14, c[0x0][0x178], !P0 ;  /* 0x00005e000e007a0c */ /* 0x000fe40004761270 */
[----:B------:R-:W-:Y:S02]  /*33ee0*/  ISETP.LT.AND P0, PT, R7, c[0x0][0x178], !P0 ;  /* 0x00005e0007007a0c */ /* 0x000fe40004701270 */
[----:B------:R-:W-:Y:S01]  /*33ef0*/  IADD3 R25, R28, 0x8, RZ ;  /* 0x000000081c197810 */ /* 0x000fe20007ffe0ff */
[----:B0-----:R-:W-:-:S04]  /*33f00*/  IMAD.WIDE R20, R22, 0x2, R2 ;  /* 0x0000000216147825 */ /* 0x001fc800078e0202 */
[C---:B-1----:R-:W-:Y:S01]  /*33f10*/  IMAD.WIDE R18, R22.reuse, 0x2, R16 ;  /* 0x0000000216127825 */ /* 0x042fe200078e0210 */
[----:B------:R-:W-:Y:S02]  /*33f20*/  IADD3 R22, R22, c[0x0][0x198], RZ ;  /* 0x0000660016167a10 */ /* 0x000fe40007ffe0ff */
[----:B------:R-:W-:Y:S02]  /*33f30*/  IADD3 R23, R28, 0x9, RZ ;  /* 0x000000091c177810 */ /* 0x000fe40007ffe0ff */
[----:B------:R-:W-:Y:S02]  /*33f40*/  ISETP.GE.AND P4, PT, R25, c[0x0][0x17c], PT ;  /* 0x00005f0019007a0c */ /* 0x000fe40003f86270 */
[----:B------:R-:W-:Y:S02]  /*33f50*/  PRMT R24, R13, 0x7632, R24 ;  /* 0x000076320d187816 */ /* 0x000fe40000000018 */
[----:B------:R-:W-:Y:S01]  /*33f60*/  PRMT R27, R29, 0x7632, R27 ;  /* 0x000076321d1b7816 */ /* 0x000fe2000000001b */
[----:B--2---:R0:W-:Y:S01]  /*33f70*/  @P2 STG.E.U16 [R18.64], R26 ;  /* 0x0000001a12002986 */ /* 0x0041e2000c101506 */
[----:B------:R-:W-:-:S03]  /*33f80*/  PRMT R25, R26, 0x7632, R25 ;  /* 0x000076321a197816 */ /* 0x000fc60000000019 */
[----:B------:R1:W-:Y:S01]  /*33f90*/  @P1 STG.E.U16 [R20.64], R13 ;  /* 0x0000000d14001986 */ /* 0x0003e2000c101506 */
[----:B------:R-:W-:Y:S02]  /*33fa0*/  ISETP.LT.AND P1, PT, R14, c[0x0][0x178], !P6 ;  /* 0x00005e000e007a0c */ /* 0x000fe40007721270 */
[----:B------:R-:W-:Y:S02]  /*33fb0*/  ISETP.GE.AND P2, PT, R23, c[0x0][0x17c], PT ;  /* 0x00005f0017007a0c */ /* 0x000fe40003f46270 */
[C---:B------:R-:W-:Y:S01]  /*33fc0*/  IADD3 R23, R22.reuse, c[0x0][0x198], RZ ;  /* 0x0000660016177a10 */ /* 0x040fe20007ffe0ff */
[----:B0-----:R-:W-:-:S04]  /*33fd0*/  IMAD.WIDE R18, R22, 0x2, R16 ;  /* 0x0000000216127825 */ /* 0x001fc800078e0210 */
[----:B-1----:R-:W-:Y:S01]  /*33fe0*/  IMAD.WIDE R20, R22, 0x2, R2 ;  /* 0x0000000216147825 */ /* 0x002fe200078e0202 */
[----:B------:R0:W-:Y:S01]  /*33ff0*/  @P3 STG.E.U16 [R18.64], R25 ;  /* 0x0000001912003986 */ /* 0x0001e2000c101506 */
[----:B------:R-:W-:Y:S02]  /*34000*/  IADD3 R22, R28, 0xa, RZ ;  /* 0x0000000a1c167810 */ /* 0x000fe40007ffe0ff */
[----:B------:R-:W-:Y:S01]  /*34010*/  ISETP.LT.AND P6, PT, R7, c[0x0][0x178], !P6 ;  /* 0x00005e0007007a0c */ /* 0x000fe200077c1270 */
[----:B------:R1:W-:Y:S01]  /*34020*/  @P0 STG.E.U16 [R20.64], R24 ;  /* 0x0000001814000986 */ /* 0x0003e2000c101506 */
[----:B------:R-:W-:Y:S02]  /*34030*/  ISETP.LT.AND P0, PT, R14, c[0x0][0x178], !P5 ;  /* 0x00005e000e007a0c */ /* 0x000fe40006f01270 */
[----:B------:R-:W-:Y:S01]  /*34040*/  ISETP.GE.AND P3, PT, R22, c[0x0][0x17c], PT ;  /* 0x00005f0016007a0c */ /* 0x000fe20003f66270 */
[----:B------:R-:W2:Y:S01]  /*34050*/  LDL.LU R13, [R1+0x40] ;  /* 0x00004000010d7983 */ /* 0x000ea20000300800 */
[C---:B------:R-:W-:Y:S01]  /*34060*/  IADD3 R22, R23.reuse, c[0x0][0x198], RZ ;  /* 0x0000660017167a10 */ /* 0x040fe20007ffe0ff */
[----:B0-----:R-:W-:Y:S01]  /*34070*/  IMAD.WIDE R18, R23, 0x2, R16 ;  /* 0x0000000217127825 */ /* 0x001fe200078e0210 */
[----:B-1----:R-:W-:-:S04]  /*34080*/  IADD3 R20, R28, 0xb, RZ ;  /* 0x0000000b1c147810 */ /* 0x002fc80007ffe0ff */
[----:B---3--:R0:W-:Y:S01]  /*34090*/  @P1 STG.E.U16 [R18.64], R15 ;  /* 0x0000000f12001986 */ /* 0x0081e2000c101506 */
[----:B------:R-:W-:Y:S02]  /*340a0*/  IADD3 R25, R28, 0xc, RZ ;  /* 0x0000000c1c197810 */ /* 0x000fe40007ffe0ff */
[----:B------:R-:W-:Y:S01]  /*340b0*/  ISETP.GE.AND P1, PT, R20, c[0x0][0x17c], PT ;  /* 0x00005f0014007a0c */ /* 0x000fe20003f26270 */
[----:B------:R-:W-:-:S04]  /*340c0*/  IMAD.WIDE R20, R22, 0x2, R16 ;  /* 0x0000000216147825 */ /* 0x000fc800078e0210 */
[----:B0-----:R-:W-:Y:S01]  /*340d0*/  IMAD.WIDE R18, R23, 0x2, R2 ;  /* 0x0000000217127825 */ /* 0x001fe200078e0202 */
[----:B------:R-:W-:Y:S02]  /*340e0*/  PRMT R23, R15, 0x7632, R23 ;  /* 0x000076320f177816 */ /* 0x000fe40000000017 */
[----:B------:R-:W3:Y:S04]  /*340f0*/  LDL.LU R15, [R1+0x60] ;  /* 0x00006000010f7983 */ /* 0x000ee80000300800 */
[----:B------:R0:W-:Y:S04]  /*34100*/  @P6 STG.E.U16 [R18.64], R29 ;  /* 0x0000001d12006986 */ /* 0x0001e8000c101506 */
[----:B------:R1:W-:Y:S01]  /*34110*/  @P0 STG.E.U16 [R20.64], R23 ;  /* 0x0000001714000986 */ /* 0x0003e2000c101506 */
[----:B------:R-:W-:-:S03]  /*34120*/  ISETP.GE.AND P0, PT, R25, c[0x0][0x17c], PT ;  /* 0x00005f0019007a0c */ /* 0x000fc60003f06270 */
[----:B0-----:R-:W4:Y:S04]  /*34130*/  LDL.LU R29, [R1+0x1308] ;  /* 0x00130800011d7983 */ /* 0x001f280000300800 */
[----:B------:R-:W2:Y:S01]  /*34140*/  LDL.LU R25, [R1+0x1c0] ;  /* 0x0001c00001197983 */ /* 0x000ea20000300800 */
[C---:B------:R-:W-:Y:S02]  /*34150*/  ISETP.LT.AND P5, PT, R7.reuse, c[0x0][0x178], !P5 ;  /* 0x00005e0007007a0c */ /* 0x040fe40006fa1270 */
[----:B------:R-:W-:Y:S02]  /*34160*/  ISETP.LT.AND P6, PT, R14, c[0x0][0x178], !P4 ;  /* 0x00005e000e007a0c */ /* 0x000fe400067c1270 */
[----:B------:R-:W-:Y:S02]  /*34170*/  ISETP.LT.AND P4, PT, R7, c[0x0][0x178], !P4 ;  /* 0x00005e0007007a0c */ /* 0x000fe40006781270 */
[C---:B------:R-:W-:Y:S01]  /*34180*/  IADD3 R24, R22.reuse, c[0x0][0x198], RZ ;  /* 0x0000660016187a10 */ /* 0x040fe20007ffe0ff */
[----:B-1----:R-:W-:-:S04]  /*34190*/  IMAD.WIDE R22, R22, 0x2, R2 ;  /* 0x0000000216167825 */ /* 0x002fc800078e0202 */
[----:B------:R-:W-:-:S04]  /*341a0*/  IMAD.WIDE R18, R24, 0x2, R16 ;  /* 0x0000000218127825 */ /* 0x000fc800078e0210 */
[----:B------:R-:W-:Y:S01]  /*341b0*/  IMAD.WIDE R20, R24, 0x2, R2 ;  /* 0x0000000218147825 */ /* 0x000fe200078e0202 */
[----:B------:R-:W-:Y:S04]  /*341c0*/  @P5 STG.E.U16 [R22.64], R27 ;  /* 0x0000001b16005986 */ /* 0x000fe8000c101506 */
[----:B--2---:R0:W-:Y:S04]  /*341d0*/  @P6 STG.E.U16 [R18.64], R25 ;  /* 0x0000001912006986 */ /* 0x0041e8000c101506 */
[----:B------:R1:W-:Y:S01]  /*341e0*/  @P4 STG.E.U16 [R20.64], R13 ;  /* 0x0000000d14004986 */ /* 0x0003e2000c101506 */
[----:B------:R-:W-:-:S02]  /*341f0*/  ISETP.LT.AND P4, PT, R14, c[0x0][0x178], !P2 ;  /* 0x00005e000e007a0c */ /* 0x000fc40005781270 */
[----:B------:R-:W-:Y:S02]  /*34200*/  PRMT R12, R25, 0x7632, R12 ;  /* 0x00007632190c7816 */ /* 0x000fe4000000000c */
[----:B0-----:R-:W-:-:S05]  /*34210*/  IADD3 R18, R24, c[0x0][0x198], RZ ;  /* 0x0000660018127a10 */ /* 0x001fca0007ffe0ff */
[----:B------:R-:W-:Y:S01]  /*34220*/  IMAD.WIDE R24, R18, 0x2, R16 ;  /* 0x0000000212187825 */ /* 0x000fe200078e0210 */
[----:B----4-:R-:W-:Y:S02]  /*34230*/  PRMT R29, R13, 0x7632, R29 ;  /* 0x000076320d1d7816 */ /* 0x010fe4000000001d */
[----:B-1----:R-:W2:Y:S04]  /*34240*/  LDL.LU R13, [R1+0x50] ;  /* 0x00005000010d7983 */ /* 0x002ea80000300800 */
[----:B------:R0:W-:Y:S04]  /*34250*/  @P4 STG.E.U16 [R24.64], R12 ;  /* 0x0000000c18004986 */ /* 0x0001e8000c101506 */
[----:B0-----:R-:W4:Y:S04]  /*34260*/  LDL.LU R12, [R1+0x1304] ;  /* 0x00130400010c7983 */ /* 0x001f280000300800 */
[----:B------:R-:W2:Y:S01]  /*34270*/  LDL.LU R25, [R1+0x1d0] ;  /* 0x0001d00001197983 */ /* 0x000ea20000300800 */
[----:B------:R-:W-:-:S02]  /*34280*/  IADD3 R26, R28, 0xd, RZ ;  /* 0x0000000d1c1a7810 */ /* 0x000fc40007ffe0ff */
[----:B------:R-:W-:Y:S02]  /*34290*/  ISETP.LT.AND P2, PT, R7, c[0x0][0x178], !P2 ;  /* 0x00005e0007007a0c */ /* 0x000fe40005741270 */
[----:B------:R-:W-:Y:S02]  /*342a0*/  ISETP.LT.AND P6, PT, R14, c[0x0][0x178], !P3 ;  /* 0x00005e000e007a0c */ /* 0x000fe40005fc1270 */
[----:B------:R-:W-:Y:S02]  /*342b0*/  ISETP.GE.AND P5, PT, R26, c[0x0][0x17c], PT ;  /* 0x00005f001a007a0c */ /* 0x000fe40003fa6270 */
[C---:B------:R-:W-:Y:S01]  /*342c0*/  IADD3 R26, R18.reuse, c[0x0][0x198], RZ ;  /* 0x00006600121a7a10 */ /* 0x040fe20007ffe0ff */
[----:B------:R-:W-:-:S04]  /*342d0*/  IMAD.WIDE R22, R18, 0x2, R2 ;  /* 0x0000000212167825 */ /* 0x000fc800078e0202 */
[----:B------:R-:W-:Y:S01]  /*342e0*/  IMAD.WIDE R18, R26, 0x2, R16 ;  /* 0x000000021a127825 */ /* 0x000fe200078e0210 */
[----:B------:R-:W-:Y:S01]  /*342f0*/  ISETP.LT.AND P3, PT, R7, c[0x0][0x178], !P3 ;  /* 0x00005e0007007a0c */ /* 0x000fe20005f61270 */
[----:B------:R-:W-:Y:S01]  /*34300*/  @P2 STG.E.U16 [R22.64], R29 ;  /* 0x0000001d16002986 */ /* 0x000fe2000c101506 */
[----:B------:R-:W-:Y:S01]  /*34310*/  IADD3 R27, R28, 0xe, RZ ;  /* 0x0000000e1c1b7810 */ /* 0x000fe20007ffe0ff */
[----:B------:R-:W-:-:S03]  /*34320*/  IMAD.WIDE R20, R26, 0x2, R2 ;  /* 0x000000021a147825 */ /* 0x000fc600078e0202 */
[----:B------:R-:W-:Y:S02]  /*34330*/  ISETP.GE.AND P4, PT, R27, c[0x0][0x17c], PT ;  /* 0x00005f001b007a0c */ /* 0x000fe40003f86270 */
[----:B---3--:R-:W-:Y:S01]  /*34340*/  PRMT R24, R15, 0x7632, R24 ;  /* 0x000076320f187816 */ /* 0x008fe20000000018 */
[----:B--2---:R0:W-:Y:S01]  /*34350*/  @P6 STG.E.U16 [R18.64], R25 ;  /* 0x0000001912006986 */ /* 0x0041e2000c101506 */
[----:B------:R-:W-:Y:S02]  /*34360*/  ISETP.LT.AND P6, PT, R14, c[0x0][0x178], !P1 ;  /* 0x00005e000e007a0c */ /* 0x000fe40004fc1270 */
[----:B------:R-:W-:Y:S02]  /*34370*/  PRMT R27, R25, 0x7632, R27 ;  /* 0x00007632191b7816 */ /* 0x000fe4000000001b */
[----:B0-----:R-:W-:Y:S02]  /*34380*/  IADD3 R18, R26, c[0x0][0x198], RZ ;  /* 0x000066001a127a10 */ /* 0x001fe40007ffe0ff */
[----:B------:R-:W-:-:S03]  /*34390*/  IADD3 R25, R28, 0x10, RZ ;  /* 0x000000101c197810 */ /* 0x000fc60007ffe0ff */
[----:B------:R-:W-:Y:S01]  /*343a0*/  IMAD.WIDE R22, R18, 0x2, R16 ;  /* 0x0000000212167825 */ /* 0x000fe200078e0210 */
[----:B------:R0:W-:Y:S04]  /*343b0*/  @P3 STG.E.U16 [R20.64], R15 ;  /* 0x0000000f14003986 */ /* 0x0001e8000c101506 */
[----:B------:R1:W-:Y:S01]  /*343c0*/  @P6 STG.E.U16 [R22.64], R27 ;  /* 0x0000001b16006986 */ /* 0x0003e2000c101506 */
[----:B------:R-:W-:-:S03]  /*343d0*/  ISETP.GE.AND P6, PT, R25, c[0x0][0x17c], PT ;  /* 0x00005f0019007a0c */ /* 0x000fc60003fc6270 */
[----:B0-----:R-:W2:Y:S04]  /*343e0*/  LDL.LU R15, [R1+0x1f0] ;  /* 0x0001f000010f7983 */ /* 0x001ea80000300800 */
[----:B------:R-:W3:Y:S01]  /*343f0*/  LDL.LU R25, [R1+0x1e0] ;  /* 0x0001e00001197983 */ /* 0x000ee20000300800 */
[C---:B------:R-:W-:Y:S02]  /*34400*/  ISETP.LT.AND P1, PT, R7.reuse, c[0x0][0x178], !P1 ;  /* 0x00005e0007007a0c */ /* 0x040fe40004f21270 */
[----:B------:R-:W-:Y:S02]  /*34410*/  ISETP.LT.AND P3, PT, R14, c[0x0][0x178], !P0 ;  /* 0x00005e000e007a0c */ /* 0x000fe40004761270 */
[----:B------:R-:W-:Y:S02]  /*34420*/  ISETP.LT.AND P0, PT, R7, c[0x0][0x178], !P0 ;  /* 0x00005e0007007a0c */ /* 0x000fe40004701270 */
[C---:B------:R-:W-:Y:S01]  /*34430*/  IADD3 R26, R18.reuse, c[0x0][0x198], RZ ;  /* 0x00006600121a7a10 */ /* 0x040fe20007ffe0ff */
[----:B------:R-:W-:Y:S01]  /*34440*/  IMAD.WIDE R18, R18, 0x2, R2 ;  /* 0x0000000212127825 */ /* 0x000fe200078e0202 */
[----:B------:R-:W-:-:S04]  /*34450*/  IADD3 R20, R28, 0xf, RZ ;  /* 0x0000000f1c147810 */ /* 0x000fc80007ffe0ff */
[----:B------:R-:W-:Y:S01]  /*34460*/  ISETP.GE.AND P2, PT, R20, c[0x0][0x17c], PT ;  /* 0x00005f0014007a0c */ /* 0x000fe20003f46270 */
[----:B------:R-:W-:Y:S01]  /*34470*/  IMAD.WIDE R20, R26, 0x2, R16 ;  /* 0x000000021a147825 */ /* 0x000fe200078e0210 */
[----:B------:R0:W-:Y:S01]  /*34480*/  @P1 STG.E.U16 [R18.64], R24 ;  /* 0x0000001812001986 */ /* 0x0001e2000c101506 */
[----:B-1----:R-:W-:Y:S02]  /*34490*/  IADD3 R22, R28, 0x11, RZ ;  /* 0x000000111c167810 */ /* 0x002fe40007ffe0ff */
[----:B0-----:R-:W-:Y:S01]  /*344a0*/  IMAD.WIDE R18, R26, 0x2, R2 ;  /* 0x000000021a127825 */ /* 0x001fe200078e0202 */
[----:B------:R-:W-:Y:S02]  /*344b0*/  PRMT R24, R13, 0x7632, R24 ;  /* 0x000076320d187816 */ /* 0x000fe40000000018 */
[----:B------:R-:W-:Y:S02]  /*344c0*/  ISETP.LT.AND P1, PT, R14, c[0x0][0x178], !P5 ;  /* 0x00005e000e007a0c */ /* 0x000fe40006f21270 */
[----:B------:R-:W-:Y:S01]  /*344d0*/  ISETP.LT.AND P5, PT, R7, c[0x0][0x178], !P5 ;  /* 0x00005e0007007a0c */ /* 0x000fe20006fa1270 */
[----:B---3--:R-:W-:Y:S04]  /*344e0*/  @P3 STG.E.U16 [R20.64], R25 ;  /* 0x0000001914003986 */ /* 0x008fe8000c101506 */
[----:B------:R0:W-:Y:S01]  /*344f0*/  @P0 STG.E.U16 [R18.64], R13 ;  /* 0x0000000d12000986 */ /* 0x0001e2000c101506 */
[----:B------:R-:W-:-:S02]  /*34500*/  ISETP.GE.AND P3, PT, R22, c[0x0][0x17c], PT ;  /* 0x00005f0016007a0c */ /* 0x000fc40003f66270 */
[----:B------:R-:W-:Y:S01]  /*34510*/  IADD3 R22, R26, c[0x0][0x198], RZ ;  /* 0x000066001a167a10 */ /* 0x000fe20007ffe0ff */
[----:B0-----:R-:W3:Y:S04]  /*34520*/  LDL.LU R13, [R1+0x174] ;  /* 0x00017400010d7983 */ /* 0x001ee80000300800 */
[----:B------:R-:W3:Y:S01]  /*34530*/  LDL.LU R26, [R1+0x4] ;  /* 0x00000400011a7983 */ /* 0x000ee20000300800 */
[----:B------:R-:W-:Y:S01]  /*34540*/  PRMT R23, R25, 0x7632, R23 ;  /* 0x0000763219177816 */ /* 0x000fe20000000017 */
[----:B------:R-:W-:Y:S01]  /*34550*/  IMAD.WIDE R20, R22, 0x2, R16 ;  /* 0x0000000216147825 */ /* 0x000fe200078e0210 */
[----:B------:R-:W-:Y:S02]  /*34560*/  ISETP.LT.AND P0, PT, R14, c[0x0][0x178], !P4 ;  /* 0x00005e000e007a0c */ /* 0x000fe40006701270 */
[----:B------:R-:W-:Y:S01]  /*34570*/  ISETP.LT.AND P4, PT, R7, c[0x0][0x178], !P4 ;  /* 0x00005e0007007a0c */ /* 0x000fe20006781270 */
[C---:B------:R-:W-:Y:S01]  /*34580*/  IMAD.WIDE R18, R22.reuse, 0x2, R2 ;  /* 0x0000000216127825 */ /* 0x040fe200078e0202 */
[----:B------:R-:W-:Y:S01]  /*34590*/  IADD3 R22, R22, c[0x0][0x198], RZ ;  /* 0x0000660016167a10 */ /* 0x000fe20007ffe0ff */
[----:B------:R0:W-:Y:S04]  /*345a0*/  @P1 STG.E.U16 [R20.64], R23 ;  /* 0x0000001714001986 */ /* 0x0001e8000c101506 */
[----:B------:R1:W-:Y:S01]  /*345b0*/  @P5 STG.E.U16 [R18.64], R24 ;  /* 0x0000001812005986 */ /* 0x0003e2000c101506 */
[----:B------:R-:W-:-:S02]  /*345c0*/  ISETP.LT.AND P5, PT, R14, c[0x0][0x178], !P2 ;  /* 0x00005e000e007a0c */ /* 0x000fc400057a1270 */
[----:B------:R-:W-:Y:S01]  /*345d0*/  ISETP.LT.AND P2, PT, R7, c[0x0][0x178], !P2 ;  /* 0x00005e0007007a0c */ /* 0x000fe20005741270 */
[----:B0-----:R-:W-:Y:S01]  /*345e0*/  IMAD.WIDE R20, R22, 0x2, R2 ;  /* 0x0000000216147825 */ /* 0x001fe200078e0202 */
[----:B------:R-:W-:-:S03]  /*345f0*/  IADD3 R23, R28, 0x13, RZ ;  /* 0x000000131c177810 */ /* 0x000fc60007ffe0ff */
[C---:B-1----:R-:W-:Y:S01]  /*34600*/  IMAD.WIDE R18, R22.reuse, 0x2, R16 ;  /* 0x0000000216127825 */ /* 0x042fe200078e0210 */
[----:B------:R-:W-:-:S04]  /*34610*/  IADD3 R22, R22, c[0x0][0x198], RZ ;  /* 0x0000660016167a10 */ /* 0x000fc80007ffe0ff */
[----:B--2---:R0:W-:Y:S01]  /*34620*/  @P0 STG.E.U16 [R18.64], R15 ;  /* 0x0000000f12000986 */ /* 0x0041e2000c101506 */
[----:B------:R-:W-:Y:S02]  /*34630*/  ISETP.GE.AND P0, PT, R23, c[0x0][0x17c], PT ;  /* 0x00005f0017007a0c */ /* 0x000fe40003f06270 */
[----:B------:R-:W-:Y:S01]  /*34640*/  PRMT R23, R15, 0x7632, R23 ;  /* 0x000076320f177816 */ /* 0x000fe20000000017 */
[----:B----4-:R1:W-:Y:S01]  /*34650*/  @P4 STG.E.U16 [R20.64], R12 ;  /* 0x0000000c14004986 */ /* 0x0103e2000c101506 */
[----:B------:R-:W-:Y:S02]  /*34660*/  ISETP.LT.AND P4, PT, R14, c[0x0][0x178], !P6 ;  /* 0x00005e000e007a0c */ /* 0x000fe40007781270 */
[----:B------:R-:W-:Y:S01]  /*34670*/  PRMT R24, R12, 0x7632, R24 ;  /* 0x000076320c187816 */ /* 0x000fe20000000018 */
[----:B0-----:R-:W-:Y:S01]  /*34680*/  IMAD.WIDE R18, R22, 0x2, R16 ;  /* 0x0000000216127825 */ /* 0x001fe200078e0210 */
[----:B------:R-:W-:Y:S01]  /*34690*/  IADD3 R25, R28, 0x12, RZ ;  /* 0x000000121c197810 */ /* 0x000fe20007ffe0ff */
[----:B------:R-:W2:Y:S02]  /*346a0*/  LDL.LU R15, [R1+0x194] ;  /* 0x00019400010f7983 */ /* 0x000ea40000300800 */
[C---:B-1----:R-:W-:Y:S01]  /*346b0*/  IMAD.WIDE R20, R22.reuse, 0x2, R2 ;  /* 0x0000000216147825 */ /* 0x042fe200078e0202 */
[----:B------:R-:W-:Y:S01]  /*346c0*/  IADD3 R12, R22, c[0x0][0x198], RZ ;  /* 0x00006600160c7a10 */ /* 0x000fe20007ffe0ff */
[----:B------:R0:W-:Y:S01]  /*346d0*/  @P5 STG.E.U16 [R18.64], R23 ;  /* 0x0000001712005986 */ /* 0x0001e2000c101506 */
[----:B------:R-:W-:-:S02]  /*346e0*/  IADD3 R22, R28, 0x14, RZ ;  /* 0x000000141c167810 */ /* 0x000fc40007ffe0ff */
[C---:B------:R-:W-:Y:S01]  /*346f0*/  ISETP.LT.AND P6, PT, R7.reuse, c[0x0][0x178], !P6 ;  /* 0x00005e0007007a0c */ /* 0x040fe200077c1270 */
[----:B------:R1:W-:Y:S01]  /*34700*/  @P2 STG.E.U16 [R20.64], R24 ;  /* 0x0000001814002986 */ /* 0x0003e2000c101506 */
[----:B------:R-:W-:Y:S02]  /*34710*/  ISETP.LT.AND P2, PT, R14, c[0x0][0x178], !P3 ;  /* 0x00005e000e007a0c */ /* 0x000fe40005f41270 */
[----:B------:R-:W-:Y:S02]  /*34720*/  ISETP.GE.AND P5, PT, R22, c[0x0][0x17c], PT ;  /* 0x00005f0016007a0c */ /* 0x000fe40003fa6270 */
[C---:B------:R-:W-:Y:S01]  /*34730*/  IADD3 R22, R12.reuse, c[0x0][0x198], RZ ;  /* 0x000066000c167a10 */ /* 0x040fe20007ffe0ff */
[----:B0-----:R-:W-:Y:S01]  /*34740*/  IMAD.WIDE R18, R12, 0x2, R16 ;  /* 0x000000020c127825 */ /* 0x001fe200078e0210 */
[----:B-1----:R-:W-:Y:S02]  /*34750*/  IADD3 R20, R28, 0x15, RZ ;  /* 0x000000151c147810 */ /* 0x002fe40007ffe0ff */
[----:B------:R-:W-:-:S02]  /*34760*/  ISETP.LT.AND P3, PT, R7, c[0x0][0x178], !P3 ;  /* 0x00005e0007007a0c */ /* 0x000fc40005f61270 */
[----:B------:R-:W-:Y:S02]  /*34770*/  ISETP.GE.AND P1, PT, R25, c[0x0][0x17c], PT ;  /* 0x00005f0019007a0c */ /* 0x000fe40003f26270 */
[----:B------:R-:W-:Y:S01]  /*34780*/  IADD3 R25, R28, 0x16, RZ ;  /* 0x000000161c197810 */ /* 0x000fe20007ffe0ff */
[----:B---3--:R0:W-:Y:S01]  /*34790*/  @P4 STG.E.U16 [R18.64], R13 ;  /* 0x0000000d12004986 */ /* 0x0081e2000c101506 */
[----:B------:R-:W-:Y:S01]  /*347a0*/  ISETP.GE.AND P4, PT, R20, c[0x0][0x17c], PT ;  /* 0x00005f0014007a0c */ /* 0x000fe20003f86270 */
[----:B------:R-:W-:Y:S01]  /*347b0*/  IMAD.WIDE R20, R22, 0x2, R16 ;  /* 0x0000000216147825 */ /* 0x000fe200078e0210 */
[----:B------:R-:W-:-:S03]  /*347c0*/  PRMT R24, R26, 0x7632, R24 ;  /* 0x000076321a187816 */ /* 0x000fc60000000018 */
[----:B0-----:R-:W-:Y:S01]  /*347d0*/  IMAD.WIDE R18, R12, 0x2, R2 ;  /* 0x000000020c127825 */ /* 0x001fe200078e0202 */
[----:B------:R-:W-:Y:S02]  /*347e0*/  PRMT R12, R13, 0x7632, R12 ;  /* 0x000076320d0c7816 */ /* 0x000fe4000000000c */
[----:B------:R-:W3:Y:S04]  /*347f0*/  LDL.LU R13, [R1+0x14] ;  /* 0x00001400010d7983 */ /* 0x000ee80000300800 */
[----:B------:R-:W-:Y:S04]  /*34800*/  @P6 STG.E.U16 [R18.64], R26 ;  /* 0x0000001a12006986 */ /* 0x000fe8000c101506 */
[----:B------:R0:W-:Y:S01]  /*34810*/  @P2 STG.E.U16 [R20.64], R12 ;  /* 0x0000000c14002986 */ /* 0x0001e2000c101506 */
[----:B------:R-:W-:-:S03]  /*34820*/  ISETP.GE.AND P2, PT, R25, c[0x0][0x17c], PT ;  /* 0x00005f0019007a0c */ /* 0x000fc60003f46270 */
[----:B------:R-:W4:Y:S01]  /*34830*/  LDL.LU R25, [R1+0x24] ;  /* 0x0000240001197983 */ /* 0x000f220000300800 */
[C---:B0-----:R-:W-:Y:S01]  /*34840*/  IADD3 R12, R22.reuse, c[0x0][0x198], RZ ;  /* 0x00006600160c7a10 */ /* 0x041fe20007ffe0ff */
[----:B------:R-:W-:-:S05]  /*34850*/  IMAD.WIDE R22, R22, 0x2, R2 ;  /* 0x0000000216167825 */ /* 0x000fca00078e0202 */
[----:B------:R0:W-:Y:S04]  /*34860*/  @P3 STG.E.U16 [R22.64], R24 ;  /* 0x0000001816003986 */ /* 0x0001e8000c101506 */
[----:B0-----:R-:W2:Y:S01]  /*34870*/  LDL.LU R23, [R1+0x184] ;  /* 0x0001840001177983 */ /* 0x001ea20000300800 */
[----:B------:R-:W-:Y:S02]  /*34880*/  ISETP.LT.AND P6, PT, R14, c[0x0][0x178], !P1 ;  /* 0x00005e000e007a0c */ /* 0x000fe40004fc1270 */
[----:B------:R-:W-:Y:S01]  /*34890*/  ISETP.LT.AND P1, PT, R7, c[0x0][0x178], !P1 ;  /* 0x00005e0007007a0c */ /* 0x000fe20004f21270 */
[----:B------:R-:W-:-:S04]  /*348a0*/  IMAD.WIDE R18, R12, 0x2, R16 ;  /* 0x000000020c127825 */ /* 0x000fc800078e0210 */
[----:B------:R-:W-:Y:S01]  /*348b0*/  IMAD.WIDE R20, R12, 0x2, R2 ;  /* 0x000000020c147825 */ /* 0x000fe200078e0202 */
[----:B------:R-:W-:-:S04]  /*348c0*/  IADD3 R26, R28, 0x17, RZ ;  /* 0x000000171c1a7810 */ /* 0x000fc80007ffe0ff */
[----:B------:R-:W-:Y:S02]  /*348d0*/  ISETP.GE.AND P3, PT, R26, c[0x0][0x17c], PT ;  /* 0x00005f001a007a0c */ /* 0x000fe40003f66270 */
[----:B------:R-:W-:Y:S02]  /*348e0*/  IADD3 R26, R28, 0x18, RZ ;  /* 0x000000181c1a7810 */ /* 0x000fe40007ffe0ff */
[----:B----4-:R-:W-:Y:S01]  /*348f0*/  PRMT R27, R25, 0x7632, R27 ;  /* 0x00007632191b7816 */ /* 0x010fe2000000001b */
[----:B--2---:R0:W-:Y:S01]  /*34900*/  @P6 STG.E.U16 [R18.64], R23 ;  /* 0x0000001712006986 */ /* 0x0041e2000c101506 */
[----:B------:R-:W-:-:S03]  /*34910*/  ISETP.LT.AND P6, PT, R14, c[0x0][0x178], !P5 ;  /* 0x00005e000e007a0c */ /* 0x000fc60006fc1270 */
[----:B------:R1:W-:Y:S01]  /*34920*/  @P1 STG.E.U16 [R20.64], R25 ;  /* 0x0000001914001986 */ /* 0x0003e2000c101506 */
[----:B------:R-:W-:Y:S02]  /*34930*/  ISETP.LT.AND P1, PT, R14, c[0x0][0x178], !P0 ;  /* 0x00005e000e007a0c */ /* 0x000fe40004721270 */
[C---:B------:R-:W-:Y:S02]  /*34940*/  ISETP.LT.AND P0, PT, R7.reuse, c[0x0][0x178], !P0 ;  /* 0x00005e0007007a0c */ /* 0x040fe40004701270 */
[----:B------:R-:W-:Y:S02]  /*34950*/  ISETP.LT.AND P5, PT, R7, c[0x0][0x178], !P5 ;  /* 0x00005e0007007a0c */ /* 0x000fe40006fa1270 */
[----:B0-----:R-:W-:-:S04]  /*34960*/  IADD3 R18, R12, c[0x0][0x198], RZ ;  /* 0x000066000c127a10 */ /* 0x001fc80007ffe0ff */
[C---:B------:R-:W-:Y:S01]  /*34970*/  IADD3 R12, R18.reuse, c[0x0][0x198], RZ ;  /* 0x00006600120c7a10 */ /* 0x040fe20007ffe0ff */
[----:B-1----:R-:W-:Y:S01]  /*34980*/  IMAD.WIDE R24, R18, 0x2, R16 ;  /* 0x0000000212187825 */ /* 0x002fe200078e0210 */
[----:B------:R-:W-:-:S03]  /*34990*/  PRMT R29, R23, 0x7632, R29 ;  /* 0x00007632171d7816 */ /* 0x000fc6000000001d */
[----:B------:R-:W-:-:S04]  /*349a0*/  IMAD.WIDE R22, R18, 0x2, R2 ;  /* 0x0000000212167825 */ /* 0x000fc800078e0202 */
[C---:B------:R-:W-:Y:S01]  /*349b0*/  IMAD.WIDE R18, R12.reuse, 0x2, R16 ;  /* 0x000000020c127825 */ /* 0x040fe200078e0210 */
[----:B------:R-:W-:Y:S03]  /*349c0*/  @P1 STG.E.U16 [R24.64], R29 ;  /* 0x0000001d18001986 */ /* 0x000fe6000c101506 */
[----:B------:R-:W-:Y:S01]  /*349d0*/  IMAD.WIDE R20, R12, 0x2, R2 ;  /* 0x000000020c147825 */ /* 0x000fe200078e0202 */
[----:B------:R-:W-:Y:S04]  /*349e0*/  @P0 STG.E.U16 [R22.64], R27 ;  /* 0x0000001b16000986 */ /* 0x000fe8000c101506 */
[----:B------:R0:W-:Y:S04]  /*349f0*/  @P6 STG.E.U16 [R18.64], R15 ;  /* 0x0000000f12006986 */ /* 0x0001e8000c101506 */
[----:B---3--:R1:W-:Y:S01]  /*34a00*/  @P5 STG.E.U16 [R20.64], R13 ;  /* 0x0000000d14005986 */ /* 0x0083e2000c101506 */
[----:B------:R-:W-:-:S02]  /*34a10*/  ISETP.LT.AND P5, PT, R14, c[0x0][0x178], !P4 ;  /* 0x00005e000e007a0c */ /* 0x000fc400067a1270 */
[----:B------:R-:W-:Y:S02]  /*34a20*/  ISETP.LT.AND P4, PT, R7, c[0x0][0x178], !P4 ;  /* 0x00005e0007007a0c */ /* 0x000fe40006781270 */
[----:B0-----:R-:W-:Y:S02]  /*34a30*/  IADD3 R18, R12, c[0x0][0x198], RZ ;  /* 0x000066000c127a10 */ /* 0x001fe40007ffe0ff */
[----:B------:R-:W-:Y:S02]  /*34a40*/  ISETP.GE.AND P1, PT, R26, c[0x0][0x17c], PT ;  /* 0x00005f001a007a0c */ /* 0x000fe40003f26270 */
[----:B------:R-:W-:Y:S01]  /*34a50*/  PRMT R25, R15, 0x7632, R25 ;  /* 0x000076320f197816 */ /* 0x000fe20000000019 */
[C---:B------:R-:W-:Y:S01]  /*34a60*/  IMAD.WIDE R22, R18.reuse, 0x2, R16 ;  /* 0x0000000212167825 */ /* 0x040fe200078e0210 */
[C---:B------:R-:W-:Y:S02]  /*34a70*/  IADD3 R26, R18.reuse, c[0x0][0x198], RZ ;  /* 0x00006600121a7a10 */ /* 0x040fe40007ffe0ff */
[----:B------:R-:W-:Y:S01]  /*34a80*/  PRMT R24, R13, 0x7632, R24 ;  /* 0x000076320d187816 */ /* 0x000fe20000000018 */
[----:B------:R-:W-:Y:S01]  /*34a90*/  IMAD.WIDE R18, R18, 0x2, R2 ;  /* 0x0000000212127825 */ /* 0x000fe200078e0202 */
[----:B-1----:R-:W2:Y:S04]  /*34aa0*/  LDL.LU R13, [R1+0x1c4] ;  /* 0x0001c400010d7983 */ /* 0x002ea80000300800 */
[----:B------:R-:W3:Y:S04]  /*34ab0*/  LDL.LU R15, [R1+0x44] ;  /* 0x00004400010f7983 */ /* 0x000ee80000300800 */
[----:B------:R0:W-:Y:S04]  /*34ac0*/  @P5 STG.E.U16 [R22.64], R25 ;  /* 0x0000001916005986 */ /* 0x0001e8000c101506 */
[----:B------:R1:W-:Y:S04]  /*34ad0*/  @P4 STG.E.U16 [R18.64], R24 ;  /* 0x0000001812004986 */ /* 0x0003e8000c101506 */
[----:B0-----:R-:W4:Y:S04]  /*34ae0*/  LDL.LU R25, [R1+0x34] ;  /* 0x0000340001197983 */ /* 0x001f280000300800 */
[----:B-1----:R-:W2:Y:S01]  /*34af0*/  LDL.LU R24, [R1+0x1a4] ;  /* 0x0001a40001187983 */ /* 0x002ea20000300800 */
[----:B------:R-:W-:-:S02]  /*34b00*/  ISETP.LT.AND P6, PT, R14, c[0x0][0x178], !P2 ;  /* 0x00005e000e007a0c */ /* 0x000fc400057c1270 */
[C---:B------:R-:W-:Y:S02]  /*34b10*/  IADD3 R20, R28.reuse, 0x19, RZ ;  /* 0x000000191c147810 */ /* 0x040fe40007ffe0ff */
[----:B------:R-:W-:Y:S02]  /*34b20*/  IADD3 R12, R28, 0x1a, RZ ;  /* 0x0000001a1c0c7810 */ /* 0x000fe40007ffe0ff */
[----:B------:R-:W-:Y:S01]  /*34b30*/  ISETP.GE.AND P0, PT, R20, c[0x0][0x17c], PT ;  /* 0x00005f0014007a0c */ /* 0x000fe20003f06270 */
[----:B------:R-:W-:Y:S01]  /*34b40*/  IMAD.WIDE R20, R26, 0x2, R16 ;  /* 0x000000021a147825 */ /* 0x000fe200078e0210 */
[----:B------:R-:W-:Y:S02]  /*34b50*/  ISETP.LT.AND P2, PT, R7, c[0x0][0x178], !P2 ;  /* 0x00005e0007007a0c */ /* 0x000fe40005741270 */
[----:B------:R-:W-:Y:S02]  /*34b60*/  ISETP.GE.AND P5, PT, R12, c[0x0][0x17c], PT ;  /* 0x00005f000c007a0c */ /* 0x000fe40003fa6270 */
[----:B------:R-:W-:Y:S01]  /*34b70*/  IADD3 R12, R28, 0x1b, RZ ;  /* 0x0000001b1c0c7810 */ /* 0x000fe20007ffe0ff */
[----:B------:R-:W-:Y:S01]  /*34b80*/  IMAD.WIDE R18, R26, 0x2, R2 ;  /* 0x000000021a127825 */ /* 0x000fe200078e0202 */
[----:B------:R-:W-:-:S02]  /*34b90*/  ISETP.LT.AND P4, PT, R14, c[0x0][0x178], !P3 ;  /* 0x00005e000e007a0c */ /* 0x000fc40005f81270 */
[----:B------:R-:W-:Y:S01]  /*34ba0*/  ISETP.LT.AND P3, PT, R7, c[0x0][0x178], !P3 ;  /* 0x00005e0007007a0c */ /* 0x000fe20005f61270 */
[----:B--2---:R-:W-:Y:S01]  /*34bb0*/  @P6 STG.E.U16 [R20.64], R24 ;  /* 0x0000001814006986 */ /* 0x004fe2000c101506 */
[----:B------:R-:W-:Y:S02]  /*34bc0*/  ISETP.GE.AND P6, PT, R12, c[0x0][0x17c], PT ;  /* 0x00005f000c007a0c */ /* 0x000fe40003fc6270 */
[----:B------:R-:W-:Y:S02]  /*34bd0*/  IADD3 R12, R26, c[0x0][0x198], RZ ;  /* 0x000066001a0c7a10 */ /* 0x000fe40007ffe0ff */
[----:B------:R-:W2:Y:S01]  /*34be0*/  LDL.LU R26, [R1+0x1d4] ;  /* 0x0001d400011a7983 */ /* 0x000ea20000300800 */
[----:B----4-:R-:W-:-:S03]  /*34bf0*/  PRMT R23, R25, 0x7632, R23 ;  /* 0x0000763219177816 */ /* 0x010fc60000000017 */
[----:B------:R0:W-:Y:S04]  /*34c00*/  @P2 STG.E.U16 [R18.64], R25 ;  /* 0x0000001912002986 */ /* 0x0001e8000c101506 */
[----:B0-----:R-:W4:Y:S01]  /*34c10*/  LDL.LU R25, [R1+0x64] ;  /* 0x0000640001197983 */ /* 0x001f220000300800 */
[----:B------:R-:W-:Y:S01]  /*34c20*/  ISETP.LT.AND P2, PT, R14, c[0x0][0x178], !P1 ;  /* 0x00005e000e007a0c */ /* 0x000fe20004f41270 */
[----:B------:R-:W-:Y:S01]  /*34c30*/  IMAD.WIDE R20, R12, 0x2, R16 ;  /* 0x000000020c147825 */ /* 0x000fe200078e0210 */
[----:B------:R-:W-:Y:S02]  /*34c40*/  PRMT R22, R24, 0x7632, R22 ;  /* 0x0000763218167816 */ /* 0x000fe40000000016 */
[----:B------:R-:W-:Y:S01]  /*34c50*/  ISETP.LT.AND P1, PT, R7, c[0x0][0x178], !P1 ;  /* 0x00005e0007007a0c */ /* 0x000fe20004f21270 */
[C---:B------:R-:W-:Y:S01]  /*34c60*/  IMAD.WIDE R18, R12.reuse, 0x2, R2 ;  /* 0x000000020c127825 */ /* 0x040fe200078e0202 */
[----:B------:R-:W-:Y:S01]  /*34c70*/  IADD3 R12, R12, c[0x0][0x198], RZ ;  /* 0x000066000c0c7a10 */ /* 0x000fe20007ffe0ff */
[----:B------:R0:W-:Y:S04]  /*34c80*/  @P4 STG.E.U16 [R20.64], R22 ;  /* 0x0000001614004986 */ /* 0x0001e8000c101506 */
[----:B------:R1:W-:Y:S01]  /*34c90*/  @P3 STG.E.U16 [R18.64], R23 ;  /* 0x0000001712003986 */ /* 0x0003e2000c101506 */
[----:B------:R-:W-:-:S02]  /*34ca0*/  ISETP.LT.AND P3, PT, R14, c[0x0][0x178], !P0 ;  /* 0x00005e000e007a0c */ /* 0x000fc40004761270 */
[----:B------:R-:W-:Y:S01]  /*34cb0*/  ISETP.LT.AND P0, PT, R7, c[0x0][0x178], !P0 ;  /* 0x00005e0007007a0c */ /* 0x000fe20004701270 */
[----:B0-----:R-:W-:-:S04]  /*34cc0*/  IMAD.WIDE R20, R12, 0x2, R2 ;  /* 0x000000020c147825 */ /* 0x001fc800078e0202 */
[C---:B-1----:R-:W-:Y:S01]  /*34cd0*/  IMAD.WIDE R18, R12.reuse, 0x2, R16 ;  /* 0x000000020c127825 */ /* 0x042fe200078e0210 */
[----:B------:R-:W-:Y:S02]  /*34ce0*/  IADD3 R12, R12, c[0x0][0x198], RZ ;  /* 0x000066000c0c7a10 */ /* 0x000fe40007ffe0ff */
[----:B------:R-:W-:Y:S02]  /*34cf0*/  IADD3 R22, R28, 0x1d, RZ ;  /* 0x0000001d1c167810 */ /* 0x000fe40007ffe0ff */
[----:B------:R0:W-:Y:S01]  /*34d00*/  @P2 STG.E.U16 [R18.64], R13 ;  /* 0x0000000d12002986 */ /* 0x0001e2000c101506 */
[----:B------:R-:W-:-:S03]  /*34d10*/  PRMT R23, R13, 0x7632, R23 ;  /* 0x000076320d177816 */ /* 0x000fc60000000017 */
[----:B---3--:R1:W-:Y:S01]  /*34d20*/  @P1 STG.E.U16 [R20.64], R15 ;  /* 0x0000000f14001986 */ /* 0x0083e2000c101506 */
[----:B------:R-:W-:Y:S02]  /*34d30*/  ISETP.LT.AND P1, PT, R14, c[0x0][0x178], !P5 ;  /* 0x00005e000e007a0c */ /* 0x000fe40006f21270 */
[----:B------:R-:W-:Y:S02]  /*34d40*/  ISETP.GE.AND P2, PT, R22, c[0x0][0x17c], PT ;  /* 0x00005f0016007a0c */ /* 0x000fe40003f46270 */
[----:B------:R-:W-:Y:S01]  /*34d50*/  PRMT R22, R15, 0x7632, R22 ;  /* 0x000076320f167816 */ /* 0x000fe20000000016 */
[----:B0-----:R-:W-:Y:S01]  /*34d60*/  IMAD.WIDE R18, R12, 0x2, R16 ;  /* 0x000000020c127825 */ /* 0x001fe200078e0210 */
[----:B------:R-:W-:Y:S01]  /*34d70*/  IADD3 R24, R28, 0x1c, RZ ;  /* 0x0000001c1c187810 */ /* 0x000fe20007ffe0ff */
[----:B------:R-:W3:Y:S02]  /*34d80*/  LDL.LU R13, [R1+0x1300] ;  /* 0x00130000010d7983 */ /* 0x000ee40000300800 */
[C---:B-1----:R-:W-:Y:S01]  /*34d90*/  IMAD.WIDE R20, R12.reuse, 0x2, R2 ;  /* 0x000000020c147825 */ /* 0x042fe200078e0202 */
[----:B------:R-:W-:Y:S01]  /*34da0*/  IADD3 R12, R12, c[0x0][0x198], RZ ;  /* 0x000066000c0c7a10 */ /* 0x000fe20007ffe0ff */
[----:B------:R0:W-:Y:S01]  /*34db0*/  @P3 STG.E.U16 [R18.64], R23 ;  /* 0x0000001712003986 */ /* 0x0001e2000c101506 */
[----:B------:R-:W-:-:S03]  /*34dc0*/  ISETP.LT.AND P5, PT, R7, c[0x0][0x178], !P5 ;  /* 0x00005e0007007a0c */ /* 0x000fc60006fa1270 */
[----:B------:R1:W-:Y:S01]  /*34dd0*/  @P0 STG.E.U16 [R20.64], R22 ;  /* 0x0000001614000986 */ /* 0x0003e2000c101506 */
[----:B------:R-:W-:Y:S02]  /*34de0*/  ISETP.LT.AND P0, PT, R14, c[0x0][0x178], !P6 ;  /* 0x00005e000e007a0c */ /* 0x000fe40007701270 */
[----:B------:R-:W-:Y:S01]  /*34df0*/  ISETP.GE.AND P4, PT, R24, c[0x0][0x17c], PT ;  /* 0x00005f0018007a0c */ /* 0x000fe20003f86270 */
[----:B------:R-:W3:Y:S01]  /*34e00*/  LDL.LU R15, [R1+0x54] ;  /* 0x00005400010f7983 */ /* 0x000ee20000300800 */
[----:B0-----:R-:W-:Y:S01]  /*34e10*/  IMAD.WIDE R18, R12, 0x2, R16 ;  /* 0x000000020c127825 */ /* 0x001fe200078e0210 */
[----:B-1----:R-:W-:Y:S02]  /*34e20*/  IADD3 R20, R28, 0x1f, RZ ;  /* 0x0000001f1c147810 */ /* 0x002fe40007ffe0ff */
[----:B------:R-:W-:Y:S02]  /*34e30*/  IADD3 R22, R12, c[0x0][0x198], RZ ;  /* 0x000066000c167a10 */ /* 0x000fe40007ffe0ff */
[----:B--2---:R0:W-:Y:S01]  /*34e40*/  @P1 STG.E.U16 [R18.64], R26 ;  /* 0x0000001a12001986 */ /* 0x0041e2000c101506 */
[----:B------:R-:W-:-:S02]  /*34e50*/  ISETP.GE.AND P1, PT, R20, c[0x0][0x17c], PT ;  /* 0x00005f0014007a0c */ /* 0x000fc40003f26270 */
[----:B------:R-:W-:-:S04]  /*34e60*/  IMAD.WIDE R20, R22, 0x2, R16 ;  /* 0x0000000216147825 */ /* 0x000fc800078e0210 */
[----:B0-----:R-:W-:Y:S01]  /*34e70*/  IMAD.WIDE R18, R12, 0x2, R2 ;  /* 0x000000020c127825 */ /* 0x001fe200078e0202 */
[----:B------:R-:W-:Y:S02]  /*34e80*/  PRMT R12, R26, 0x7632, R12 ;  /* 0x000076321a0c7816 */ /* 0x000fe4000000000c */
[----:B----4-:R-:W-:Y:S02]  /*34e90*/  PRMT R24, R25, 0x7632, R24 ;  /* 0x0000763219187816 */ /* 0x010fe40000000018 */
[----:B------:R0:W-:Y:S04]  /*34ea0*/  @P5 STG.E.U16 [R18.64], R25 ;  /* 0x0000001912005986 */ /* 0x0001e8000c101506 */
[----:B------:R1:W-:Y:S01]  /*34eb0*/  @P0 STG.E.U16 [R20.64], R12 ;  /* 0x0000000c14000986 */ /* 0x0003e2000c101506 */
[----:B0-----:R-:W-:-:S04]  /*34ec0*/  IADD3 R25, R28, 0x20, RZ ;  /* 0x000000201c197810 */ /* 0x001fc80007ffe0ff */
[----:B------:R-:W-:Y:S02]  /*34ed0*/  ISETP.GE.AND P0, PT, R25, c[0x0][0x17c], PT ;  /* 0x00005f0019007a0c */ /* 0x000fe40003f06270 */
[----:B------:R-:W2:Y:S01]  /*34ee0*/  LDL.LU R25, [R1+0x1e4] ;  /* 0x0001e40001197983 */ /* 0x000ea20000300800 */
[----:B------:R-:W-:Y:S02]  /*34ef0*/  ISETP.LT.AND P6, PT, R7, c[0x0][0x178], !P6 ;  /* 0x00005e0007007a0c */ /* 0x000fe400077c1270 */
[----:B------:R-:W-:Y:S02]  /*34f00*/  ISETP.LT.AND P5, PT, R14, c[0x0][0x178], !P4 ;  /* 0x00005e000e007a0c */ /* 0x000fe400067a1270 */
[----:B------:R-:W-:Y:S02]  /*34f10*/  IADD3 R23, R28, 0x1e, RZ ;  /* 0x0000001e1c177810 */ /* 0x000fe40007ffe0ff */
[C---:B-1----:R-:W-:Y:S02]  /*34f20*/  IADD3 R12, R22.reuse, c[0x0][0x198], RZ ;  /* 0x00006600160c7a10 */ /* 0x042fe40007ffe0ff */
[----:B------:R-:W-:Y:S01]  /*34f30*/  ISETP.GE.AND P3, PT, R23, c[0x0][0x17c], PT ;  /* 0x00005f0017007a0c */ /* 0x000fe20003f66270 */
[----:B------:R-:W-:Y:S01]  /*34f40*/  IMAD.WIDE R22, R22, 0x2, R2 ;  /* 0x0000000216167825 */ /* 0x000fe200078e0202 */
[----:B------:R-:W-:-:S03]  /*34f50*/  ISETP.LT.AND P4, PT, R7, c[0x0][0x178], !P4 ;  /* 0x00005e0007007a0c */ /* 0x000fc60006781270 */
[----:B------:R-:W-:Y:S01]  /*34f60*/  IMAD.WIDE R18, R12, 0x2, R16 ;  /* 0x000000020c127825 */ /* 0x000fe200078e0210 */
[----:B------:R-:W-:Y:S01]  /*34f70*/  @P6 STG.E.U16 [R22.64], R24 ;  /* 0x0000001816006986 */ /* 0x000fe2000c101506 */
[----:B------:R-:W-:Y:S02]  /*34f80*/  IADD3 R26, R28, 0x21, RZ ;  /* 0x000000211c1a7810 */ /* 0x000fe40007ffe0ff */
[----:B------:R-:W-:Y:S02]  /*34f90*/  IMAD.WIDE R20, R12, 0x2, R2 ;  /* 0x000000020c147825 */ /* 0x000fe400078e0202 */
[----:B------:R-:W-:Y:S02]  /*34fa0*/  ISETP.GE.AND P6, PT, R26, c[0x0][0x17c], PT ;  /* 0x00005f001a007a0c */ /* 0x000fe40003fc6270 */
[----:B------:R-:W-:Y:S02]  /*34fb0*/  IADD3 R26, R28, 0x22, RZ ;  /* 0x000000221c1a7810 */ /* 0x000fe40007ffe0ff */
[----:B---3--:R-:W-:Y:S01]  /*34fc0*/  PRMT R27, R15, 0x7632, R27 ;  /* 0x000076320f1b7816 */ /* 0x008fe2000000001b */
[----:B--2---:R0:W-:Y:S01]  /*34fd0*/  @P5 STG.E.U16 [R18.64], R25 ;  /* 0x0000001912005986 */ /* 0x0041e2000c101506 */
[----:B------:R-:W-:-:S02]  /*34fe0*/  ISETP.LT.AND P5, PT, R14, c[0x0][0x178], !P2 ;  /* 0x00005e000e007a0c */ /* 0x000fc400057a1270 */
[----:B------:R-:W-:Y:S01]  /*34ff0*/  PRMT R29, R25, 0x7632, R29 ;  /* 0x00007632191d7816 */ /* 0x000fe2000000001d */
[----:B------:R1:W-:Y:S01]  /*35000*/  @P4 STG.E.U16 [R20.64], R15 ;  /* 0x0000000f14004986 */ /* 0x0003e2000c101506 */
[----:B0-----:R-:W-:Y:S02]  /*35010*/  IADD3 R18, R12, c[0x0][0x198], RZ ;  /* 0x000066000c127a10 */ /* 0x001fe40007ffe0ff */
[----:B------:R-:W-:Y:S02]  /*35020*/  ISETP.LT.AND P4, PT, R14, c[0x0][0x178], !P3 ;  /* 0x00005e000e007a0c */ /* 0x000fe40005f81270 */
[----:B------:R-:W2:Y:S01]  /*35030*/  LDL.LU R14, [R1+0x12fc] ;  /* 0x0012fc00010e7983 */ /* 0x000ea20000300800 */
[----:B------:R-:W-:-:S03]  /*35040*/  IMAD.WIDE R24, R18, 0x2, R16 ;  /* 0x0000000212187825 */ /* 0x000fc600078e0210 */
[----:B-1----:R-:W3:Y:S04]  /*35050*/  LDL.LU R15, [R1+0x8] ;  /* 0x00000800010f7983 */ /* 0x002ee80000300800 */
[----:B------:R0:W-:Y:S01]  /*35060*/  @P5 STG.E.U16 [R24.64], R29 ;  /* 0x0000001d18005986 */ /* 0x0001e2000c101506 */
[----:B------:R-:W-:Y:S02]  /*35070*/  ISETP.GE.AND P5, PT, R26, c[0x0][0x17c], PT ;  /* 0x00005f001a007a0c */ /* 0x000fe40003fa6270 */
[----:B------:R-:W-:Y:S01]  /*35080*/  ISETP.LT.AND P2, PT, R7, c[0x0][0x178], !P2 ;  /* 0x00005e0007007a0c */ /* 0x000fe20005741270 */
[----:B0-----:R-:W4:Y:S04]  /*35090*/  LDL.LU R24, [R1+0x1f4] ;  /* 0x0001f40001187983 */ /* 0x001f280000300800 */
[----:B------:R0:W-:Y:S04]  /*350a0*/  STL [R1+0x12d8], R26 ;  /* 0x0012d81a01007387 */ /* 0x0001e80000100800 */
[----:B0-----:R-:W2:Y:S01]  /*350b0*/  LDL R26, [R1+0xc80] ;  /* 0x000c8000011a7983 */ /* 0x001ea20000100800 */
[----:B------:R-:W-:-:S05]  /*350c0*/  IMAD.WIDE R22, R18, 0x2, R2 ;  /* 0x0000000212167825 */ /* 0x000fca00078e0202 */
[----:B------:R0:W-:Y:S04]  /*350d0*/  @P2 STG.E.U16 [R22.64], R27 ;  /* 0x0000001b16002986 */ /* 0x0001e8000c101506 */
[----:B0-----:R-:W3:Y:S01]  /*350e0*/  LDL.LU R27, [R1+0x178] ;  /* 0x00017800011b7983 */ /* 0x001ee20000300800 */
[----:B------:R-:W-:Y:S02]  /*350f0*/  ISETP.LT.AND P3, PT, R7, c[0x0][0x178], !P3 ;  /* 0x00005e0007007a0c */ /* 0x000fe40005f61270 */
[----:B------:R-:W-:Y:S01]  /*35100*/  IADD3 R12, R18, c[0x0][0x198], RZ ;  /* 0x00006600120c7a10 */ /* 0x000fe20007ffe0ff */
[----:B------:R-:W3:Y:S04]  /*35110*/  LDL.LU R29, [R1+0x28] ;  /* 0x00002800011d7983 */ /* 0x000ee80000300800 */
[----:B------:R-:W-:-:S04]  /*35120*/  IMAD.WIDE R18, R12, 0x2, R16 ;  /* 0x000000020c127825 */ /* 0x000fc800078e0210 */
[C---:B------:R-:W-:Y:S01]  /*35130*/  IMAD.WIDE R20, R12.reuse, 0x2, R2 ;  /* 0x000000020c147825 */ /* 0x040fe200078e0202 */
[----:B------:R-:W-:Y:S02]  /*35140*/  IADD3 R12, R12, c[0x0][0x198], RZ ;  /* 0x000066000c0c7a10 */ /* 0x000fe40007ffe0ff */
[----:B------:R-:W-:Y:S01]  /*35150*/  IADD3 R23, R28, 0x23, RZ ;  /* 0x000000231c177810 */ /* 0x000fe20007ffe0ff */
[----:B----4-:R0:W-:Y:S04]  /*35160*/  @P4 STG.E.U16 [R18.64], R24 ;  /* 0x0000001812004986 */ /* 0x0101e8000c101506 */
[----:B------:R1:W-:Y:S01]  /*35170*/  @P3 STG.E.U16 [R20.64], R13 ;  /* 0x0000000d14003986 */ /* 0x0003e2000c101506 */
[----:B------:R-:W-:Y:S02]  /*35180*/  PRMT R22, R24, 0x7632, R22 ;  /* 0x0000763218167816 */ /* 0x000fe40000000016 */
[----:B--2---:R-:W-:-:S02]  /*35190*/  ISETP.LT.AND P3, PT, R26, c[0x0][0x178], !P1 ;  /* 0x00005e001a007a0c */ /* 0x004fc40004f61270 */
[----:B------:R-:W-:Y:S01]  /*351a0*/  ISETP.LT.AND P1, PT, R7, c[0x0][0x178], !P1 ;  /* 0x00005e0007007a0c */ /* 0x000fe20004f21270 */
[----:B0-----:R-:W-:Y:S01]  /*351b0*/  IMAD.WIDE R18, R12, 0x2, R16 ;  /* 0x000000020c127825 */ /* 0x001fe200078e0210 */
[----:B-1----:R-:W-:Y:S02]  /*351c0*/  PRMT R21, R13, 0x7632, R21 ;  /* 0x000076320d157816 */ /* 0x002fe40000000015 */
[----:B------:R-:W-:Y:S02]  /*351d0*/  ISETP.LT.AND P2, PT, R26, c[0x0][0x178], !P0 ;  /* 0x00005e001a007a0c */ /* 0x000fe40004741270 */
[C---:B------:R-:W-:Y:S01]  /*351e0*/  IADD3 R20, R12.reuse, c[0x0][0x198], RZ ;  /* 0x000066000c147a10 */ /* 0x040fe20007ffe0ff */
[----:B------:R-:W-:Y:S01]  /*351f0*/  IMAD.WIDE R12, R12, 0x2, R2 ;  /* 0x000000020c0c7825 */ /* 0x000fe200078e0202 */
[----:B------:R-:W-:-:S03]  /*35200*/  ISETP.LT.AND P0, PT, R7, c[0x0][0x178], !P0 ;  /* 0x00005e0007007a0c */ /* 0x000fc60004701270 */
[----:B------:R0:W-:Y:S04]  /*35210*/  @P3 STG.E.U16 [R18.64], R22 ;  /* 0x0000001612003986 */ /* 0x0001e8000c101506 */
[----:B------:R1:W-:Y:S01]  /*35220*/  @P1 STG.E.U16 [R12.64], R21 ;  /* 0x000000150c001986 */ /* 0x0003e2000c101506 */
[----:B------:R-:W-:Y:S01]  /*35230*/  ISETP.LT.AND P1, PT, R26, c[0x0][0x178], !P6 ;  /* 0x00005e001a007a0c */ /* 0x000fe20007721270 */
[----:B0-----:R-:W-:-:S04]  /*35240*/  IMAD.WIDE R18, R20, 0x2, R16 ;  /* 0x0000000214127825 */ /* 0x001fc800078e0210 */
[C---:B-1----:R-:W-:Y:S01]  /*35250*/  IMAD.WIDE R12, R20.reuse, 0x2, R2 ;  /* 0x00000002140c7825 */ /* 0x042fe200078e0202 */
[----:B------:R-:W-:Y:S01]  /*35260*/  IADD3 R20, R20, c[0x0][0x198], RZ ;  /* 0x0000660014147a10 */ /* 0x000fe20007ffe0ff */
[----:B---3--:R-:W-:Y:S01]  /*35270*/  @P2 STG.E.U16 [R18.64], R27 ;  /* 0x0000001b12002986 */ /* 0x008fe2000c101506 */
[----:B------:R-:W-:Y:S02]  /*35280*/  IADD3 R21, R28, 0x25, RZ ;  /* 0x000000251c157810 */ /* 0x000fe40007ffe0ff */
[----:B------:R-:W-:Y:S01]  /*35290*/  ISETP.GE.AND P4, PT, R23, c[0x0][0x17c], PT ;  /* 0x00005f0017007a0c */ /* 0x000fe20003f86270 */
[----:B------:R0:W-:Y:S01]  /*352a0*/  @P0 STG.E.U16 [R12.64], R15 ;  /* 0x0000000f0c000986 */ /* 0x0001e2000c101506 */
[----:B------:R-:W-:Y:S02]  /*352b0*/  PRMT R23, R27, 0x7632, R23 ;  /* 0x000076321b177816 */ /* 0x000fe40000000017 */
[----:B------:R-:W-:Y:S02]  /*352c0*/  ISETP.GE.AND P2, PT, R21, c[0x0][0x17c], PT ;  /* 0x00005f0015007a0c */ /* 0x000fe40003f46270 */
[----:B------:R-:W-:Y:S01]  /*352d0*/  PRMT R21, R15, 0x7632, R21 ;  /* 0x000076320f157816 */ /* 0x000fe20000000015 */
[C---:B0-----:R-:W-:Y:S01]  /*352e0*/  IMAD.WIDE R12, R20.reuse, 0x2, R16 ;  /* 0x00000002140c7825 */ /* 0x041fe200078e0210 */
[----:B------:R-:W2:Y:S04]  /*352f0*/  LDL.LU R15, [R1+0x198] ;  /* 0x00019800010f7983 */ /* 0x000ea80000300800 */
[----:B------:R-:W3:Y:S04]  /*35300*/  LDL.LU R27, [R1+0x18] ;  /* 0x00001800011b7983 */ /* 0x000ee80000300800 */
[----:B------:R0:W-:Y:S04]  /*35310*/  @P1 STG.E.U16 [R12.64], R23 ;  /* 0x000000170c001986 */ /* 0x0001e8000c101506 */
[----:B0-----:R-:W4:Y:S01]  /*35320*/  LDL.LU R23, [R1+0x188] ;  /* 0x0001880001177983 */ /* 0x001f220000300800 */
[----:B------:R-:W-:Y:S01]  /*35330*/  ISETP.LT.AND P6, PT, R7, c[0x0][0x178], !P6 ;  /* 0x00005e0007007a0c */ /* 0x000fe200077c1270 */
[----:B------:R-:W-:Y:S01]  /*35340*/  IMAD.WIDE R18, R20, 0x2, R2 ;  /* 0x0000000214127825 */ /* 0x000fe200078e0202 */
[----:B------:R-:W-:-:S02]  /*35350*/  ISETP.LT.AND P0, PT, R26, c[0x0][0x178], !P5 ;  /* 0x00005e001a007a0c */ /* 0x000fc40006f01270 */
[----:B------:R-:W-:Y:S02]  /*35360*/  ISETP.LT.AND P5, PT, R7, c[0x0][0x178], !P5 ;  /* 0x00005e0007007a0c */ /* 0x000fe40006fa1270 */
[----:B------:R-:W-:Y:S02]  /*35370*/  IADD3 R12, R20, c[0x0][0x198], RZ ;  /* 0x00006600140c7a10 */ /* 0x000fe40007ffe0ff */
[----:B------:R-:W-:Y:S02]  /*35380*/  IADD3 R22, R28, 0x26, RZ ;  /* 0x000000261c167810 */ /* 0x000fe40007ffe0ff */
[----:B------:R-:W-:-:S03]  /*35390*/  IADD3 R20, R12, c[0x0][0x198], RZ ;  /* 0x000066000c147a10 */ /* 0x000fc60007ffe0ff */
[----:B------:R0:W-:Y:S01]  /*353a0*/  @P6 STG.E.U16 [R18.64], R21 ;  /* 0x0000001512006986 */ /* 0x0001e2000c101506 */
[----:B------:R-:W-:Y:S02]  /*353b0*/  ISETP.LT.AND P6, PT, R26, c[0x0][0x178], !P4 ;  /* 0x00005e001a007a0c */ /* 0x000fe400067c1270 */
[----:B------:R-:W-:Y:S02]  /*353c0*/  ISETP.LT.AND P4, PT, R7, c[0x0][0x178], !P4 ;  /* 0x00005e0007007a0c */ /* 0x000fe40006781270 */
[----:B------:R-:W-:Y:S02]  /*353d0*/  IADD3 R24, R28, 0x24, RZ ;  /* 0x000000241c187810 */ /* 0x000fe40007ffe0ff */
[----:B------:R-:W-:Y:S01]  /*353e0*/  ISETP.GE.AND P1, PT, R22, c[0x0][0x17c], PT ;  /* 0x00005f0016007a0c */ /* 0x000fe20003f26270 */
[----:B0-----:R-:W-:Y:S01]  /*353f0*/  IMAD.WIDE R18, R12, 0x2, R16 ;  /* 0x000000020c127825 */ /* 0x001fe200078e0210 */
[----:B------:R-:W-:-:S03]  /*35400*/  IADD3 R21, R28, 0x27, RZ ;  /* 0x000000271c157810 */ /* 0x000fc60007ffe0ff */
[----:B------:R-:W-:Y:S01]  /*35410*/  IMAD.WIDE R12, R12, 0x2, R2 ;  /* 0x000000020c0c7825 */ /* 0x000fe200078e0202 */
[----:B------:R-:W-:Y:S02]  /*35420*/  ISETP.GE.AND P3, PT, R24, c[0x0][0x17c], PT ;  /* 0x00005f0018007a0c */ /* 0x000fe40003f66270 */
[----:B--2---:R-:W-:Y:S01]  /*35430*/  PRMT R24, R15, 0x7632, R24 ;  /* 0x000076320f187816 */ /* 0x004fe20000000018 */
[----:B----4-:R0:W-:Y:S01]  /*35440*/  @P0 STG.E.U16 [R18.64], R23 ;  /* 0x0000001712000986 */ /* 0x0101e2000c101506 */
[----:B------:R-:W-:Y:S02]  /*35450*/  PRMT R22, R23, 0x7632, R22 ;  /* 0x0000763217167816 */ /* 0x000fe40000000016 */
[----:B------:R-:W-:Y:S01]  /*35460*/  ISETP.GE.AND P0, PT, R21, c[0x0][0x17c], PT ;  /* 0x00005f0015007a0c */ /* 0x000fe20003f06270 */
[----:B------:R1:W-:Y:S01]  /*35470*/  @P5 STG.E.U16 [R12.64], R29 ;  /* 0x0000001d0c005986 */ /* 0x0003e2000c101506 */
[----:B------:R-:W-:Y:S02]  /*35480*/  PRMT R21, R29, 0x7632, R21 ;  /* 0x000076321d157816 */ /* 0x000fe40000000015 */
[----:B------:R-:W-:Y:S01]  /*35490*/  ISETP.LT.AND P5, PT, R26, c[0x0][0x178], !P3 ;  /* 0x00005e001a007a0c */ /* 0x000fe20005fa1270 */
[----:B0-----:R-:W-:-:S04]  /*354a0*/  IMAD.WIDE R18, R20, 0x2, R16 ;  /* 0x0000000214127825 */ /* 0x001fc800078e0210 */
[----:B-1----:R-:W-:Y:S01]  /*354b0*/  IMAD.WIDE R12, R20, 0x2, R2 ;  /* 0x00000002140c7825 */ /* 0x002fe200078e0202 */
[----:B------:R0:W-:Y:S01]  /*354c0*/  @P6 STG.E.U16 [R18.64], R22 ;  /* 0x0000001612006986 */ /* 0x0001e2000c101506 */
[----:B------:R-:W-:-:S03]  /*354d0*/  ISETP.LT.AND P3, PT, R7, c[0x0][0x178], !P3 ;  /* 0x00005e0007007a0c */ /* 0x000fc60005f61270 */
[----:B------:R1:W-:Y:S01]  /*354e0*/  @P4 STG.E.U16 [R12.64], R21 ;  /* 0x000000150c004986 */ /* 0x0003e2000c101506 */
[----:B------:R-:W-:-:S03]  /*354f0*/  ISETP.LT.AND P4, PT, R26, c[0x0][0x178], !P2 ;  /* 0x00005e001a007a0c */ /* 0x000fc60005781270 */
[----:B------:R-:W2:Y:S01]  /*35500*/  LDL.LU R29, [R1+0x38] ;  /* 0x00003800011d7983 */ /* 0x000ea20000300800 */
[----:B0-----:R-:W-:Y:S02]  /*35510*/  IADD3 R19, R20, c[0x0][0x198], RZ ;  /* 0x0000660014137a10 */ /* 0x001fe40007ffe0ff */
[----:B------:R-:W-:Y:S02]  /*35520*/  IADD3 R18, R28, 0x28, RZ ;  /* 0x000000281c127810 */ /* 0x000fe40007ffe0ff */
[C---:B------:R-:W-:Y:S01]  /*35530*/  IADD3 R23, R19.reuse, c[0x0][0x198], RZ ;  /* 0x0000660013177a10 */ /* 0x040fe20007ffe0ff */
[----:B-1----:R-:W-:Y:S01]  /*35540*/  IMAD.WIDE R12, R19, 0x2, R16 ;  /* 0x00000002130c7825 */ /* 0x002fe200078e0210 */
[----:B------:R-:W-:-:S03]  /*35550*/  ISETP.GE.AND P6, PT, R18, c[0x0][0x17c], PT ;  /* 0x00005f0012007a0c */ /* 0x000fc60003fc6270 */
[----:B------:R-:W-:Y:S01]  /*35560*/  IMAD.WIDE R18, R19, 0x2, R2 ;  /* 0x0000000213127825 */ /* 0x000fe200078e0202 */
[----:B------:R0:W-:Y:S03]  /*35570*/  @P5 STG.E.U16 [R12.64], R15 ;  /* 0x0000000f0c005986 */ /* 0x0001e6000c101506 */
[----:B------:R-:W-:Y:S01]  /*35580*/  IMAD.WIDE R20, R23, 0x2, R16 ;  /* 0x0000000217147825 */ /* 0x000fe200078e0210 */
[----:B---3--:R-:W-:Y:S04]  /*35590*/  @P3 STG.E.U16 [R18.64], R27 ;  /* 0x0000001b12003986 */ /* 0x008fe8000c101506 */
[----:B------:R1:W-:Y:S04]  /*355a0*/  @P4 STG.E.U16 [R20.64], R24 ;  /* 0x0000001814004986 */ /* 0x0003e8000c101506 */
[----:B0-----:R-:W3:Y:S04]  /*355b0*/  LDL.LU R15, [R1+0x12f8] ;  /* 0x0012f800010f7983 */ /* 0x001ee80000300800 */
[----:B-1----:R-:W4:Y:S01]  /*355c0*/  LDL.LU R24, [R1+0x1a8] ;  /* 0x0001a80001187983 */ /* 0x002f220000300800 */
[----:B------:R-:W-:-:S02]  /*355d0*/  ISETP.LT.AND P2, PT, R7, c[0x0][0x178], !P2 ;  /* 0x00005e0007007a0c */ /* 0x000fc40005741270 */
[C---:B------:R-:W-:Y:S02]  /*355e0*/  ISETP.LT.AND P3, PT, R26.reuse, c[0x0][0x178], !P1 ;  /* 0x00005e001a007a0c */ /* 0x040fe40004f61270 */
[----:B------:R-:W-:Y:S01]  /*355f0*/  ISETP.LT.AND P1, PT, R7, c[0x0][0x178], !P1 ;  /* 0x00005e0007007a0c */ /* 0x000fe20004f21270 */
[C---:B------:R-:W-:Y:S01]  /*35600*/  IMAD.WIDE R12, R23.reuse, 0x2, R2 ;  /* 0x00000002170c7825 */ /* 0x040fe200078e0202 */
[----:B------:R-:W-:Y:S02]  /*35610*/  IADD3 R21, R23, c[0x0][0x198], RZ ;  /* 0x0000660017157a10 */ /* 0x000fe40007ffe0ff */
[----:B------:R-:W-:Y:S02]  /*35620*/  PRMT R20, R27, 0x7632, R20 ;  /* 0x000076321b147816 */ /* 0x000fe40000000014 */
[----:B------:R-:W-:Y:S01]  /*35630*/  ISETP.LT.AND P4, PT, R26, c[0x0][0x178], !P0 ;  /* 0x00005e001a007a0c */ /* 0x000fe20004781270 */
[----:B------:R-:W-:Y:S01]  /*35640*/  IMAD.WIDE R18, R21, 0x2, R16 ;  /* 0x0000000215127825 */ /* 0x000fe200078e0210 */
[----:B------:R-:W-:Y:S01]  /*35650*/  ISETP.LT.AND P0, PT, R7, c[0x0][0x178], !P0 ;  /* 0x00005e0007007a0c */ /* 0x000fe20004701270 */
[----:B------:R0:W-:Y:S04]  /*35660*/  @P2 STG.E.U16 [R12.64], R20 ;  /* 0x000000140c002986 */ /* 0x0001e8000c101506 */
[----:B------:R-:W3:Y:S01]  /*35670*/  LDL.LU R27, [R1+0x48] ;  /* 0x00004800011b7983 */ /* 0x000ee20000300800 */
[C---:B0-----:R-:W-:Y:S01]  /*35680*/  IADD3 R20, R21.reuse, c[0x0][0x198], RZ ;  /* 0x0000660015147a10 */ /* 0x041fe20007ffe0ff */
[----:B------:R-:W-:Y:S01]  /*35690*/  IMAD.WIDE R12, R21, 0x2, R2 ;  /* 0x00000002150c7825 */ /* 0x000fe200078e0202 */
[----:B--2---:R-:W-:Y:S01]  /*356a0*/  PRMT R23, R29, 0x7632, R23 ;  /* 0x000076321d177816 */ /* 0x004fe20000000017 */
[----:B----4-:R0:W-:Y:S01]  /*356b0*/  @P3 STG.E.U16 [R18.64], R24 ;  /* 0x0000001812003986 */ /* 0x0101e2000c101506 */
[----:B------:R-:W-:-:S03]  /*356c0*/  PRMT R21, R24, 0x7632, R21 ;  /* 0x0000763218157816 */ /* 0x000fc60000000015 */
[----:B------:R1:W-:Y:S01]  /*356d0*/  @P1 STG.E.U16 [R12.64], R29 ;  /* 0x0000001d0c001986 */ /* 0x0003e2000c101506 */
[----:B0-----:R-:W-:-:S04]  /*356e0*/  IMAD.WIDE R18, R20, 0x2, R16 ;  /* 0x0000000214127825 */ /* 0x001fc800078e0210 */
[----:B-1----:R-:W-:Y:S01]  /*356f0*/  IMAD.WIDE R12, R20, 0x2, R2 ;  /* 0x00000002140c7825 */ /* 0x002fe200078e0202 */
[----:B------:R-:W-:Y:S04]  /*35700*/  @P4 STG.E.U16 [R18.64], R21 ;  /* 0x0000001512004986 */ /* 0x000fe8000c101506 */
[----:B------:R-:W2:Y:S04]  /*35710*/  LDL.LU R29, [R1+0x68] ;  /* 0x00006800011d7983 */ /* 0x000ea80000300800 */
[----:B------:R0:W-:Y:S04]  /*35720*/  @P0 STG.E.U16 [R12.64], R23 ;  /* 0x000000170c000986 */ /* 0x0001e8000c101506 */
[----:B0-----:R-:W4:Y:S01]  /*35730*/  LDL.LU R13, [R1+0x1c8] ;  /* 0x0001c800010d7983 */ /* 0x001f220000300800 */
[----:B------:R-:W-:-:S04]  /*35740*/  IADD3 R22, R28, 0x29, RZ ;  /* 0x000000291c167810 */ /* 0x000fc80007ffe0ff */
[----:B------:R-:W-:Y:S02]  /*35750*/  ISETP.GE.AND P5, PT, R22, c[0x0][0x17c], PT ;  /* 0x00005f0016007a0c */ /* 0x000fe40003fa6270 */
[----:B------:R-:W-:-:S04]  /*35760*/  IADD3 R22, R28, 0x2a, RZ ;  /* 0x0000002a1c167810 */ /* 0x000fc80007ffe0ff */
[----:B------:R-:W-:Y:S02]  /*35770*/  ISETP.GE.AND P2, PT, R22, c[0x0][0x17c], PT ;  /* 0x00005f0016007a0c */ /* 0x000fe40003f46270 */
[----:B------:R-:W-:Y:S02]  /*35780*/  IADD3 R22, R28, 0x2b, RZ ;  /* 0x0000002b1c167810 */ /* 0x000fe40007ffe0ff */
[----:B------:R-:W-:Y:S02]  /*35790*/  ISETP.LT.AND P1, PT, R26, c[0x0][0x178], !P6 ;  /* 0x00005e001a007a0c */ /* 0x000fe40007721270 */
[----:B------:R-:W-:Y:S02]  /*357a0*/  ISETP.GE.AND P3, PT, R22, c[0x0][0x17c], PT ;  /* 0x00005f0016007a0c */ /* 0x000fe40003f66270 */
[----:B------:R-:W-:Y:S02]  /*357b0*/  IADD3 R22, R20, c[0x0][0x198], RZ ;  /* 0x0000660014167a10 */ /* 0x000fe40007ffe0ff */
[----:B------:R-:W-:-:S03]  /*357c0*/  ISETP.LT.AND P6, PT, R7, c[0x0][0x178], !P6 ;  /* 0x00005e0007007a0c */ /* 0x000fc600077c1270 */
[----:B------:R-:W-:Y:S01]  /*357d0*/  IMAD.WIDE R18, R22, 0x2, R16 ;  /* 0x0000000216127825 */ /* 0x000fe200078e0210 */
[----:B------:R-:W-:Y:S02]  /*357e0*/  IADD3 R21, R28, 0x2c, RZ ;  /* 0x0000002c1c157810 */ /* 0x000fe40007ffe0ff */
[C---:B------:R-:W-:Y:S02]  /*357f0*/  IADD3 R12, R22.reuse, c[0x0][0x198], RZ ;  /* 0x00006600160c7a10 */ /* 0x040fe40007ffe0ff */
[----:B------:R-:W-:Y:S01]  /*35800*/  ISETP.GE.AND P4, PT, R21, c[0x0][0x17c], PT ;  /* 0x00005f0015007a0c */ /* 0x000fe20003f86270 */
[----:B------:R-:W-:Y:S01]  /*35810*/  IMAD.WIDE R20, R22, 0x2, R2 ;  /* 0x0000000216147825 */ /* 0x000fe200078e0202 */
[----:B------:R-:W-:-:S04]  /*35820*/  IADD3 R24, R28, 0x2d, RZ ;  /* 0x0000002d1c187810 */ /* 0x000fc80007ffe0ff */
[----:B------:R-:W-:Y:S02]  /*35830*/  ISETP.GE.AND P0, PT, R24, c[0x0][0x17c], PT ;  /* 0x00005f0018007a0c */ /* 0x000fe40003f06270 */
[----:B------:R-:W-:Y:S02]  /*35840*/  IADD3 R24, R28, 0x2e, RZ ;  /* 0x0000002e1c187810 */ /* 0x000fe40007ffe0ff */
[----:B---3--:R-:W-:Y:S01]  /*35850*/  PRMT R23, R27, 0x7632, R23 ;  /* 0x000076321b177816 */ /* 0x008fe20000000017 */
[----:B----4-:R-:W-:Y:S01]  /*35860*/  @P1 STG.E.U16 [R18.64], R13 ;  /* 0x0000000d12001986 */ /* 0x010fe2000c101506 */
[----:B------:R-:W-:Y:S02]  /*35870*/  ISETP.LT.AND P1, PT, R26, c[0x0][0x178], !P5 ;  /* 0x00005e001a007a0c */ /* 0x000fe40006f21270 */
[----:B------:R-:W-:Y:S01]  /*35880*/  PRMT R25, R13, 0x7632, R25 ;  /* 0x000076320d197816 */ /* 0x000fe20000000019 */
[----:B------:R0:W-:Y:S02]  /*35890*/  @P6 STG.E.U16 [R20.64], R27 ;  /* 0x0000001b14006986 */ /* 0x0001e4000c101506 */
[----:B0-----:R-:W-:-:S02]  /*358a0*/  IMAD.WIDE R20, R12, 0x2, R16 ;  /* 0x000000020c147825 */ /* 0x001fc400078e0210 */
[----:B------:R-:W3:Y:S06]  /*358b0*/  LDL.LU R27, [R1+0x58] ;  /* 0x00005800011b7983 */ /* 0x000eec0000300800 */
[----:B------:R0:W-:Y:S01]  /*358c0*/  @P1 STG.E.U16 [R20.64], R25 ;  /* 0x0000001914001986 */ /* 0x0001e2000c101506 */
[----:B------:R-:W-:-:S03]  /*358d0*/  ISETP.GE.AND P1, PT, R24, c[0x0][0x17c], PT ;  /* 0x00005f0018007a0c */ /* 0x000fc60003f26270 */
[----:B0-----:R-:W4:Y:S04]  /*358e0*/  LDL.LU R25, [R1+0x1e8] ;  /* 0x0001e80001197983 */ /* 0x001f280000300800 */
[----:B------:R-:W2:Y:S01]  /*358f0*/  LDL.LU R24, [R1+0x1d8] ;  /* 0x0001d80001187983 */ /* 0x000ea20000300800 */
[C---:B------:R-:W-:Y:S02]  /*35900*/  ISETP.LT.AND P5, PT, R7.reuse, c[0x0][0x178], !P5 ;  /* 0x00005e0007007a0c */ /* 0x040fe40006fa1270 */
[----:B------:R-:W-:Y:S02]  /*35910*/  ISETP.LT.AND P6, PT, R26, c[0x0][0x178], !P2 ;  /* 0x00005e001a007a0c */ /* 0x000fe400057c1270 */
[C---:B------:R-:W-:Y:S02]  /*35920*/  IADD3 R22, R12.reuse, c[0x0][0x198], RZ ;  /* 0x000066000c167a10 */ /* 0x040fe40007ffe0ff */
[----:B------:R-:W-:Y:S01]  /*35930*/  ISETP.LT.AND P2, PT, R7, c[0x0][0x178], !P2 ;  /* 0x00005e0007007a0c */ /* 0x000fe20005741270 */
[----:B------:R-:W-:-:S04]  /*35940*/  IMAD.WIDE R18, R12, 0x2, R2 ;  /* 0x000000020c127825 */ /* 0x000fc800078e0202 */
[C---:B------:R-:W-:Y:S02]  /*35950*/  IMAD.WIDE R12, R22.reuse, 0x2, R16 ;  /* 0x00000002160c7825 */ /* 0x040fe400078e0210 */
[----:B------:R0:W-:Y:S02]  /*35960*/  @P5 STG.E.U16 [R18.64], R23 ;  /* 0x0000001712005986 */ /* 0x0001e4000c101506 */
[----:B------:R-:W-:Y:S01]  /*35970*/  IMAD.WIDE R20, R22, 0x2, R2 ;  /* 0x0000000216147825 */ /* 0x000fe200078e0202 */
[----:B------:R-:W-:Y:S02]  /*35980*/  ISETP.LT.AND P5, PT, R26, c[0x0][0x178], !P4 ;  /* 0x00005e001a007a0c */ /* 0x000fe400067a1270 */
[----:B------:R-:W-:Y:S02]  /*35990*/  ISETP.LT.AND P4, PT, R7, c[0x0][0x178], !P4 ;  /* 0x00005e0007007a0c */ /* 0x000fe40006781270 */
[----:B0-----:R-:W-:Y:S01]  /*359a0*/  IADD3 R23, R28, 0x2f, RZ ;  /* 0x0000002f1c177810 */ /* 0x001fe20007ffe0ff */
[----:B--2---:R0:W-:Y:S01]  /*359b0*/  @P6 STG.E.U16 [R12.64], R24 ;  /* 0x000000180c006986 */ /* 0x0041e2000c101506 */
[----:B------:R-:W-:-:S02]  /*359c0*/  ISETP.LT.AND P6, PT, R26, c[0x0][0x178], !P3 ;  /* 0x00005e001a007a0c */ /* 0x000fc40005fc1270 */
[----:B------:R-:W-:Y:S01]  /*359d0*/  ISETP.LT.AND P3, PT, R7, c[0x0][0x178], !P3 ;  /* 0x00005e0007007a0c */ /* 0x000fe20005f61270 */
[----:B------:R1:W-:Y:S01]  /*359e0*/  @P2 STG.E.U16 [R20.64], R29 ;  /* 0x0000001d14002986 */ /* 0x0003e2000c101506 */
[----:B0-----:R-:W-:Y:S02]  /*359f0*/  IADD3 R12, R22, c[0x0][0x198], RZ ;  /* 0x00006600160c7a10 */ /* 0x001fe40007ffe0ff */
[----:B-1----:R-:W-:Y:S02]  /*35a00*/  PRMT R21, R29, 0x7632, R21 ;  /* 0x000076321d157816 */ /* 0x002fe40000000015 */
[----:B------:R-:W2:Y:S01]  /*35a10*/  LDL.LU R29, [R1+0x1f8] ;  /* 0x0001f800011d7983 */ /* 0x000ea20000300800 */
[----:B------:R-:W-:Y:S01]  /*35a20*/  PRMT R22, R24, 0x7632, R22 ;  /* 0x0000763218167816 */ /* 0x000fe20000000016 */
[C---:B------:R-:W-:Y:S01]  /*35a30*/  IMAD.WIDE R18, R12.reuse, 0x2, R16 ;  /* 0x000000020c127825 */ /* 0x040fe200078e0210 */
[----:B------:R-:W-:-:S03]  /*35a40*/  IADD3 R20, R12, c[0x0][0x198], RZ ;  /* 0x000066000c147a10 */ /* 0x000fc60007ffe0ff */
[----:B------:R-:W-:Y:S01]  /*35a50*/  IMAD.WIDE R12, R12, 0x2, R2 ;  /* 0x000000020c0c7825 */ /* 0x000fe200078e0202 */
[----:B------:R0:W-:Y:S04]  /*35a60*/  @P6 STG.E.U16 [R18.64], R22 ;  /* 0x0000001612006986 */ /* 0x0001e8000c101506 */
[----:B------:R1:W-:Y:S01]  /*35a70*/  @P3 STG.E.U16 [R12.64], R21 ;  /* 0x000000150c003986 */ /* 0x0003e2000c101506 */
[----:B0-----:R-:W-:-:S05]  /*35a80*/  IMAD.WIDE R18, R20, 0x2, R16 ;  /* 0x0000000214127825 */ /* 0x001fca00078e0210 */
[----:B----4-:R0:W-:Y:S01]  /*35a90*/  @P5 STG.E.U16 [R18.64], R25 ;  /* 0x0000001912005986 */ /* 0x0101e2000c101506 */
[----:B-1----:R-:W-:Y:S01]  /*35aa0*/  IMAD.WIDE R12, R20, 0x2, R2 ;  /* 0x00000002140c7825 */ /* 0x002fe200078e0202 */
[----:B------:R-:W-:Y:S02]  /*35ab0*/  ISETP.GE.AND P2, PT, R23, c[0x0][0x17c], PT ;  /* 0x00005f0017007a0c */ /* 0x000fe40003f46270 */
[----:B---3--:R-:W-:Y:S02]  /*35ac0*/  PRMT R23, R27, 0x7632, R23 ;  /* 0x000076321b177816 */ /* 0x008fe40000000017 */
[----:B0-----:R-:W-:Y:S02]  /*35ad0*/  PRMT R19, R25, 0x7632, R19 ;  /* 0x0000763219137816 */ /* 0x001fe40000000013 */
[----:B------:R-:W3:Y:S04]  /*35ae0*/  LDL.LU R25, [R1+0x17c] ;  /* 0x00017c0001197983 */ /* 0x000ee80000300800 */
[----:B------:R0:W-:Y:S04]  /*35af0*/  @P4 STG.E.U16 [R12.64], R27 ;  /* 0x0000001b0c004986 */ /* 0x0001e8000c101506 */
[----:B0-----:R-:W4:Y:S01]  /*35b00*/  LDL.LU R27, [R1+0xc] ;  /* 0x00000c00011b7983 */ /* 0x001f220000300800 */
[----:B------:R-:W-:-:S02]  /*35b10*/  ISETP.LT.AND P6, PT, R26, c[0x0][0x178], !P0 ;  /* 0x00005e001a007a0c */ /* 0x000fc400047c1270 */
[----:B------:R-:W-:Y:S02]  /*35b20*/  IADD3 R18, R20, c[0x0][0x198], RZ ;  /* 0x0000660014127a10 */ /* 0x000fe40007ffe0ff */
[C---:B------:R-:W-:Y:S02]  /*35b30*/  ISETP.LT.AND P0, PT, R7.reuse, c[0x0][0x178], !P0 ;  /* 0x00005e0007007a0c */ /* 0x040fe40004701270 */
[----:B------:R-:W-:Y:S01]  /*35b40*/  IADD3 R22, R28, 0x30, RZ ;  /* 0x000000301c167810 */ /* 0x000fe20007ffe0ff */
[----:B------:R-:W-:Y:S01]  /*35b50*/  IMAD.WIDE R12, R18, 0x2, R16 ;  /* 0x00000002120c7825 */ /* 0x000fe200078e0210 */
[----:B------:R-:W-:Y:S02]  /*35b60*/  IADD3 R20, R28, 0x31, RZ ;  /* 0x000000311c147810 */ /* 0x000fe40007ffe0ff */
[----:B------:R-:W-:Y:S02]  /*35b70*/  ISETP.LT.AND P5, PT, R26, c[0x0][0x178], !P1 ;  /* 0x00005e001a007a0c */ /* 0x000fe40004fa1270 */
[----:B------:R-:W-:Y:S01]  /*35b80*/  ISETP.LT.AND P1, PT, R7, c[0x0][0x178], !P1 ;  /* 0x00005e0007007a0c */ /* 0x000fe20004f21270 */
[----:B------:R0:W-:Y:S01]  /*35b90*/  @P6 STG.E.U16 [R12.64], R19 ;  /* 0x000000130c006986 */ /* 0x0001e2000c101506 */
[----:B------:R-:W-:-:S02]  /*35ba0*/  ISETP.GE.AND P3, PT, R22, c[0x0][0x17c], PT ;  /* 0x00005f0016007a0c */ /* 0x000fc40003f66270 */
[----:B------:R-:W-:Y:S02]  /*35bb0*/  ISETP.GE.AND P4, PT, R20, c[0x0][0x17c], PT ;  /* 0x00005f0014007a0c */ /* 0x000fe40003f86270 */
[----:B------:R-:W-:Y:S02]  /*35bc0*/  IADD3 R22, R18, c[0x0][0x198], RZ ;  /* 0x0000660012167a10 */ /* 0x000fe40007ffe0ff */
[----:B------:R-:W-:Y:S01]  /*35bd0*/  IADD3 R20, R28, 0x32, RZ ;  /* 0x000000321c147810 */ /* 0x000fe20007ffe0ff */
[----:B0-----:R-:W-:-:S03]  /*35be0*/  IMAD.WIDE R12, R18, 0x2, R2 ;  /* 0x00000002120c7825 */ /* 0x001fc600078e0202 */
[----:B------:R-:W-:Y:S01]  /*35bf0*/  ISETP.GE.AND P6, PT, R20, c[0x0][0x17c], PT ;  /* 0x00005f0014007a0c */ /* 0x000fe20003fc6270 */
[----:B------:R-:W-:Y:S01]  /*35c00*/  IMAD.WIDE R18, R22, 0x2, R16 ;  /* 0x0000000216127825 */ /* 0x000fe200078e0210 */
[----:B------:R0:W-:Y:S01]  /*35c10*/  @P0 STG.E.U16 [R12.64], R23 ;  /* 0x000000170c000986 */ /* 0x0001e2000c101506 */
[----:B------:R-:W-:Y:S02]  /*35c20*/  ISETP.LT.AND P0, PT, R26, c[0x0][0x178], !P2 ;  /* 0x00005e001a007a0c */ /* 0x000fe40005701270 */
[C---:B------:R-:W-:Y:S01]  /*35c30*/  IMAD.WIDE R20, R22.reuse, 0x2, R2 ;  /* 0x0000000216147825 */ /* 0x040fe200078e0202 */
[----:B------:R-:W-:Y:S02]  /*35c40*/  ISETP.LT.AND P2, PT, R7, c[0x0][0x178], !P2 ;  /* 0x00005e0007007a0c */ /* 0x000fe40005741270 */
[----:B0-----:R-:W-:Y:S02]  /*35c50*/  IADD3 R12, R22, c[0x0][0x198], RZ ;  /* 0x00006600160c7a10 */ /* 0x001fe40007ffe0ff */
[----:B------:R-:W-:-:S02]  /*35c60*/  IADD3 R24, R28, 0x33, RZ ;  /* 0x000000331c187810 */ /* 0x000fc40007ffe0ff */
[----:B------:R-:W-:Y:S01]  /*35c70*/  IADD3 R22, R28, 0x34, RZ ;  /* 0x000000341c167810 */ /* 0x000fe20007ffe0ff */
[----:B--2---:R0:W-:Y:S04]  /*35c80*/  @P5 STG.E.U16 [R18.64], R29 ;  /* 0x0000001d12005986 */ /* 0x0041e8000c101506 */
[----:B------:R1:W-:Y:S01]  /*35c90*/  @P1 STG.E.U16 [R20.64], R14 ;  /* 0x0000000e14001986 */ /* 0x0003e2000c101506 */
[----:B------:R-:W-:Y:S01]  /*35ca0*/  ISETP.LT.AND P1, PT, R26, c[0x0][0x178], !P3 ;  /* 0x00005e001a007a0c */ /* 0x000fe20005f21270 */
[C---:B0-----:R-:W-:Y:S01]  /*35cb0*/  IMAD.WIDE R18, R12.reuse, 0x2, R16 ;  /* 0x000000020c127825 */ /* 0x041fe200078e0210 */
[----:B-1----:R-:W-:Y:S02]  /*35cc0*/  PRMT R21, R29, 0x7632, R21 ;  /* 0x000076321d157816 */ /* 0x002fe40000000015 */
[C---:B------:R-:W-:Y:S01]  /*35cd0*/  IADD3 R20, R12.reuse, c[0x0][0x198], RZ ;  /* 0x000066000c147a10 */ /* 0x040fe20007ffe0ff */
[----:B------:R-:W-:Y:S01]  /*35ce0*/  IMAD.WIDE R12, R12, 0x2, R2 ;  /* 0x000000020c0c7825 */ /* 0x000fe200078e0202 */
[----:B------:R-:W-:Y:S01]  /*35cf0*/  PRMT R14, R14, 0x7632, R14 ;  /* 0x000076320e0e7816 */ /* 0x000fe2000000000e */
[----:B------:R0:W-:Y:S01]  /*35d00*/  @P0 STG.E.U16 [R18.64], R21 ;  /* 0x0000001512000986 */ /* 0x0001e2000c101506 */
[----:B------:R-:W-:-:S03]  /*35d10*/  ISETP.LT.AND P3, PT, R7, c[0x0][0x178], !P3 ;  /* 0x00005e0007007a0c */ /* 0x000fc60005f61270 */
[----:B------:R1:W-:Y:S01]  /*35d20*/  @P2 STG.E.U16 [R12.64], R14 ;  /* 0x0000000e0c002986 */ /* 0x0003e2000c101506 */
[----:B------:R-:W-:-:S03]  /*35d30*/  ISETP.GE.AND P5, PT, R24, c[0x0][0x17c], PT ;  /* 0x00005f0018007a0c */ /* 0x000fc60003fa6270 */
[----:B------:R-:W2:Y:S01]  /*35d40*/  LDL.LU R29, [R1+0x2c] ;  /* 0x00002c00011d7983 */ /* 0x000ea20000300800 */
[----:B0-----:R-:W-:-:S05]  /*35d50*/  IMAD.WIDE R18, R20, 0x2, R16 ;  /* 0x0000000214127825 */ /* 0x001fca00078e0210 */
[----:B---3--:R0:W-:Y:S01]  /*35d60*/  @P1 STG.E.U16 [R18.64], R25 ;  /* 0x0000001912001986 */ /* 0x0081e2000c101506 */
[----:B------:R-:W-:Y:S01]  /*35d70*/  ISETP.LT.AND P1, PT, R26, c[0x0][0x178], !P4 ;  /* 0x00005e001a007a0c */ /* 0x000fe20006721270 */
[----:B-1----:R-:W-:Y:S01]  /*35d80*/  IMAD.WIDE R12, R20, 0x2, R2 ;  /* 0x00000002140c7825 */ /* 0x002fe200078e0202 */
[----:B------:R-:W-:Y:S02]  /*35d90*/  ISETP.LT.AND P4, PT, R7, c[0x0][0x178], !P4 ;  /* 0x00005e0007007a0c */ /* 0x000fe40006781270 */
[----:B------:R-:W-:Y:S02]  /*35da0*/  ISETP.GE.AND P0, PT, R22, c[0x0][0x17c], PT ;  /* 0x00005f0016007a0c */ /* 0x000fe40003f06270 */
[----:B------:R-:W-:Y:S02]  /*35db0*/  PRMT R14, R25, 0x7632, R14 ;  /* 0x00007632190e7816 */ /* 0x000fe4000000000e */
[----:B0-----:R-:W-:Y:S02]  /*35dc0*/  IADD3 R18, R20, c[0x0][0x198], RZ ;  /* 0x0000660014127a10 */ /* 0x001fe40007ffe0ff */
[----:B------:R-:W-:Y:S01]  /*35dd0*/  IADD3 R24, R28, 0x36, RZ ;  /* 0x000000361c187810 */ /* 0x000fe20007ffe0ff */
[----:B----4-:R0:W-:Y:S01]  /*35de0*/  @P3 STG.E.U16 [R12.64], R27 ;  /* 0x0000001b0c003986 */ /* 0x0101e2000c101506 */
[----:B------:R-:W-:-:S02]  /*35df0*/  IADD3 R22, R18, c[0x0][0x198], RZ ;  /* 0x0000660012167a10 */ /* 0x000fc40007ffe0ff */
[----:B------:R-:W-:Y:S01]  /*35e00*/  PRMT R23, R27, 0x7632, R23 ;  /* 0x000076321b177816 */ /* 0x000fe20000000017 */
[C---:B0-----:R-:W-:Y:S01]  /*35e10*/  IMAD.WIDE R12, R18.reuse, 0x2, R16 ;  /* 0x00000002120c7825 */ /* 0x041fe200078e0210 */
[----:B------:R-:W3:Y:S03]  /*35e20*/  LDL.LU R27, [R1+0x1c] ;  /* 0x00001c00011b7983 */ /* 0x000ee60000300800 */
[----:B------:R-:W-:Y:S01]  /*35e30*/  IMAD.WIDE R18, R18, 0x2, R2 ;  /* 0x0000000212127825 */ /* 0x000fe200078e0202 */
[----:B------:R-:W-:Y:S01]  /*35e40*/  @P1 STG.E.U16 [R12.64], R14 ;  /* 0x0000000e0c001986 */ /* 0x000fe2000c101506 */
[----:B------:R-:W-:-:S03]  /*35e50*/  ISETP.GE.AND P1, PT, R24, c[0x0][0x17c], PT ;  /* 0x00005f0018007a0c */ /* 0x000fc60003f26270 */
[----:B------:R-:W4:Y:S04]  /*35e60*/  LDL.LU R24, [R1+0x19c] ;  /* 0x00019c0001187983 */ /* 0x000f280000300800 */
[----:B------:R0:W-:Y:S04]  /*35e70*/  @P4 STG.E.U16 [R18.64], R23 ;  /* 0x0000001712004986 */ /* 0x0001e8000c101506 */
[----:B0-----:R-:W3:Y:S01]  /*35e80*/  LDL.LU R19, [R1+0x18c] ;  /* 0x00018c0001137983 */ /* 0x001ee20000300800 */
[----:B------:R-:W-:Y:S02]  /*35e90*/  ISETP.LT.AND P3, PT, R26, c[0x0][0x178], !P6 ;  /* 0x00005e001a007a0c */ /* 0x000fe40007761270 */
[----:B------:R-:W-:-:S02]  /*35ea0*/  IADD3 R21, R28, 0x35, RZ ;  /* 0x000000351c157810 */ /* 0x000fc40007ffe0ff */
[----:B------:R-:W-:Y:S02]  /*35eb0*/  ISETP.LT.AND P6, PT, R7, c[0x0][0x178], !P6 ;  /* 0x00005e0007007a0c */ /* 0x000fe400077c1270 */
[----:B------:R-:W-:Y:S01]  /*35ec0*/  ISETP.GE.AND P2, PT, R21, c[0x0][0x17c], PT ;  /* 0x00005f0015007a0c */ /* 0x000fe20003f46270 */
[----:B------:R-:W-:-:S04]  /*35ed0*/  IMAD.WIDE R20, R22, 0x2, R16 ;  /* 0x0000000216147825 */ /* 0x000fc800078e0210 */
[C---:B------:R-:W-:Y:S01]  /*35ee0*/  IMAD.WIDE R12, R22.reuse, 0x2, R2 ;  /* 0x00000002160c7825 */ /* 0x040fe200078e0202 */
[----:B------:R-:W-:Y:S02]  /*35ef0*/  IADD3 R22, R22, c[0x0][0x198], RZ ;  /* 0x0000660016167a10 */ /* 0x000fe40007ffe0ff */
[----:B------:R-:W-:Y:S02]  /*35f00*/  IADD3 R23, R28, 0x38, RZ ;  /* 0x000000381c177810 */ /* 0x000fe40007ffe0ff */
[----:B--2---:R-:W-:Y:S01]  /*35f10*/  PRMT R14, R29, 0x7632, R14 ;  /* 0x000076321d0e7816 */ /* 0x004fe2000000000e */
[----:B---3--:R0:W-:Y:S01]  /*35f20*/  @P3 STG.E.U16 [R20.64], R19 ;  /* 0x0000001314003986 */ /* 0x0081e2000c101506 */
[C---:B------:R-:W-:Y:S02]  /*35f30*/  ISETP.LT.AND P3, PT, R26.reuse, c[0x0][0x178], !P5 ;  /* 0x00005e001a007a0c */ /* 0x040fe40006f61270 */
[----:B------:R-:W-:Y:S01]  /*35f40*/  ISETP.LT.AND P5, PT, R7, c[0x0][0x178], !P5 ;  /* 0x00005e0007007a0c */ /* 0x000fe20006fa1270 */
[----:B------:R1:W-:Y:S01]  /*35f50*/  @P6 STG.E.U16 [R12.64], R29 ;  /* 0x0000001d0c006986 */ /* 0x0003e2000c101506 */
[----:B------:R-:W-:-:S02]  /*35f60*/  ISETP.LT.AND P6, PT, R26, c[0x0][0x178], !P0 ;  /* 0x00005e001a007a0c */ /* 0x000fc400047c1270 */
[----:B0-----:R-:W-:Y:S01]  /*35f70*/  PRMT R21, R19, 0x7632, R21 ;  /* 0x0000763213157816 */ /* 0x001fe20000000015 */
[C---:B------:R-:W-:Y:S01]  /*35f80*/  IMAD.WIDE R18, R22.reuse, 0x2, R16 ;  /* 0x0000000216127825 */ /* 0x040fe200078e0210 */
[C---:B------:R-:W-:Y:S02]  /*35f90*/  IADD3 R20, R22.reuse, c[0x0][0x198], RZ ;  /* 0x0000660016147a10 */ /* 0x040fe40007ffe0ff */
[----:B------:R-:W-:Y:S01]  /*35fa0*/  ISETP.LT.AND P0, PT, R7, c[0x0][0x178], !P0 ;  /* 0x00005e0007007a0c */ /* 0x000fe20004701270 */
[----:B-1----:R-:W-:Y:S02]  /*35fb0*/  IMAD.WIDE R12, R22, 0x2, R2 ;  /* 0x00000002160c7825 */ /* 0x002fe400078e0202 */
[----:B------:R0:W-:Y:S04]  /*35fc0*/  @P3 STG.E.U16 [R18.64], R21 ;  /* 0x0000001512003986 */ /* 0x0001e8000c101506 */
[----:B------:R1:W-:Y:S04]  /*35fd0*/  @P5 STG.E.U16 [R12.64], R14 ;  /* 0x0000000e0c005986 */ /* 0x0003e8000c101506 */
[----:B------:R-:W2:Y:S01]  /*35fe0*/  LDL.LU R29, [R1+0x3c] ;  /* 0x00003c00011d7983 */ /* 0x000ea20000300800 */
[----:B0-----:R-:W-:-:S05]  /*35ff0*/  IMAD.WIDE R18, R20, 0x2, R16 ;  /* 0x0000000214127825 */ /* 0x001fca00078e0210 */
[----:B----4-:R0:W-:Y:S01]  /*36000*/  @P6 STG.E.U16 [R18.64], R24 ;  /* 0x0000001812006986 */ /* 0x0101e2000c101506 */
[----:B------:R-:W-:Y:S01]  /*36010*/  ISETP.LT.AND P6, PT, R26, c[0x0][0x178], !P2 ;  /* 0x00005e001a007a0c */ /* 0x000fe200057c1270 */
[----:B-1----:R-:W-:Y:S01]  /*36020*/  IMAD.WIDE R12, R20, 0x2, R2 ;  /* 0x00000002140c7825 */ /* 0x002fe200078e0202 */
[----:B------:R-:W-:Y:S02]  /*36030*/  ISETP.LT.AND P2, PT, R7, c[0x0][0x178], !P2 ;  /* 0x00005e0007007a0c */ /* 0x000fe40005741270 */
[----:B------:R-:W-:Y:S02]  /*36040*/  PRMT R14, R24, 0x7632, R14 ;  /* 0x00007632180e7816 */ /* 0x000fe4000000000e */
[----:B------:R1:W-:Y:S01]  /*36050*/  @P0 STG.E.U16 [R12.64], R27 ;  /* 0x0000001b0c000986 */ /* 0x0003e2000c101506 */
[----:B0-----:R-:W-:Y:S02]  /*36060*/  IADD3 R18, R20, c[0x0][0x198], RZ ;  /* 0x0000660014127a10 */ /* 0x001fe40007ffe0ff */
[----:B------:R-:W-:-:S02]  /*36070*/  ISETP.GE.AND P3, PT, R23, c[0x0][0x17c], PT ;  /* 0x00005f0017007a0c */ /* 0x000fc40003f66270 */
[----:B------:R-:W-:Y:S02]  /*36080*/  IADD3 R24, R28, 0x3a, RZ ;  /* 0x0000003a1c187810 */ /* 0x000fe40007ffe0ff */
[C---:B------:R-:W-:Y:S01]  /*36090*/  IADD3 R22, R18.reuse, c[0x0][0x198], RZ ;  /* 0x0000660012167a10 */ /* 0x040fe20007ffe0ff */
[C---:B-1----:R-:W-:Y:S01]  /*360a0*/  IMAD.WIDE R12, R18.reuse, 0x2, R16 ;  /* 0x00000002120c7825 */ /* 0x042fe200078e0210 */
[----:B------:R-:W-:Y:S02]  /*360b0*/  PRMT R23, R27, 0x7632, R23 ;  /* 0x000076321b177816 */ /* 0x000fe40000000017 */
[----:B------:R-:W3:Y:S01]  /*360c0*/  LDL.LU R27, [R1+0x4c] ;  /* 0x00004c00011b7983 */ /* 0x000ee20000300800 */
[----:B------:R-:W-:-:S03]  /*360d0*/  IMAD.WIDE R18, R18, 0x2, R2 ;  /* 0x0000000212127825 */ /* 0x000fc600078e0202 */
[----:B------:R-:W-:Y:S01]  /*360e0*/  @P6 STG.E.U16 [R12.64], R14 ;  /* 0x0000000e0c006986 */ /* 0x000fe2000c101506 */
[----:B------:R-:W-:-:S03]  /*360f0*/  ISETP.GE.AND P6, PT, R24, c[0x0][0x17c], PT ;  /* 0x00005f0018007a0c */ /* 0x000fc60003fc6270 */
[----:B------:R-:W4:Y:S04]  /*36100*/  LDL.LU R24, [R1+0x1cc] ;  /* 0x0001cc0001187983 */ /* 0x000f280000300800 */
[----:B------:R0:W-:Y:S04]  /*36110*/  @P2 STG.E.U16 [R18.64], R23 ;  /* 0x0000001712002986 */ /* 0x0001e8000c101506 */
[----:B0-----:R-:W3:Y:S01]  /*36120*/  LDL.LU R19, [R1+0x1ac] ;  /* 0x0001ac0001137983 */ /* 0x001ee20000300800 */
[----:B------:R-:W-:Y:S02]  /*36130*/  ISETP.LT.AND P0, PT, R26, c[0x0][0x178], !P1 ;  /* 0x00005e001a007a0c */ /* 0x000fe40004f01270 */
[----:B------:R-:W-:-:S02]  /*36140*/  IADD3 R21, R28, 0x39, RZ ;  /* 0x000000391c157810 */ /* 0x000fc40007ffe0ff */
[----:B------:R-:W-:Y:S02]  /*36150*/  IADD3 R25, R28, 0x37, RZ ;  /* 0x000000371c197810 */ /* 0x000fe40007ffe0ff */
[----:B------:R-:W-:Y:S02]  /*36160*/  ISETP.LT.AND P1, PT, R7, c[0x0][0x178], !P1 ;  /* 0x00005e0007007a0c */ /* 0x000fe40004f21270 */
[----:B------:R-:W-:Y:S01]  /*36170*/  ISETP.GE.AND P5, PT, R21, c[0x0][0x17c], PT ;  /* 0x00005f0015007a0c */ /* 0x000fe20003fa6270 */
[----:B------:R-:W-:Y:S01]  /*36180*/  IMAD.WIDE R20, R22, 0x2, R16 ;  /* 0x0000000216147825 */ /* 0x000fe200078e0210 */
[----:B------:R-:W-:-:S03]  /*36190*/  ISETP.GE.AND P4, PT, R25, c[0x0][0x17c], PT ;  /* 0x00005f0019007a0c */ /* 0x000fc60003f86270 */
        /* <DEDUP_REMOVED lines=46> */
[----:B--2---:R-:W-:Y:S01]  /*36480*/  PRMT R14, R29, 0x7632, R14 ;  /* 0x000076321d0e7816 */ /* 0x004fe2000000000e */
[----:B---3--:R0:W-:Y:S01]  /*36490*/  @P3 STG.E.U16 [R20.64], R19 ;  /* 0x0000001314003986 */ /* 0x0081e2000c101506 */
[C---:B------:R-:W-:Y:S02]  /*364a0*/  ISETP.LT.AND P3, PT, R26.reuse, c[0x0][0x178], !P2 ;  /* 0x00005e001a007a0c */ /* 0x040fe40005761270 */
[----:B------:R-:W-:Y:S01]  /*364b0*/  ISETP.LT.AND P2, PT, R7, c[0x0][0x178], !P2 ;  /* 0x00005e0007007a0c */ /* 0x000fe20005741270 */
[----:B------:R1:W-:Y:S01]  /*364c0*/  @P6 STG.E.U16 [R12.64], R29 ;  /* 0x0000001d0c006986 */ /* 0x0003e2000c101506 */
[----:B------:R-:W-:Y:S02]  /*364d0*/  ISETP.LT.AND P6, PT, R26, c[0x0][0x178], !P0 ;  /* 0x00005e001a007a0c */ /* 0x000fe400047c1270 */
[----:B0-----:R-:W-:Y:S01]  /*364e0*/  PRMT R21, R19, 0x7632, R21 ;  /* 0x0000763213157816 */ /* 0x001fe20000000015 */
[C---:B------:R-:W-:Y:S01]  /*364f0*/  IMAD.WIDE R18, R22.reuse, 0x2, R16 ;  /* 0x0000000216127825 */ /* 0x040fe200078e0210 */
[----:B------:R-:W-:-:S02]  /*36500*/  IADD3 R20, R22, c[0x0][0x198], RZ ;  /* 0x0000660016147a10 */ /* 0x000fc40007ffe0ff */
[----:B------:R-:W-:Y:S01]  /*36510*/  ISETP.LT.AND P0, PT, R7, c[0x0][0x178], !P0 ;  /* 0x00005e0007007a0c */ /* 0x000fe20004701270 */
[----:B-1----:R-:W-:Y:S02]  /*36520*/  IMAD.WIDE R12, R22, 0x2, R2 ;  /* 0x00000002160c7825 */ /* 0x002fe400078e0202 */
[----:B------:R0:W-:Y:S04]  /*36530*/  @P3 STG.E.U16 [R18.64], R21 ;  /* 0x0000001512003986 */ /* 0x0001e8000c101506 */
[----:B------:R-:W2:Y:S04]  /*36540*/  LDL.LU R29, [R1+0x1fc] ;  /* 0x0001fc00011d7983 */ /* 0x000ea80000300800 */
[----:B------:R1:W-:Y:S01]  /*36550*/  @P2 STG.E.U16 [R12.64], R14 ;  /* 0x0000000e0c002986 */ /* 0x0003e2000c101506 */
[----:B0-----:R-:W-:-:S05]  /*36560*/  IMAD.WIDE R18, R20, 0x2, R16 ;  /* 0x0000000214127825 */ /* 0x001fca00078e0210 */
[----:B----4-:R0:W-:Y:S01]  /*36570*/  @P6 STG.E.U16 [R18.64], R24 ;  /* 0x0000001812006986 */ /* 0x0101e2000c101506 */
[----:B------:R-:W-:Y:S02]  /*36580*/  ISETP.LT.AND P6, PT, R26, c[0x0][0x178], !P4 ;  /* 0x00005e001a007a0c */ /* 0x000fe400067c1270 */
[----:B------:R-:W-:Y:S01]  /*36590*/  ISETP.LT.AND P4, PT, R7, c[0x0][0x178], !P4 ;  /* 0x00005e0007007a0c */ /* 0x000fe20006781270 */
[----:B-1----:R-:W-:Y:S01]  /*365a0*/  IMAD.WIDE R12, R20, 0x2, R2 ;  /* 0x00000002140c7825 */ /* 0x002fe200078e0202 */
[----:B------:R-:W-:Y:S02]  /*365b0*/  PRMT R14, R24, 0x7632, R14 ;  /* 0x00007632180e7816 */ /* 0x000fe4000000000e */
[----:B0-----:R-:W-:Y:S02]  /*365c0*/  IADD3 R18, R20, c[0x0][0x198], RZ ;  /* 0x0000660014127a10 */ /* 0x001fe40007ffe0ff */
[----:B------:R0:W-:Y:S01]  /*365d0*/  @P0 STG.E.U16 [R12.64], R27 ;  /* 0x0000001b0c000986 */ /* 0x0001e2000c101506 */
[----:B------:R-:W-:-:S02]  /*365e0*/  PRMT R22, R27, 0x7632, R22 ;  /* 0x000076321b167816 */ /* 0x000fc40000000016 */
[C---:B------:R-:W-:Y:S01]  /*365f0*/  IADD3 R24, R18.reuse, c[0x0][0x198], RZ ;  /* 0x0000660012187a10 */ /* 0x040fe20007ffe0ff */
[C---:B0-----:R-:W-:Y:S01]  /*36600*/  IMAD.WIDE R12, R18.reuse, 0x2, R16 ;  /* 0x00000002120c7825 */ /* 0x041fe200078e0210 */
[----:B------:R-:W3:Y:S03]  /*36610*/  LDL.LU R27, [R1+0x80] ;  /* 0x00008000011b7983 */ /* 0x000ee60000300800 */
[----:B------:R-:W-:Y:S01]  /*36620*/  IMAD.WIDE R18, R18, 0x2, R2 ;  /* 0x0000000212127825 */ /* 0x000fe200078e0202 */
[----:B------:R-:W-:Y:S04]  /*36630*/  @P6 STG.E.U16 [R12.64], R14 ;  /* 0x0000000e0c006986 */ /* 0x000fe8000c101506 */
[----:B------:R0:W-:Y:S04]  /*36640*/  @P4 STG.E.U16 [R18.64], R22 ;  /* 0x0000001612004986 */ /* 0x0001e8000c101506 */
[----:B0-----:R-:W4:Y:S01]  /*36650*/  LDL.LU R22, [R1+0x90] ;  /* 0x0000900001167983 */ /* 0x001f220000300800 */
[----:B------:R-:W-:-:S02]  /*36660*/  ISETP.LT.AND P0, PT, R26, c[0x0][0x178], !P1 ;  /* 0x00005e001a007a0c */ /* 0x000fc40004f01270 */
[C---:B------:R-:W-:Y:S02]  /*36670*/  IADD3 R21, R28.reuse, 0x41, RZ ;  /* 0x000000411c157810 */ /* 0x040fe40007ffe0ff */
[----:B------:R-:W-:Y:S02]  /*36680*/  IADD3 R25, R28, 0x3f, RZ ;  /* 0x0000003f1c197810 */ /* 0x000fe40007ffe0ff */
[----:B------:R-:W-:Y:S02]  /*36690*/  ISETP.LT.AND P1, PT, R7, c[0x0][0x178], !P1 ;  /* 0x00005e0007007a0c */ /* 0x000fe40004f21270 */
[----:B------:R-:W-:Y:S01]  /*366a0*/  ISETP.GE.AND P2, PT, R21, c[0x0][0x17c], PT ;  /* 0x00005f0015007a0c */ /* 0x000fe20003f46270 */
[----:B------:R-:W-:Y:S01]  /*366b0*/  IMAD.WIDE R20, R24, 0x2, R16 ;  /* 0x0000000218147825 */ /* 0x000fe200078e0210 */
[----:B------:R-:W-:Y:S02]  /*366c0*/  ISETP.GE.AND P5, PT, R25, c[0x0][0x17c], PT ;  /* 0x00005f0019007a0c */ /* 0x000fe40003fa6270 */
[----:B------:R-:W-:Y:S01]  /*366d0*/  IADD3 R23, R28, 0x40, RZ ;  /* 0x000000401c177810 */ /* 0x000fe20007ffe0ff */
[----:B------:R-:W-:-:S03]  /*366e0*/  IMAD.WIDE R12, R24, 0x2, R2 ;  /* 0x00000002180c7825 */ /* 0x000fc600078e0202 */
[----:B------:R-:W-:Y:S02]  /*366f0*/  ISETP.GE.AND P3, PT, R23, c[0x0][0x17c], PT ;  /* 0x00005f0017007a0c */ /* 0x000fe40003f66270 */
[----:B------:R-:W-:Y:S02]  /*36700*/  IADD3 R23, R28, 0x42, RZ ;  /* 0x000000421c177810 */ /* 0x000fe40007ffe0ff */
[----:B------:R-:W-:Y:S02]  /*36710*/  IADD3 R14, R24, c[0x0][0x198], RZ ;  /* 0x00006600180e7a10 */ /* 0x000fe40007ffe0ff */
[----:B------:R-:W-:Y:S02]  /*36720*/  ISETP.GE.AND P6, PT, R23, c[0x0][0x17c], PT ;  /* 0x00005f0017007a0c */ /* 0x000fe40003fc6270 */
[----:B------:R-:W-:Y:S02]  /*36730*/  PRMT R19, R15, 0x7632, R19 ;  /* 0x000076320f137816 */ /* 0x000fe40000000013 */
[----:B------:R-:W-:-:S04]  /*36740*/  IADD3 R25, R28, 0x43, RZ ;  /* 0x000000431c197810 */ /* 0x000fc80007ffe0ff */
[----:B------:R-:W-:Y:S01]  /*36750*/  ISETP.GE.AND P4, PT, R25, c[0x0][0x17c], PT ;  /* 0x00005f0019007a0c */ /* 0x000fe20003f86270 */
[----:B--2---:R0:W-:Y:S01]  /*36760*/  @P0 STG.E.U16 [R20.64], R29 ;  /* 0x0000001d14000986 */ /* 0x0041e2000c101506 */
[C---:B------:R-:W-:Y:S02]  /*36770*/  ISETP.LT.AND P0, PT, R26.reuse, c[0x0][0x178], !P5 ;  /* 0x00005e001a007a0c */ /* 0x040fe40006f01270 */
[----:B------:R-:W-:Y:S02]  /*36780*/  PRMT R18, R29, 0x7632, R18 ;  /* 0x000076321d127816 */ /* 0x000fe40000000012 */
[----:B------:R-:W-:Y:S01]  /*36790*/  ISETP.LT.AND P5, PT, R7, c[0x0][0x178], !P5 ;  /* 0x00005e0007007a0c */ /* 0x000fe20006fa1270 */
[----:B------:R1:W-:Y:S01]  /*367a0*/  @P1 STG.E.U16 [R12.64], R15 ;  /* 0x0000000f0c001986 */ /* 0x0003e2000c101506 */
[----:B------:R-:W-:-:S03]  /*367b0*/  ISETP.LT.AND P1, PT, R26, c[0x0][0x178], !P3 ;  /* 0x00005e001a007a0c */ /* 0x000fc60005f21270 */
[----:B0-----:R-:W2:Y:S01]  /*367c0*/  LDL.LU R29, [R1+0xc0] ;  /* 0x0000c000011d7983 */ /* 0x001ea20000300800 */
[----:B------:R-:W-:Y:S01]  /*367d0*/  ISETP.LT.AND P3, PT, R7, c[0x0][0x178], !P3 ;  /* 0x00005e0007007a0c */ /* 0x000fe20005f61270 */
[C---:B------:R-:W-:Y:S02]  /*367e0*/  IMAD.WIDE R20, R14.reuse, 0x2, R2 ;  /* 0x000000020e147825 */ /* 0x040fe400078e0202 */
[----:B------:R-:W2:Y:S02]  /*367f0*/  LDL.LU R23, [R1+0x70] ;  /* 0x0000700001177983 */ /* 0x000ea40000300800 */
[C-C-:B-1----:R-:W-:Y:S01]  /*36800*/  IMAD.WIDE R12, R14.reuse, 0x2, R16.reuse ;  /* 0x000000020e0c7825 */ /* 0x142fe200078e0210 */
[----:B------:R-:W-:Y:S01]  /*36810*/  IADD3 R14, R14, c[0x0][0x198], RZ ;  /* 0x000066000e0e7a10 */ /* 0x000fe20007ffe0ff */
[----:B------:R-:W2:Y:S04]  /*36820*/  LDL.LU R25, [R1+0xd0] ;  /* 0x0000d00001197983 */ /* 0x000ea80000300800 */
[----:B------:R0:W-:Y:S04]  /*36830*/  @P0 STG.E.U16 [R12.64], R18 ;  /* 0x000000120c000986 */ /* 0x0001e8000c101506 */
[----:B------:R1:W-:Y:S01]  /*36840*/  @P5 STG.E.U16 [R20.64], R19 ;  /* 0x0000001314005986 */ /* 0x0003e2000c101506 */
[----:B0-----:R-:W-:-:S04]  /*36850*/  IMAD.WIDE R12, R14, 0x2, R16 ;  /* 0x000000020e0c7825 */ /* 0x001fc800078e0210 */
[----:B-1----:R-:W-:Y:S01]  /*36860*/  IMAD.WIDE R18, R14, 0x2, R2 ;  /* 0x000000020e127825 */ /* 0x002fe200078e0202 */
[----:B----4-:R-:W-:Y:S04]  /*36870*/  @P1 STG.E.U16 [R12.64], R22 ;  /* 0x000000160c001986 */ /* 0x010fe8000c101506 */
[----:B---3--:R0:W-:Y:S02]  /*36880*/  @P3 STG.E.U16 [R18.64], R27 ;  /* 0x0000001b12003986 */ /* 0x0081e4000c101506 */
[----:B0-----:R-:W-:Y:S02]  /*36890*/  PRMT R18, R27, 0x7632, R18 ;  /* 0x000076321b127816 */ /* 0x001fe40000000012 */
[----:B------:R-:W3:Y:S01]  /*368a0*/  LDL.LU R27, [R1+0xb0] ;  /* 0x0000b000011b7983 */ /* 0x000ee20000300800 */
[----:B------:R-:W-:-:S02]  /*368b0*/  ISETP.LT.AND P5, PT, R26, c[0x0][0x178], !P2 ;  /* 0x00005e001a007a0c */ /* 0x000fc400057a1270 */
[----:B------:R-:W-:Y:S02]  /*368c0*/  IADD3 R15, R28, 0x44, RZ ;  /* 0x000000441c0f7810 */ /* 0x000fe40007ffe0ff */
[----:B------:R-:W-:Y:S02]  /*368d0*/  IADD3 R20, R14, c[0x0][0x198], RZ ;  /* 0x000066000e147a10 */ /* 0x000fe40007ffe0ff */
[----:B------:R-:W-:Y:S02]  /*368e0*/  ISETP.LT.AND P2, PT, R7, c[0x0][0x178], !P2 ;  /* 0x00005e0007007a0c */ /* 0x000fe40005741270 */
[----:B------:R-:W-:Y:S01]  /*368f0*/  ISETP.LT.AND P3, PT, R26, c[0x0][0x178], !P6 ;  /* 0x00005e001a007a0c */ /* 0x000fe20007761270 */
[----:B------:R-:W-:Y:S01]  /*36900*/  IMAD.WIDE R12, R20, 0x2, R16 ;  /* 0x00000002140c7825 */ /* 0x000fe200078e0210 */
[----:B------:R-:W-:Y:S02]  /*36910*/  ISETP.GE.AND P0, PT, R15, c[0x0][0x17c], PT ;  /* 0x00005f000f007a0c */ /* 0x000fe40003f06270 */
[----:B------:R-:W-:-:S02]  /*36920*/  IADD3 R15, R28, 0x45, RZ ;  /* 0x000000451c0f7810 */ /* 0x000fc40007ffe0ff */
[----:B------:R-:W-:Y:S02]  /*36930*/  PRMT R21, R22, 0x7632, R21 ;  /* 0x0000763216157816 */ /* 0x000fe40000000015 */
[C---:B------:R-:W-:Y:S02]  /*36940*/  IADD3 R19, R20.reuse, c[0x0][0x198], RZ ;  /* 0x0000660014137a10 */ /* 0x040fe40007ffe0ff */
[----:B------:R-:W-:Y:S01]  /*36950*/  ISETP.GE.AND P1, PT, R15, c[0x0][0x17c], PT ;  /* 0x00005f000f007a0c */ /* 0x000fe20003f26270 */
[----:B------:R-:W-:Y:S01]  /*36960*/  IMAD.WIDE R14, R20, 0x2, R2 ;  /* 0x00000002140e7825 */ /* 0x000fe200078e0202 */
[----:B------:R-:W-:Y:S01]  /*36970*/  ISETP.LT.AND P6, PT, R7, c[0x0][0x178], !P6 ;  /* 0x00005e0007007a0c */ /* 0x000fe200077c1270 */
[----:B------:R0:W-:Y:S04]  /*36980*/  @P5 STG.E.U16 [R12.64], R21 ;  /* 0x000000150c005986 */ /* 0x0001e8000c101506 */
[----:B------:R1:W-:Y:S01]  /*36990*/  @P2 STG.E.U16 [R14.64], R18 ;  /* 0x000000120e002986 */ /* 0x0003e2000c101506 */
[----:B------:R-:W-:Y:S01]  /*369a0*/  ISETP.LT.AND P2, PT, R26, c[0x0][0x178], !P4 ;  /* 0x00005e001a007a0c */ /* 0x000fe20006741270 */
[----:B0-----:R-:W-:Y:S01]  /*369b0*/  IMAD.WIDE R12, R19, 0x2, R16 ;  /* 0x00000002130c7825 */ /* 0x001fe200078e0210 */
[----:B------:R-:W-:-:S02]  /*369c0*/  IADD3 R20, R28, 0x46, RZ ;  /* 0x000000461c147810 */ /* 0x000fc40007ffe0ff */
[----:B-1----:R-:W-:Y:S02]  /*369d0*/  IADD3 R14, R28, 0x47, RZ ;  /* 0x000000471c0e7810 */ /* 0x002fe40007ffe0ff */
[----:B------:R-:W-:Y:S02]  /*369e0*/  IADD3 R18, R19, c[0x0][0x198], RZ ;  /* 0x0000660013127a10 */ /* 0x000fe40007ffe0ff */
[----:B------:R-:W-:Y:S02]  /*369f0*/  ISETP.LT.AND P4, PT, R7, c[0x0][0x178], !P4 ;  /* 0x00005e0007007a0c */ /* 0x000fe40006781270 */
[----:B------:R-:W-:Y:S02]  /*36a00*/  ISETP.GE.AND P5, PT, R20, c[0x0][0x17c], PT ;  /* 0x00005f0014007a0c */ /* 0x000fe40003fa6270 */
[----:B------:R-:W-:Y:S02]  /*36a10*/  IADD3 R20, R18, c[0x0][0x198], RZ ;  /* 0x0000660012147a10 */ /* 0x000fe40007ffe0ff */
[----:B------:R-:W-:Y:S01]  /*36a20*/  IADD3 R22, R28, 0x48, RZ ;  /* 0x000000481c167810 */ /* 0x000fe20007ffe0ff */
[----:B--2---:R0:W-:Y:S01]  /*36a30*/  @P3 STG.E.U16 [R12.64], R29 ;  /* 0x0000001d0c003986 */ /* 0x0041e2000c101506 */
[----:B------:R-:W-:Y:S01]  /*36a40*/  ISETP.GE.AND P3, PT, R14, c[0x0][0x17c], PT ;  /* 0x00005f000e007a0c */ /* 0x000fe20003f66270 */
[----:B------:R-:W-:-:S04]  /*36a50*/  IMAD.WIDE R14, R18, 0x2, R16 ;  /* 0x00000002120e7825 */ /* 0x000fc800078e0210 */
[----:B0-----:R-:W-:Y:S01]  /*36a60*/  IMAD.WIDE R12, R19, 0x2, R2 ;  /* 0x00000002130c7825 */ /* 0x001fe200078e0202 */
[----:B------:R-:W-:Y:S02]  /*36a70*/  PRMT R19, R29, 0x7632, R19 ;  /* 0x000076321d137816 */ /* 0x000fe40000000013 */
[----:B------:R-:W-:Y:S01]  /*36a80*/  PRMT R21, R23, 0x7632, R21 ;  /* 0x0000763217157816 */ /* 0x000fe20000000015 */
[----:B------:R-:W2:Y:S04]  /*36a90*/  LDL.LU R29, [R1+0xa0] ;  /* 0x0000a000011d7983 */ /* 0x000ea80000300800 */
[----:B------:R0:W-:Y:S01]  /*36aa0*/  @P6 STG.E.U16 [R12.64], R23 ;  /* 0x000000170c006986 */ /* 0x0001e2000c101506 */
[----:B------:R-:W-:Y:S02]  /*36ab0*/  ISETP.LT.AND P6, PT, R26, c[0x0][0x178], !P0 ;  /* 0x00005e001a007a0c */ /* 0x000fe400047c1270 */
[----:B------:R-:W-:Y:S01]  /*36ac0*/  ISETP.LT.AND P0, PT, R7, c[0x0][0x178], !P0 ;  /* 0x00005e0007007a0c */ /* 0x000fe20004701270 */
[----:B------:R1:W-:Y:S01]  /*36ad0*/  @P2 STG.E.U16 [R14.64], R19 ;  /* 0x000000130e002986 */ /* 0x0003e2000c101506 */
[----:B0-----:R-:W-:-:S04]  /*36ae0*/  IMAD.WIDE R12, R18, 0x2, R2 ;  /* 0x00000002120c7825 */ /* 0x001fc800078e0202 */
[C---:B-1----:R-:W-:Y:S01]  /*36af0*/  IMAD.WIDE R14, R20.reuse, 0x2, R16 ;  /* 0x00000002140e7825 */ /* 0x042fe200078e0210 */
[----:B------:R-:W-:Y:S03]  /*36b00*/  @P4 STG.E.U16 [R12.64], R21 ;  /* 0x000000150c004986 */ /* 0x000fe6000c101506 */
[----:B------:R-:W-:Y:S01]  /*36b10*/  IMAD.WIDE R18, R20, 0x2, R2 ;  /* 0x0000000214127825 */ /* 0x000fe200078e0202 */
[----:B------:R0:W-:Y:S01]  /*36b20*/  @P6 STG.E.U16 [R14.64], R25 ;  /* 0x000000190e006986 */ /* 0x0001e2000c101506 */
[----:B------:R-:W-:Y:S02]  /*36b30*/  ISETP.GE.AND P2, PT, R22, c[0x0][0x17c], PT ;  /* 0x00005f0016007a0c */ /* 0x000fe40003f46270 */
[----:B------:R-:W-:Y:S02]  /*36b40*/  PRMT R22, R25, 0x7632, R22 ;  /* 0x0000763219167816 */ /* 0x000fe40000000016 */
[----:B0-----:R-:W-:Y:S01]  /*36b50*/  IADD3 R14, R20, c[0x0][0x198], RZ ;  /* 0x00006600140e7a10 */ /* 0x001fe20007ffe0ff */
[----:B---3--:R0:W-:Y:S01]  /*36b60*/  @P0 STG.E.U16 [R18.64], R27 ;  /* 0x0000001b12000986 */ /* 0x0081e2000c101506 */
[----:B------:R-:W-:-:S03]  /*36b70*/  ISETP.LT.AND P0, PT, R26, c[0x0][0x178], !P1 ;  /* 0x00005e001a007a0c */ /* 0x000fc60004f01270 */
[----:B------:R-:W-:Y:S01]  /*36b80*/  IMAD.WIDE R12, R14, 0x2, R16 ;  /* 0x000000020e0c7825 */ /* 0x000fe200078e0210 */
[----:B------:R-:W-:Y:S02]  /*36b90*/  PRMT R24, R27, 0x7632, R24 ;  /* 0x000076321b187816 */ /* 0x000fe40000000018 */
[----:B0-----:R-:W3:Y:S07]  /*36ba0*/  LDL.LU R27, [R1+0xf0] ;  /* 0x0000f000011b7983 */ /* 0x001eee0000300800 */
[----:B------:R0:W-:Y:S04]  /*36bb0*/  @P0 STG.E.U16 [R12.64], R22 ;  /* 0x000000160c000986 */ /* 0x0001e8000c101506 */
[----:B0-----:R-:W4:Y:S01]  /*36bc0*/  LDL.LU R13, [R1+0x100] ;  /* 0x00010000010d7983 */ /* 0x001f220000300800 */
[----:B------:R-:W-:-:S02]  /*36bd0*/  IADD3 R23, R28, 0x49, RZ ;  /* 0x000000491c177810 */ /* 0x000fc40007ffe0ff */
[----:B------:R-:W-:Y:S02]  /*36be0*/  ISETP.LT.AND P1, PT, R7, c[0x0][0x178], !P1 ;  /* 0x00005e0007007a0c */ /* 0x000fe40004f21270 */
[----:B------:R-:W-:Y:S02]  /*36bf0*/  ISETP.LT.AND P6, PT, R26, c[0x0][0x178], !P5 ;  /* 0x00005e001a007a0c */ /* 0x000fe40006fc1270 */
[----:B------:R-:W-:Y:S02]  /*36c00*/  ISETP.GE.AND P4, PT, R23, c[0x0][0x17c], PT ;  /* 0x00005f0017007a0c */ /* 0x000fe40003f86270 */
[C---:B------:R-:W-:Y:S01]  /*36c10*/  IADD3 R23, R14.reuse, c[0x0][0x198], RZ ;  /* 0x000066000e177a10 */ /* 0x040fe20007ffe0ff */
[----:B------:R-:W-:Y:S01]  /*36c20*/  IMAD.WIDE R14, R14, 0x2, R2 ;  /* 0x000000020e0e7825 */ /* 0x000fe200078e0202 */
[----:B------:R-:W-:-:S03]  /*36c30*/  ISETP.LT.AND P5, PT, R7, c[0x0][0x178], !P5 ;  /* 0x00005e0007007a0c */ /* 0x000fc60006fa1270 */
[C---:B------:R-:W-:Y:S02]  /*36c40*/  IMAD.WIDE R18, R23.reuse, 0x2, R16 ;  /* 0x0000000217127825 */ /* 0x040fe400078e0210 */
[----:B------:R0:W-:Y:S02]  /*36c50*/  @P1 STG.E.U16 [R14.64], R24 ;  /* 0x000000180e001986 */ /* 0x0001e4000c101506 */
[C---:B------:R-:W-:Y:S01]  /*36c60*/  IMAD.WIDE R20, R23.reuse, 0x2, R2 ;  /* 0x0000000217147825 */ /* 0x040fe200078e0202 */
[----:B------:R-:W-:Y:S02]  /*36c70*/  IADD3 R25, R28, 0x4a, RZ ;  /* 0x0000004a1c197810 */ /* 0x000fe40007ffe0ff */
[----:B0-----:R-:W-:Y:S02]  /*36c80*/  IADD3 R14, R23, c[0x0][0x198], RZ ;  /* 0x00006600170e7a10 */ /* 0x001fe40007ffe0ff */
[----:B------:R-:W-:Y:S02]  /*36c90*/  ISETP.GE.AND P0, PT, R25, c[0x0][0x17c], PT ;  /* 0x00005f0019007a0c */ /* 0x000fe40003f06270 */
[----:B------:R-:W3:Y:S04]  /*36ca0*/  LDL.LU R25, [R1+0x200] ;  /* 0x0002000001197983 */ /* 0x000ee80000300800 */
[----:B----4-:R-:W-:Y:S01]  /*36cb0*/  @P6 STG.E.U16 [R18.64], R13 ;  /* 0x0000000d12006986 */ /* 0x010fe2000c101506 */
[----:B------:R-:W-:-:S03]  /*36cc0*/  ISETP.LT.AND P6, PT, R26, c[0x0][0x178], !P3 ;  /* 0x00005e001a007a0c */ /* 0x000fc60005fc1270 */
[----:B--2---:R0:W-:Y:S02]  /*36cd0*/  @P5 STG.E.U16 [R20.64], R29 ;  /* 0x0000001d14005986 */ /* 0x0041e4000c101506 */
[----:B0-----:R-:W-:Y:S01]  /*36ce0*/  PRMT R21, R13, 0x7632, R21 ;  /* 0x000076320d157816 */ /* 0x001fe20000000015 */
[----:B------:R-:W-:Y:S01]  /*36cf0*/  IMAD.WIDE R12, R14, 0x2, R16 ;  /* 0x000000020e0c7825 */ /* 0x000fe200078e0210 */
[----:B------:R-:W-:Y:S02]  /*36d00*/  PRMT R20, R29, 0x7632, R20 ;  /* 0x000076321d147816 */ /* 0x000fe40000000014 */
[----:B------:R-:W2:Y:S04]  /*36d10*/  LDL.LU R29, [R1+0xe0] ;  /* 0x0000e000011d7983 */ /* 0x000ea80000300800 */
[----:B------:R0:W-:Y:S04]  /*36d20*/  @P6 STG.E.U16 [R12.64], R21 ;  /* 0x000000150c006986 */ /* 0x0001e8000c101506 */
[----:B0-----:R-:W4:Y:S01]  /*36d30*/  LDL.LU R21, [R1+0x110] ;  /* 0x0001100001157983 */ /* 0x001f220000300800 */
[----:B------:R-:W-:-:S02]  /*36d40*/  ISETP.LT.AND P3, PT, R7, c[0x0][0x178], !P3 ;  /* 0x00005e0007007a0c */ /* 0x000fc40005f61270 */
[----:B------:R-:W-:Y:S02]  /*36d50*/  ISETP.LT.AND P5, PT, R26, c[0x0][0x178], !P2 ;  /* 0x00005e001a007a0c */ /* 0x000fe400057a1270 */
[----:B------:R-:W-:Y:S02]  /*36d60*/  ISETP.LT.AND P2, PT, R7, c[0x0][0x178], !P2 ;  /* 0x00005e0007007a0c */ /* 0x000fe40005741270 */
[----:B------:R-:W-:Y:S02]  /*36d70*/  IADD3 R18, R28, 0x4b, RZ ;  /* 0x0000004b1c127810 */ /* 0x000fe40007ffe0ff */
[C---:B------:R-:W-:Y:S01]  /*36d80*/  IADD3 R23, R14.reuse, c[0x0][0x198], RZ ;  /* 0x000066000e177a10 */ /* 0x040fe20007ffe0ff */
[----:B------:R-:W-:Y:S01]  /*36d90*/  IMAD.WIDE R14, R14, 0x2, R2 ;  /* 0x000000020e0e7825 */ /* 0x000fe200078e0202 */
[----:B------:R-:W-:-:S03]  /*36da0*/  ISETP.GE.AND P1, PT, R18, c[0x0][0x17c], PT ;  /* 0x00005f0012007a0c */ /* 0x000fc60003f26270 */
[C---:B------:R-:W-:Y:S01]  /*36db0*/  IMAD.WIDE R18, R23.reuse, 0x2, R16 ;  /* 0x0000000217127825 */ /* 0x040fe200078e0210 */
[----:B------:R3:W-:Y:S03]  /*36dc0*/  @P3 STG.E.U16 [R14.64], R20 ;  /* 0x000000140e003986 */ /* 0x0007e6000c101506 */
[----:B------:R-:W-:Y:S01]  /*36dd0*/  IMAD.WIDE R12, R23, 0x2, R2 ;  /* 0x00000002170c7825 */ /* 0x000fe200078e0202 */
[----:B------:R-:W-:Y:S02]  /*36de0*/  ISETP.LT.AND P3, PT, R26, c[0x0][0x178], !P4 ;  /* 0x00005e001a007a0c */ /* 0x000fe40006761270 */
[----:B------:R-:W-:Y:S02]  /*36df0*/  IADD3 R22, R28, 0x4c, RZ ;  /* 0x0000004c1c167810 */ /* 0x000fe40007ffe0ff */
[----:B------:R-:W-:Y:S02]  /*36e00*/  ISETP.LT.AND P4, PT, R7, c[0x0][0x178], !P4 ;  /* 0x00005e0007007a0c */ /* 0x000fe40006781270 */
[----:B---3--:R-:W-:-:S02]  /*36e10*/  PRMT R20, R27, 0x7632, R20 ;  /* 0x000076321b147816 */ /* 0x008fc40000000014 */
[----:B------:R-:W-:Y:S02]  /*36e20*/  IADD3 R14, R28, 0x4d, RZ ;  /* 0x0000004d1c0e7810 */ /* 0x000fe40007ffe0ff */
[----:B------:R-:W-:Y:S01]  /*36e30*/  ISETP.GE.AND P6, PT, R22, c[0x0][0x17c], PT ;  /* 0x00005f0016007a0c */ /* 0x000fe20003fc6270 */
[----:B----4-:R0:W-:Y:S04]  /*36e40*/  @P5 STG.E.U16 [R18.64], R21 ;  /* 0x0000001512005986 */ /* 0x0101e8000c101506 */
[----:B------:R1:W-:Y:S01]  /*36e50*/  @P2 STG.E.U16 [R12.64], R27 ;  /* 0x0000001b0c002986 */ /* 0x0003e2000c101506 */
[----:B------:R-:W-:Y:S02]  /*36e60*/  ISETP.GE.AND P5, PT, R14, c[0x0][0x17c], PT ;  /* 0x00005f000e007a0c */ /* 0x000fe40003fa6270 */
[----:B------:R-:W-:-:S02]  /*36e70*/  ISETP.LT.AND P2, PT, R26, c[0x0][0x178], !P0 ;  /* 0x00005e001a007a0c */ /* 0x000fc40004741270 */
[----:B0-----:R-:W-:Y:S01]  /*36e80*/  IADD3 R18, R23, c[0x0][0x198], RZ ;  /* 0x0000660017127a10 */ /* 0x001fe20007ffe0ff */
[----:B-1----:R-:W3:Y:S01]  /*36e90*/  LDL.LU R27, [R1+0x210] ;  /* 0x00021000011b7983 */ /* 0x002ee20000300800 */
[----:B------:R-:W-:-:S03]  /*36ea0*/  PRMT R19, R21, 0x7632, R19 ;  /* 0x0000763215137816 */ /* 0x000fc60000000013 */
[C---:B------:R-:W-:Y:S01]  /*36eb0*/  IMAD.WIDE R14, R18.reuse, 0x2, R16 ;  /* 0x00000002120e7825 */ /* 0x040fe200078e0210 */
[----:B------:R-:W-:Y:S01]  /*36ec0*/  ISETP.LT.AND P0, PT, R7, c[0x0][0x178], !P0 ;  /* 0x00005e0007007a0c */ /* 0x000fe20004701270 */
[----:B------:R-:W4:Y:S02]  /*36ed0*/  LDL.LU R22, [R1+0x130] ;  /* 0x0001300001167983 */ /* 0x000f240000300800 */
[C---:B------:R-:W-:Y:S01]  /*36ee0*/  IMAD.WIDE R12, R18.reuse, 0x2, R2 ;  /* 0x00000002120c7825 */ /* 0x040fe200078e0202 */
[----:B------:R-:W-:Y:S01]  /*36ef0*/  IADD3 R18, R18, c[0x0][0x198], RZ ;  /* 0x0000660012127a10 */ /* 0x000fe20007ffe0ff */
[----:B------:R0:W-:Y:S01]  /*36f00*/  @P3 STG.E.U16 [R14.64], R19 ;  /* 0x000000130e003986 */ /* 0x0001e2000c101506 */
[----:B------:R-:W-:-:S03]  /*36f10*/  IADD3 R21, R28, 0x4e, RZ ;  /* 0x0000004e1c157810 */ /* 0x000fc60007ffe0ff */
[----:B------:R1:W-:Y:S01]  /*36f20*/  @P4 STG.E.U16 [R12.64], R20 ;  /* 0x000000140c004986 */ /* 0x0003e2000c101506 */
[----:B------:R-:W-:Y:S02]  /*36f30*/  ISETP.GE.AND P3, PT, R21, c[0x0][0x17c], PT ;  /* 0x00005f0015007a0c */ /* 0x000fe40003f66270 */
[----:B--2---:R-:W-:Y:S01]  /*36f40*/  PRMT R21, R29, 0x7632, R21 ;  /* 0x000076321d157816 */ /* 0x004fe20000000015 */
[----:B0-----:R-:W-:-:S04]  /*36f50*/  IMAD.WIDE R14, R18, 0x2, R2 ;  /* 0x00000002120e7825 */ /* 0x001fc800078e0202 */
[----:B-1----:R-:W-:Y:S01]  /*36f60*/  IMAD.WIDE R12, R18, 0x2, R16 ;  /* 0x00000002120c7825 */ /* 0x002fe200078e0210 */
[----:B------:R-:W-:-:S04]  /*36f70*/  PRMT R20, R25, 0x7632, R20 ;  /* 0x0000763219147816 */ /* 0x000fc80000000014 */
[----:B------:R0:W-:Y:S04]  /*36f80*/  @P2 STG.E.U16 [R12.64], R25 ;  /* 0x000000190c002986 */ /* 0x0001e8000c101506 */
[----:B------:R1:W-:Y:S04]  /*36f90*/  @P0 STG.E.U16 [R14.64], R29 ;  /* 0x0000001d0e000986 */ /* 0x0003e8000c101506 */
[----:B0-----:R-:W2:Y:S04]  /*36fa0*/  LDL.LU R25, [R1+0x220] ;  /* 0x0002200001197983 */ /* 0x001ea80000300800 */
[----:B-1----:R-:W2:Y:S01]  /*36fb0*/  LDL.LU R29, [R1+0x120] ;  /* 0x00012000011d7983 */ /* 0x002ea20000300800 */
[----:B------:R-:W-:-:S02]  /*36fc0*/  ISETP.LT.AND P4, PT, R26, c[0x0][0x178], !P1 ;  /* 0x00005e001a007a0c */ /* 0x000fc40004f81270 */
[----:B------:R-:W-:Y:S02]  /*36fd0*/  IADD3 R18, R18, c[0x0][0x198], RZ ;  /* 0x0000660012127a10 */ /* 0x000fe40007ffe0ff */
[----:B------:R-:W-:Y:S02]  /*36fe0*/  IADD3 R19, R28, 0x4f, RZ ;  /* 0x0000004f1c137810 */ /* 0x000fe40007ffe0ff */
[----:B------:R-:W-:Y:S02]  /*36ff0*/  ISETP.LT.AND P1, PT, R7, c[0x0][0x178], !P1 ;  /* 0x00005e0007007a0c */ /* 0x000fe40004f21270 */
[----:B------:R-:W-:Y:S01]  /*37000*/  ISETP.LT.AND P0, PT, R26, c[0x0][0x178], !P6 ;  /* 0x00005e001a007a0c */ /* 0x000fe20007701270 */
[C---:B------:R-:W-:Y:S01]  /*37010*/  IMAD.WIDE R12, R18.reuse, 0x2, R16 ;  /* 0x00000002120c7825 */ /* 0x040fe200078e0210 */
[----:B------:R-:W-:Y:S02]  /*37020*/  ISETP.GE.AND P2, PT, R19, c[0x0][0x17c], PT ;  /* 0x00005f0013007a0c */ /* 0x000fe40003f46270 */
[C---:B------:R-:W-:Y:S01]  /*37030*/  IADD3 R19, R18.reuse, c[0x0][0x198], RZ ;  /* 0x0000660012137a10 */ /* 0x040fe20007ffe0ff */
[----:B------:R-:W-:Y:S01]  /*37040*/  IMAD.WIDE R14, R18, 0x2, R2 ;  /* 0x00000002120e7825 */ /* 0x000fe200078e0202 */
[----:B------:R-:W-:Y:S01]  /*37050*/  ISETP.LT.AND P6, PT, R7, c[0x0][0x178], !P6 ;  /* 0x00005e0007007a0c */ /* 0x000fe200077c1270 */
[----:B------:R0:W-:Y:S01]  /*37060*/  @P4 STG.E.U16 [R12.64], R20 ;  /* 0x000000140c004986 */ /* 0x0001e2000c101506 */
[----:B------:R-:W-:-:S03]  /*37070*/  IADD3 R18, R28, 0x50, RZ ;  /* 0x000000501c127810 */ /* 0x000fc60007ffe0ff */
[----:B------:R1:W-:Y:S01]  /*37080*/  @P1 STG.E.U16 [R14.64], R21 ;  /* 0x000000150e001986 */ /* 0x0003e2000c101506 */
[----:B------:R-:W-:Y:S01]  /*37090*/  ISETP.LT.AND P1, PT, R26, c[0x0][0x178], !P5 ;  /* 0x00005e001a007a0c */ /* 0x000fe20006f21270 */
[C-C-:B0-----:R-:W-:Y:S01]  /*370a0*/  IMAD.WIDE R12, R19.reuse, 0x2, R16.reuse ;  /* 0x00000002130c7825 */ /* 0x141fe200078e0210 */
[----:B------:R-:W-:Y:S02]  /*370b0*/  ISETP.GE.AND P4, PT, R18, c[0x0][0x17c], PT ;  /* 0x00005f0012007a0c */ /* 0x000fe40003f86270 */
[----:B------:R-:W-:Y:S02]  /*370c0*/  IADD3 R18, R19, c[0x0][0x198], RZ ;  /* 0x0000660013127a10 */ /* 0x000fe40007ffe0ff */
[----:B-1----:R-:W-:Y:S02]  /*370d0*/  IADD3 R14, R28, 0x51, RZ ;  /* 0x000000511c0e7810 */ /* 0x002fe40007ffe0ff */
[----:B------:R-:W-:Y:S02]  /*370e0*/  ISETP.LT.AND P5, PT, R7, c[0x0][0x178], !P5 ;  /* 0x00005e0007007a0c */ /* 0x000fe40006fa1270 */
[----:B------:R-:W-:Y:S01]  /*370f0*/  IADD3 R20, R18, c[0x0][0x198], RZ ;  /* 0x0000660012147a10 */ /* 0x000fe20007ffe0ff */
[----:B---3--:R0:W-:Y:S01]  /*37100*/  @P0 STG.E.U16 [R12.64], R27 ;  /* 0x0000001b0c000986 */ /* 0x0081e2000c101506 */
[----:B------:R-:W-:Y:S01]  /*37110*/  ISETP.GE.AND P0, PT, R14, c[0x0][0x17c], PT ;  /* 0x00005f000e007a0c */ /* 0x000fe20003f06270 */
[----:B------:R-:W-:-:S04]  /*37120*/  IMAD.WIDE R14, R18, 0x2, R16 ;  /* 0x00000002120e7825 */ /* 0x000fc800078e0210 */
[----:B0-----:R-:W-:Y:S01]  /*37130*/  IMAD.WIDE R12, R19, 0x2, R2 ;  /* 0x00000002130c7825 */ /* 0x001fe200078e0202 */
[----:B------:R-:W-:Y:S02]  /*37140*/  PRMT R19, R27, 0x7632, R19 ;  /* 0x000076321b137816 */ /* 0x000fe40000000013 */
[----:B----4-:R-:W-:Y:S01]  /*37150*/  PRMT R21, R22, 0x7632, R21 ;  /* 0x0000763216157816 */ /* 0x010fe20000000015 */
[----:B------:R-:W3:Y:S04]  /*37160*/  LDL.LU R27, [R1+0x84] ;  /* 0x00008400011b7983 */ /* 0x000ee80000300800 */
        /* <DEDUP_REMOVED lines=8> */
[----:B--2---:R0:W-:Y:S04]  /*371f0*/  @P6 STG.E.U16 [R14.64], R25 ;  /* 0x000000190e006986 */ /* 0x0041e8000c101506 */
[----:B------:R1:W-:Y:S01]  /*37200*/  @P3 STG.E.U16 [R18.64], R29 ;  /* 0x0000001d12003986 */ /* 0x0003e2000c101506 */
[----:B------:R-:W-:-:S02]  /*37210*/  ISETP.LT.AND P3, PT, R26, c[0x0][0x178], !P2 ;  /* 0x00005e001a007a0c */ /* 0x000fc40005761270 */
[----:B------:R-:W-:Y:S02]  /*37220*/  IADD3 R22, R28, 0x52, RZ ;  /* 0x000000521c167810 */ /* 0x000fe40007ffe0ff */
[----:B0-----:R-:W-:Y:S02]  /*37230*/  IADD3 R14, R20, c[0x0][0x198], RZ ;  /* 0x00006600140e7a10 */ /* 0x001fe40007ffe0ff */
[----:B------:R-:W-:Y:S02]  /*37240*/  ISETP.GE.AND P1, PT, R22, c[0x0][0x17c], PT ;  /* 0x00005f0016007a0c */ /* 0x000fe40003f26270 */
[----:B------:R-:W-:Y:S01]  /*37250*/  PRMT R22, R25, 0x7632, R22 ;  /* 0x0000763219167816 */ /* 0x000fe20000000016 */
[----:B------:R-:W-:Y:S01]  /*37260*/  IMAD.WIDE R12, R14, 0x2, R16 ;  /* 0x000000020e0c7825 */ /* 0x000fe200078e0210 */
[----:B------:R-:W-:Y:S02]  /*37270*/  PRMT R24, R29, 0x7632, R24 ;  /* 0x000076321d187816 */ /* 0x000fe40000000018 */
[----:B-1----:R-:W2:Y:S04]  /*37280*/  LDL.LU R29, [R1+0x74] ;  /* 0x00007400011d7983 */ /* 0x002ea80000300800 */
        /* <DEDUP_REMOVED lines=15> */
[----:B------:R-:W2:Y:S04]  /*37380*/  LDL.LU R25, [R1+0xd4] ;  /* 0x0000d40001197983 */ /* 0x000ea80000300800 */
[----:B----4-:R-:W-:Y:S01]  /*37390*/  @P6 STG.E.U16 [R18.64], R13 ;  /* 0x0000000d12006986 */ /* 0x010fe2000c101506 */
[----:B------:R-:W-:-:S03]  /*373a0*/  ISETP.LT.AND P6, PT, R26, c[0x0][0x178], !P0 ;  /* 0x00005e001a007a0c */ /* 0x000fc600047c1270 */
[----:B---3--:R0:W-:Y:S02]  /*373b0*/  @P4 STG.E.U16 [R20.64], R27 ;  /* 0x0000001b14004986 */ /* 0x0081e4000c101506 */
[----:B0-----:R-:W-:Y:S01]  /*373c0*/  PRMT R21, R13, 0x7632, R21 ;  /* 0x000076320d157816 */ /* 0x001fe20000000015 */
[----:B------:R-:W-:Y:S01]  /*373d0*/  IMAD.WIDE R12, R14, 0x2, R16 ;  /* 0x000000020e0c7825 */ /* 0x000fe200078e0210 */
[----:B------:R-:W-:Y:S02]  /*373e0*/  PRMT R20, R27, 0x7632, R20 ;  /* 0x000076321b147816 */ /* 0x000fe40000000014 */
[----:B------:R-:W3:Y:S04]  /*373f0*/  LDL.LU R27, [R1+0xb4] ;  /* 0x0000b400011b7983 */ /* 0x000ee80000300800 */
        /* <DEDUP_REMOVED lines=15> */
[----:B--2---:R-:W-:-:S02]  /*374f0*/  PRMT R20, R29, 0x7632, R20 ;  /* 0x000076321d147816 */ /* 0x004fc40000000014 */
[----:B------:R-:W-:Y:S02]  /*37500*/  IADD3 R14, R28, 0x57, RZ ;  /* 0x000000571c0e7810 */ /* 0x000fe40007ffe0ff */
[----:B------:R-:W-:Y:S01]  /*37510*/  ISETP.GE.AND P6, PT, R22, c[0x0][0x17c], PT ;  /* 0x00005f0016007a0c */ /* 0x000fe20003fc6270 */
[----:B----4-:R0:W-:Y:S04]  /*37520*/  @P4 STG.E.U16 [R18.64], R21 ;  /* 0x0000001512004986 */ /* 0x0101e8000c101506 */
[----:B------:R1:W-:Y:S01]  /*37530*/  @P1 STG.E.U16 [R12.64], R29 ;  /* 0x0000001d0c001986 */ /* 0x0003e2000c101506 */
[----:B------:R-:W-:Y:S02]  /*37540*/  ISETP.GE.AND P4, PT, R14, c[0x0][0x17c], PT ;  /* 0x00005f000e007a0c */ /* 0x000fe40003f86270 */
[----:B------:R-:W-:-:S02]  /*37550*/  ISETP.LT.AND P1, PT, R26, c[0x0][0x178], !P3 ;  /* 0x00005e001a007a0c */ /* 0x000fc40005f21270 */
[----:B0-----:R-:W-:Y:S01]  /*37560*/  IADD3 R18, R23, c[0x0][0x198], RZ ;  /* 0x0000660017127a10 */ /* 0x001fe20007ffe0ff */
[----:B-1----:R-:W2:Y:S01]  /*37570*/  LDL.LU R29, [R1+0x104] ;  /* 0x00010400011d7983 */ /* 0x002ea20000300800 */
        /* <DEDUP_REMOVED lines=10> */
[----:B---3--:R-:W-:Y:S01]  /*37620*/  PRMT R21, R27, 0x7632, R21 ;  /* 0x000076321b157816 */ /* 0x008fe20000000015 */
[----:B0-----:R-:W-:-:S04]  /*37630*/  IMAD.WIDE R14, R18, 0x2, R2 ;  /* 0x00000002120e7825 */ /* 0x001fc800078e0202 */
[----:B-1----:R-:W-:Y:S01]  /*37640*/  IMAD.WIDE R12, R18, 0x2, R16 ;  /* 0x00000002120c7825 */ /* 0x002fe200078e0210 */
[----:B------:R-:W-:-:S04]  /*37650*/  PRMT R20, R25, 0x7632, R20 ;  /* 0x0000763219147816 */ /* 0x000fc80000000014 */
[----:B------:R0:W-:Y:S04]  /*37660*/  @P1 STG.E.U16 [R12.64], R25 ;  /* 0x000000190c001986 */ /* 0x0001e8000c101506 */
[----:B------:R1:W-:Y:S04]  /*37670*/  @P3 STG.E.U16 [R14.64], R27 ;  /* 0x0000001b0e003986 */ /* 0x0003e8000c101506 */
[----:B0-----:R-:W3:Y:S04]  /*37680*/  LDL.LU R25, [R1+0x114] ;  /* 0x0001140001197983 */ /* 0x001ee80000300800 */
[----:B-1----:R-:W3:Y:S01]  /*37690*/  LDL.LU R27, [R1+0xf4] ;  /* 0x0000f400011b7983 */ /* 0x002ee20000300800 */
        /* <DEDUP_REMOVED lines=20> */
[----:B--2---:R0:W-:Y:S01]  /*377e0*/  @P3 STG.E.U16 [R12.64], R29 ;  /* 0x0000001d0c003986 */ /* 0x0041e2000c101506 */
[----:B------:R-:W-:Y:S01]  /*377f0*/  ISETP.GE.AND P3, PT, R14, c[0x0][0x17c], PT ;  /* 0x00005f000e007a0c */ /* 0x000fe20003f66270 */
[----:B------:R-:W-:-:S04]  /*37800*/  IMAD.WIDE R14, R18, 0x2, R16 ;  /* 0x00000002120e7825 */ /* 0x000fc800078e0210 */
[----:B0-----:R-:W-:Y:S01]  /*37810*/  IMAD.WIDE R12, R19, 0x2, R2 ;  /* 0x00000002130c7825 */ /* 0x001fe200078e0202 */
[----:B------:R-:W-:Y:S02]  /*37820*/  PRMT R19, R29, 0x7632, R19 ;  /* 0x000076321d137816 */ /* 0x000fe40000000013 */
[----:B----4-:R-:W-:Y:S01]  /*37830*/  PRMT R21, R22, 0x7632, R21 ;  /* 0x0000763216157816 */ /* 0x010fe20000000015 */
        /* <DEDUP_REMOVED lines=9> */
[----:B---3--:R0:W-:Y:S04]  /*378d0*/  @P6 STG.E.U16 [R14.64], R25 ;  /* 0x000000190e006986 */ /* 0x0081e8000c101506 */
        /* <DEDUP_REMOVED lines=8> */
[----:B-1----:R-:W3:Y:S04]  /*37960*/  LDL.LU R27, [R1+0x134] ;  /* 0x00013400011b7983 */ /* 0x002ee80000300800 */
        /* <DEDUP_REMOVED lines=12> */
[C---:B------:R-:W-:Y:S02]  /*37a30*/  IADD3 R25, R28.reuse, 0x5e, RZ ;  /* 0x0000005e1c197810 */ /* 0x040fe40007ffe0ff */
[----:B------:R-:W-:Y:S02]  /*37a40*/  IADD3 R22, R28, 0x60, RZ ;  /* 0x000000601c167810 */ /* 0x000fe40007ffe0ff */
[----:B0-----:R-:W-:Y:S02]  /*37a50*/  IADD3 R14, R23, c[0x0][0x198], RZ ;  /* 0x00006600170e7a10 */ /* 0x001fe40007ffe0ff */
[----:B------:R-:W-:-:S02]  /*37a60*/  ISETP.GE.AND P0, PT, R25, c[0x0][0x17c], PT ;  /* 0x00005f0019007a0c */ /* 0x000fc40003f06270 */
        /* <DEDUP_REMOVED lines=8> */
[----:B------:R0:W-:Y:S01]  /*37af0*/  @P6 STG.E.U16 [R12.64], R20 ;  /* 0x000000140c006986 */ /* 0x0001e2000c101506 */
[----:B------:R-:W-:-:S03]  /*37b00*/  ISETP.GE.AND P6, PT, R22, c[0x0][0x17c], PT ;  /* 0x00005f0016007a0c */ /* 0x000fc60003fc6270 */
[----:B------:R-:W4:Y:S01]  /*37b10*/  LDL.LU R22, [R1+0x214] ;  /* 0x0002140001167983 */ /* 0x000f220000300800 */
[C---:B------:R-:W-:Y:S02]  /*37b20*/  ISETP.LT.AND P3, PT, R7.reuse, c[0x0][0x178], !P3 ;  /* 0x00005e0007007a0c */ /* 0x040fe40005f61270 */
        /* <DEDUP_REMOVED lines=8> */
[----:B0-----:R-:W-:Y:S01]  /*37bb0*/  IMAD.WIDE R12, R23, 0x2, R2 ;  /* 0x00000002170c7825 */ /* 0x001fe200078e0202 */
[----:B------:R-:W-:Y:S02]  /*37bc0*/  ISETP.LT.AND P3, PT, R26, c[0x0][0x178], !P4 ;  /* 0x00005e001a007a0c */ /* 0x000fe40006761270 */
[----:B---3--:R-:W-:Y:S02]  /*37bd0*/  PRMT R20, R27, 0x7632, R20 ;  /* 0x000076321b147816 */ /* 0x008fe40000000014 */
[----:B------:R-:W-:Y:S02]  /*37be0*/  ISETP.LT.AND P4, PT, R7, c[0x0][0x178], !P4 ;  /* 0x00005e0007007a0c */ /* 0x000fe40006781270 */
[----:B-1----:R-:W-:-:S02]  /*37bf0*/  IADD3 R14, R28, 0x61, RZ ;  /* 0x000000611c0e7810 */ /* 0x002fc40007ffe0ff */
[----:B------:R-:W-:Y:S01]  /*37c00*/  IADD3 R21, R28, 0x62, RZ ;  /* 0x000000621c157810 */ /* 0x000fe20007ffe0ff */
[----:B----4-:R0:W-:Y:S04]  /*37c10*/  @P5 STG.E.U16 [R18.64], R22 ;  /* 0x0000001612005986 */ /* 0x0101e8000c101506 */
[----:B------:R1:W-:Y:S01]  /*37c20*/  @P2 STG.E.U16 [R12.64], R27 ;  /* 0x0000001b0c002986 */ /* 0x0003e2000c101506 */
[----:B------:R-:W-:Y:S02]  /*37c30*/  ISETP.GE.AND P5, PT, R14, c[0x0][0x17c], PT ;  /* 0x00005f000e007a0c */ /* 0x000fe40003fa6270 */
[----:B------:R-:W-:Y:S02]  /*37c40*/  ISETP.LT.AND P2, PT, R26, c[0x0][0x178], !P0 ;  /* 0x00005e001a007a0c */ /* 0x000fe40004741270 */
        /* <DEDUP_REMOVED lines=8> */
[----:B------:R0:W-:Y:S04]  /*37cd0*/  @P3 STG.E.U16 [R14.64], R19 ;  /* 0x000000130e003986 */ /* 0x0001e8000c101506 */
[----:B------:R1:W-:Y:S01]  /*37ce0*/  @P4 STG.E.U16 [R12.64], R20 ;  /* 0x000000140c004986 */ /* 0x0003e2000c101506 */
[----:B------:R-:W-:-:S02]  /*37cf0*/  ISETP.GE.AND P3, PT, R21, c[0x0][0x17c], PT ;  /* 0x00005f0015007a0c */ /* 0x000fc40003f66270 */
        /* <DEDUP_REMOVED lines=22> */
[C---:B0-----:R-:W-:Y:S01]  /*37e60*/  IMAD.WIDE R12, R19.reuse, 0x2, R16 ;  /* 0x00000002130c7825 */ /* 0x041fe200078e0210 */
[----:B------:R-:W-:Y:S02]  /*37e70*/  ISETP.GE.AND P4, PT, R18, c[0x0][0x17c], PT ;  /* 0x00005f0012007a0c */ /* 0x000fe40003f86270 */
[----:B------:R-:W-:Y:S02]  /*37e80*/  IADD3 R18, R19, c[0x0][0x198], RZ ;  /* 0x0000660013127a10 */ /* 0x000fe40007ffe0ff */
[----:B-1----:R-:W-:Y:S02]  /*37e90*/  IADD3 R14, R28, 0x65, RZ ;  /* 0x000000651c0e7810 */ /* 0x002fe40007ffe0ff */
[----:B------:R-:W-:Y:S02]  /*37ea0*/  ISETP.LT.AND P5, PT, R7, c[0x0][0x178], !P5 ;  /* 0x00005e0007007a0c */ /* 0x000fe40006fa1270 */
[----:B------:R-:W-:-:S02]  /*37eb0*/  IADD3 R20, R18, c[0x0][0x198], RZ ;  /* 0x0000660012147a10 */ /* 0x000fc40007ffe0ff */
[----:B------:R-:W-:Y:S01]  /*37ec0*/  IADD3 R23, R28, 0x67, RZ ;  /* 0x000000671c177810 */ /* 0x000fe20007ffe0ff */
        /* <DEDUP_REMOVED lines=18> */
[----:B------:R-:W-:Y:S02]  /*37ff0*/  ISETP.GE.AND P5, PT, R23, c[0x0][0x17c], PT ;  /* 0x00005f0017007a0c */ /* 0x000fe40003fa6270 */
[----:B0-----:R-:W-:Y:S02]  /*38000*/  IADD3 R14, R20, c[0x0][0x198], RZ ;  /* 0x00006600140e7a10 */ /* 0x001fe40007ffe0ff */
[----:B------:R-:W-:-:S03]  /*38010*/  PRMT R23, R25, 0x7632, R23 ;  /* 0x0000763219177816 */ /* 0x000fc60000000017 */
[----:B------:R-:W-:Y:S01]  /*38020*/  IMAD.WIDE R12, R14, 0x2, R16 ;  /* 0x000000020e0c7825 */ /* 0x000fe200078e0210 */
[----:B------:R-:W-:Y:S02]  /*38030*/  PRMT R24, R29, 0x7632, R24 ;  /* 0x000076321d187816 */ /* 0x000fe40000000018 */
[----:B-1----:R-:W2:Y:S04]  /*38040*/  LDL.LU R29, [R1+0xa8] ;  /* 0x0000a800011d7983 */ /* 0x002ea80000300800 */
[----:B------:R0:W-:Y:S04]  /*38050*/  @P3 STG.E.U16 [R12.64], R23 ;  /* 0x000000170c003986 */ /* 0x0001e8000c101506 */
[----:B0-----:R-:W4:Y:S01]  /*38060*/  LDL.LU R13, [R1+0xd8] ;  /* 0x0000d800010d7983 */ /* 0x001f220000300800 */
[----:B------:R-:W-:-:S02]  /*38070*/  IADD3 R22, R28, 0x66, RZ ;  /* 0x000000661c167810 */ /* 0x000fc40007ffe0ff */
[C---:B------:R-:W-:Y:S02]  /*38080*/  ISETP.LT.AND P2, PT, R7.reuse, c[0x0][0x178], !P2 ;  /* 0x00005e0007007a0c */ /* 0x040fe40005741270 */
[----:B------:R-:W-:Y:S02]  /*38090*/  ISETP.LT.AND P6, PT, R26, c[0x0][0x178], !P4 ;  /* 0x00005e001a007a0c */ /* 0x000fe400067c1270 */
[----:B------:R-:W-:Y:S02]  /*380a0*/  ISETP.GE.AND P1, PT, R22, c[0x0][0x17c], PT ;  /* 0x00005f0016007a0c */ /* 0x000fe40003f26270 */
[C---:B------:R-:W-:Y:S01]  /*380b0*/  IADD3 R22, R14.reuse, c[0x0][0x198], RZ ;  /* 0x000066000e167a10 */ /* 0x040fe20007ffe0ff */
[----:B------:R-:W-:Y:S01]  /*380c0*/  IMAD.WIDE R14, R14, 0x2, R2 ;  /* 0x000000020e0e7825 */ /* 0x000fe200078e0202 */
[----:B------:R-:W-:-:S03]  /*380d0*/  ISETP.LT.AND P4, PT, R7, c[0x0][0x178], !P4 ;  /* 0x00005e0007007a0c */ /* 0x000fc60006781270 */
[C---:B------:R-:W-:Y:S02]  /*380e0*/  IMAD.WIDE R18, R22.reuse, 0x2, R16 ;  /* 0x0000000216127825 */ /* 0x040fe400078e0210 */
[----:B------:R0:W-:Y:S02]  /*380f0*/  @P2 STG.E.U16 [R14.64], R24 ;  /* 0x000000180e002986 */ /* 0x0001e4000c101506 */
[----:B------:R-:W-:Y:S01]  /*38100*/  IMAD.WIDE R20, R22, 0x2, R2 ;  /* 0x0000000216147825 */ /* 0x000fe200078e0202 */
[----:B------:R-:W-:Y:S02]  /*38110*/  IADD3 R25, R28, 0x68, RZ ;  /* 0x000000681c197810 */ /* 0x000fe40007ffe0ff */
[----:B0-----:R-:W-:Y:S02]  /*38120*/  IADD3 R14, R22, c[0x0][0x198], RZ ;  /* 0x00006600160e7a10 */ /* 0x001fe40007ffe0ff */
[----:B------:R-:W-:Y:S02]  /*38130*/  ISETP.GE.AND P3, PT, R25, c[0x0][0x17c], PT ;  /* 0x00005f0019007a0c */ /* 0x000fe40003f66270 */
[----:B------:R-:W2:Y:S01]  /*38140*/  LDL.LU R25, [R1+0x118] ;  /* 0x0001180001197983 */ /* 0x000ea20000300800 */
[----:B---3--:R-:W-:-:S03]  /*38150*/  PRMT R23, R27, 0x7632, R23 ;  /* 0x000076321b177816 */ /* 0x008fc60000000017 */
[----:B----4-:R-:W-:Y:S01]  /*38160*/  @P6 STG.E.U16 [R18.64], R13 ;  /* 0x0000000d12006986 */ /* 0x010fe2000c101506 */
[----:B------:R-:W-:-:S03]  /*38170*/  ISETP.LT.AND P6, PT, R26, c[0x0][0x178], !P0 ;  /* 0x00005e001a007a0c */ /* 0x000fc600047c1270 */
[----:B------:R0:W-:Y:S02]  /*38180*/  @P4 STG.E.U16 [R20.64], R27 ;  /* 0x0000001b14004986 */ /* 0x0001e4000c101506 */
[----:B0-----:R-:W-:Y:S01]  /*38190*/  PRMT R21, R13, 0x7632, R21 ;  /* 0x000076320d157816 */ /* 0x001fe20000000015 */
[----:B------:R-:W-:Y:S01]  /*381a0*/  IMAD.WIDE R12, R14, 0x2, R16 ;  /* 0x000000020e0c7825 */ /* 0x000fe200078e0210 */
[----:B------:R-:W3:Y:S06]  /*381b0*/  LDL.LU R27, [R1+0xf8] ;  /* 0x0000f800011b7983 */ /* 0x000eec0000300800 */
        /* <DEDUP_REMOVED lines=13> */
[----:B------:R-:W-:Y:S02]  /*38290*/  ISETP.LT.AND P5, PT, R7, c[0x0][0x178], !P5 ;  /* 0x00005e0007007a0c */ /* 0x000fe40006fa1270 */
[----:B0-----:R-:W-:Y:S01]  /*382a0*/  IADD3 R14, R28, 0x6b, RZ ;  /* 0x0000006b1c0e7810 */ /* 0x001fe20007ffe0ff */
[----:B----4-:R0:W-:Y:S04]  /*382b0*/  @P2 STG.E.U16 [R18.64], R21 ;  /* 0x0000001512002986 */ /* 0x0101e8000c101506 */
[----:B--2---:R1:W-:Y:S01]  /*382c0*/  @P1 STG.E.U16 [R12.64], R29 ;  /* 0x0000001d0c001986 */ /* 0x0043e2000c101506 */
[----:B0-----:R-:W-:-:S02]  /*382d0*/  IADD3 R18, R20, c[0x0][0x198], RZ ;  /* 0x0000660014127a10 */ /* 0x001fc40007ffe0ff */
[----:B------:R-:W-:Y:S02]  /*382e0*/  PRMT R20, R29, 0x7632, R20 ;  /* 0x000076321d147816 */ /* 0x000fe40000000014 */
[----:B-1----:R-:W2:Y:S01]  /*382f0*/  LDL.LU R29, [R1+0x208] ;  /* 0x00020800011d7983 */ /* 0x002ea20000300800 */
[----:B------:R-:W-:Y:S01]  /*38300*/  ISETP.LT.AND P1, PT, R26, c[0x0][0x178], !P3 ;  /* 0x00005e001a007a0c */ /* 0x000fe20005f21270 */
[----:B------:R-:W-:Y:S01]  /*38310*/  IMAD.WIDE R12, R18, 0x2, R16 ;  /* 0x00000002120c7825 */ /* 0x000fe200078e0210 */
[----:B------:R-:W-:Y:S01]  /*38320*/  ISETP.GE.AND P2, PT, R14, c[0x0][0x17c], PT ;  /* 0x00005f000e007a0c */ /* 0x000fe20003f46270 */
[----:B------:R-:W4:Y:S01]  /*38330*/  LDL.LU R23, [R1+0xe8] ;  /* 0x0000e80001177983 */ /* 0x000f220000300800 */
[----:B------:R-:W-:Y:S01]  /*38340*/  ISETP.LT.AND P3, PT, R7, c[0x0][0x178], !P3 ;  /* 0x00005e0007007a0c */ /* 0x000fe20005f61270 */
[C---:B------:R-:W-:Y:S01]  /*38350*/  IMAD.WIDE R14, R18.reuse, 0x2, R2 ;  /* 0x00000002120e7825 */ /* 0x040fe200078e0202 */
[----:B------:R-:W-:Y:S02]  /*38360*/  PRMT R19, R21, 0x7632, R19 ;  /* 0x0000763215137816 */ /* 0x000fe40000000013 */
[----:B------:R-:W-:-:S03]  /*38370*/  IADD3 R18, R18, c[0x0][0x198], RZ ;  /* 0x0000660012127a10 */ /* 0x000fc60007ffe0ff */
[----:B------:R0:W-:Y:S01]  /*38380*/  @P0 STG.E.U16 [R12.64], R19 ;  /* 0x000000130c000986 */ /* 0x0001e2000c101506 */
[----:B------:R-:W-:-:S03]  /*38390*/  IADD3 R21, R28, 0x6c, RZ ;  /* 0x0000006c1c157810 */ /* 0x000fc60007ffe0ff */
[----:B------:R1:W-:Y:S01]  /*383a0*/  @P5 STG.E.U16 [R14.64], R20 ;  /* 0x000000140e005986 */ /* 0x0003e2000c101506 */
[----:B------:R-:W-:Y:S01]  /*383b0*/  ISETP.GE.AND P0, PT, R21, c[0x0][0x17c], PT ;  /* 0x00005f0015007a0c */ /* 0x000fe20003f06270 */
[----:B0-----:R-:W-:-:S04]  /*383c0*/  IMAD.WIDE R12, R18, 0x2, R16 ;  /* 0x00000002120c7825 */ /* 0x001fc800078e0210 */
[----:B-1----:R-:W-:Y:S01]  /*383d0*/  IMAD.WIDE R14, R18, 0x2, R2 ;  /* 0x00000002120e7825 */ /* 0x002fe200078e0202 */
[----:B------:R0:W-:Y:S01]  /*383e0*/  @P1 STG.E.U16 [R12.64], R25 ;  /* 0x000000190c001986 */ /* 0x0001e2000c101506 */
[----:B------:R-:W-:Y:S02]  /*383f0*/  PRMT R20, R25, 0x7632, R20 ;  /* 0x0000763219147816 */ /* 0x000fe40000000014 */
[----:B---3--:R-:W-:Y:S01]  /*38400*/  PRMT R21, R27, 0x7632, R21 ;  /* 0x000076321b157816 */ /* 0x008fe20000000015 */
[----:B------:R1:W-:Y:S04]  /*38410*/  @P3 STG.E.U16 [R14.64], R27 ;  /* 0x0000001b0e003986 */ /* 0x0003e8000c101506 */
[----:B0-----:R-:W3:Y:S04]  /*38420*/  LDL.LU R25, [R1+0x218] ;  /* 0x0002180001197983 */ /* 0x001ee80000300800 */
[----:B-1----:R-:W3:Y:S01]  /*38430*/  LDL.LU R27, [R1+0x138] ;  /* 0x00013800011b7983 */ /* 0x002ee20000300800 */
[----:B------:R-:W-:-:S02]  /*38440*/  IADD3 R22, R28, 0x6a, RZ ;  /* 0x0000006a1c167810 */ /* 0x000fc40007ffe0ff */
[----:B------:R-:W-:Y:S02]  /*38450*/  ISETP.LT.AND P5, PT, R26, c[0x0][0x178], !P4 ;  /* 0x00005e001a007a0c */ /* 0x000fe400067a1270 */
[----:B------:R-:W-:Y:S02]  /*38460*/  ISETP.GE.AND P6, PT, R22, c[0x0][0x17c], PT ;  /* 0x00005f0016007a0c */ /* 0x000fe40003fc6270 */
[----:B------:R-:W-:Y:S02]  /*38470*/  IADD3 R18, R18, c[0x0][0x198], RZ ;  /* 0x0000660012127a10 */ /* 0x000fe40007ffe0ff */
[----:B------:R-:W-:Y:S02]  /*38480*/  IADD3 R19, R28, 0x6d, RZ ;  /* 0x0000006d1c137810 */ /* 0x000fe40007ffe0ff */
[----:B------:R-:W-:Y:S02]  /*38490*/  ISETP.LT.AND P4, PT, R7, c[0x0][0x178], !P4 ;  /* 0x00005e0007007a0c */ /* 0x000fe40006781270 */
[----:B------:R-:W-:Y:S01]  /*384a0*/  ISETP.LT.AND P3, PT, R26, c[0x0][0x178], !P6 ;  /* 0x00005e001a007a0c */ /* 0x000fe20007761270 */
[----:B------:R-:W-:Y:S01]  /*384b0*/  IMAD.WIDE R12, R18, 0x2, R16 ;  /* 0x00000002120c7825 */ /* 0x000fe200078e0210 */
[----:B------:R-:W-:-:S02]  /*384c0*/  ISETP.GE.AND P1, PT, R19, c[0x0][0x17c], PT ;  /* 0x00005f0013007a0c */ /* 0x000fc40003f26270 */
        /* <DEDUP_REMOVED lines=31> */
[----:B0-----:R-:W-:Y:S02]  /*386c0*/  IADD3 R14, R20, c[0x0][0x198], RZ ;  /* 0x00006600140e7a10 */ /* 0x001fe40007ffe0ff */
[----:B------:R-:W-:-:S03]  /*386d0*/  PRMT R22, R25, 0x7632, R22 ;  /* 0x0000763219167816 */ /* 0x000fc60000000016 */
[----:B------:R-:W-:Y:S01]  /*386e0*/  IMAD.WIDE R12, R14, 0x2, R16 ;  /* 0x000000020e0c7825 */ /* 0x000fe200078e0210 */
[----:B------:R-:W-:Y:S02]  /*386f0*/  PRMT R24, R27, 0x7632, R24 ;  /* 0x000076321b187816 */ /* 0x000fe40000000018 */
[----:B-1----:R-:W3:Y:S04]  /*38700*/  LDL.LU R27, [R1+0x8c] ;  /* 0x00008c00011b7983 */ /* 0x002ee80000300800 */
[----:B------:R0:W-:Y:S04]  /*38710*/  @P0 STG.E.U16 [R12.64], R22 ;  /* 0x000000160c000986 */ /* 0x0001e8000c101506 */
[----:B0-----:R-:W4:Y:S01]  /*38720*/  LDL.LU R13, [R1+0x228] ;  /* 0x00022800010d7983 */ /* 0x001f220000300800 */
[----:B------:R-:W-:-:S04]  /*38730*/  IADD3 R25, R28, 0x72, RZ ;  /* 0x000000721c197810 */ /* 0x000fc80007ffe0ff */
[----:B------:R-:W-:Y:S02]  /*38740*/  ISETP.GE.AND P0, PT, R25, c[0x0][0x17c], PT ;  /* 0x00005f0019007a0c */ /* 0x000fe40003f06270 */
[----:B------:R-:W3:Y:S01]  /*38750*/  LDL.LU R25, [R1+0x9c] ;  /* 0x00009c0001197983 */ /* 0x000ee20000300800 */
[----:B------:R-:W-:Y:S02]  /*38760*/  IADD3 R23, R28, 0x71, RZ ;  /* 0x000000711c177810 */ /* 0x000fe40007ffe0ff */
[C---:B------:R-:W-:Y:S02]  /*38770*/  ISETP.LT.AND P1, PT, R7.reuse, c[0x0][0x178], !P1 ;  /* 0x00005e0007007a0c */ /* 0x040fe40004f21270 */
[----:B------:R-:W-:Y:S02]  /*38780*/  ISETP.LT.AND P6, PT, R26, c[0x0][0x178], !P4 ;  /* 0x00005e001a007a0c */ /* 0x000fe400067c1270 */
[----:B------:R-:W-:Y:S02]  /*38790*/  ISETP.LT.AND P4, PT, R7, c[0x0][0x178], !P4 ;  /* 0x00005e0007007a0c */ /* 0x000fe40006781270 */
[----:B------:R-:W-:-:S02]  /*387a0*/  ISETP.GE.AND P2, PT, R23, c[0x0][0x17c], PT ;  /* 0x00005f0017007a0c */ /* 0x000fc40003f46270 */
[----:B------:R-:W-:Y:S02]  /*387b0*/  IADD3 R23, R14, c[0x0][0x198], RZ ;  /* 0x000066000e177a10 */ /* 0x000fe40007ffe0ff */
[----:B------:R-:W-:Y:S01]  /*387c0*/  IADD3 R21, R28, 0x70, RZ ;  /* 0x000000701c157810 */ /* 0x000fe20007ffe0ff */
[----:B------:R-:W-:-:S03]  /*387d0*/  IMAD.WIDE R14, R14, 0x2, R2 ;  /* 0x000000020e0e7825 */ /* 0x000fc600078e0202 */
[----:B------:R-:W-:Y:S01]  /*387e0*/  ISETP.GE.AND P5, PT, R21, c[0x0][0x17c], PT ;  /* 0x00005f0015007a0c */ /* 0x000fe20003fa6270 */
[C---:B------:R-:W-:Y:S01]  /*387f0*/  IMAD.WIDE R18, R23.reuse, 0x2, R16 ;  /* 0x0000000217127825 */ /* 0x040fe200078e0210 */
[----:B------:R0:W-:Y:S03]  /*38800*/  @P1 STG.E.U16 [R14.64], R24 ;  /* 0x000000180e001986 */ /* 0x0001e6000c101506 */
[----:B------:R-:W-:Y:S01]  /*38810*/  IMAD.WIDE R20, R23, 0x2, R2 ;  /* 0x0000000217147825 */ /* 0x000fe200078e0202 */
[----:B0-----:R-:W3:Y:S04]  /*38820*/  LDL.LU R24, [R1+0xcc] ;  /* 0x0000cc0001187983 */ /* 0x001ee80000300800 */
[----:B----4-:R-:W-:Y:S04]  /*38830*/  @P6 STG.E.U16 [R18.64], R13 ;  /* 0x0000000d12006986 */ /* 0x010fe8000c101506 */
[----:B--2---:R0:W-:Y:S02]  /*38840*/  @P4 STG.E.U16 [R20.64], R29 ;  /* 0x0000001d14004986 */ /* 0x0041e4000c101506 */
[----:B0-----:R-:W-:-:S02]  /*38850*/  PRMT R21, R29, 0x7632, R21 ;  /* 0x000076321d157816 */ /* 0x001fc40000000015 */
[----:B------:R-:W2:Y:S01]  /*38860*/  LDL.LU R29, [R1+0x7c] ;  /* 0x00007c00011d7983 */ /* 0x000ea20000300800 */
[C---:B------:R-:W-:Y:S02]  /*38870*/  ISETP.LT.AND P4, PT, R26.reuse, c[0x0][0x178], !P3 ;  /* 0x00005e001a007a0c */ /* 0x040fe40005f81270 */
[----:B------:R-:W-:Y:S02]  /*38880*/  ISETP.LT.AND P3, PT, R7, c[0x0][0x178], !P3 ;  /* 0x00005e0007007a0c */ /* 0x000fe40005f61270 */
[----:B------:R-:W-:Y:S02]  /*38890*/  IADD3 R14, R23, c[0x0][0x198], RZ ;  /* 0x00006600170e7a10 */ /* 0x000fe40007ffe0ff */
[----:B------:R-:W-:Y:S02]  /*388a0*/  ISETP.LT.AND P6, PT, R26, c[0x0][0x178], !P5 ;  /* 0x00005e001a007a0c */ /* 0x000fe40006fc1270 */
[----:B------:R-:W-:Y:S02]  /*388b0*/  IADD3 R18, R28, 0x73, RZ ;  /* 0x000000731c127810 */ /* 0x000fe40007ffe0ff */
[----:B------:R-:W-:-:S02]  /*388c0*/  IADD3 R22, R14, c[0x0][0x198], RZ ;  /* 0x000066000e167a10 */ /* 0x000fc40007ffe0ff */
[----:B------:R-:W-:Y:S01]  /*388d0*/  PRMT R20, R13, 0x7632, R20 ;  /* 0x000076320d147816 */ /* 0x000fe20000000014 */
[----:B------:R-:W-:Y:S01]  /*388e0*/  IMAD.WIDE R12, R14, 0x2, R16 ;  /* 0x000000020e0c7825 */ /* 0x000fe200078e0210 */
[----:B------:R-:W-:Y:S02]  /*388f0*/  ISETP.LT.AND P5, PT, R7, c[0x0][0x178], !P5 ;  /* 0x00005e0007007a0c */ /* 0x000fe40006fa1270 */
[----:B------:R-:W-:Y:S01]  /*38900*/  ISETP.GE.AND P1, PT, R18, c[0x0][0x17c], PT ;  /* 0x00005f0012007a0c */ /* 0x000fe20003f26270 */
[----:B------:R-:W-:Y:S01]  /*38910*/  IMAD.WIDE R14, R14, 0x2, R2 ;  /* 0x000000020e0e7825 */ /* 0x000fe200078e0202 */
[----:B------:R0:W-:Y:S03]  /*38920*/  @P4 STG.E.U16 [R12.64], R20 ;  /* 0x000000140c004986 */ /* 0x0001e6000c101506 */
[----:B------:R-:W-:Y:S01]  /*38930*/  IMAD.WIDE R18, R22, 0x2, R16 ;  /* 0x0000000216127825 */ /* 0x000fe200078e0210 */
[----:B------:R1:W-:Y:S01]  /*38940*/  @P3 STG.E.U16 [R14.64], R21 ;  /* 0x000000150e003986 */ /* 0x0003e2000c101506 */
[----:B------:R-:W-:-:S03]  /*38950*/  ISETP.LT.AND P3, PT, R26, c[0x0][0x178], !P2 ;  /* 0x00005e001a007a0c */ /* 0x000fc60005761270 */
[----:B---3--:R3:W-:Y:S01]  /*38960*/  @P6 STG.E.U16 [R18.64], R25 ;  /* 0x0000001912006986 */ /* 0x0087e2000c101506 */
[----:B------:R-:W-:Y:S01]  /*38970*/  ISETP.LT.AND P2, PT, R7, c[0x0][0x178], !P2 ;  /* 0x00005e0007007a0c */ /* 0x000fe20005741270 */
[C---:B0-----:R-:W-:Y:S01]  /*38980*/  IMAD.WIDE R12, R22.reuse, 0x2, R2 ;  /* 0x00000002160c7825 */ /* 0x041fe200078e0202 */
[----:B-1----:R-:W-:Y:S02]  /*38990*/  PRMT R14, R25, 0x7632, R14 ;  /* 0x00007632190e7816 */ /* 0x002fe4000000000e */
[----:B---3--:R-:W3:Y:S01]  /*389a0*/  LDL.LU R25, [R1+0xdc] ;  /* 0x0000dc0001197983 */ /* 0x008ee20000300800 */
[----:B------:R-:W-:Y:S02]  /*389b0*/  IADD3 R18, R22, c[0x0][0x198], RZ ;  /* 0x0000660016127a10 */ /* 0x000fe40007ffe0ff */
[----:B------:R-:W-:Y:S01]  /*389c0*/  PRMT R15, R27, 0x7632, R15 ;  /* 0x000076321b0f7816 */ /* 0x000fe2000000000f */
[----:B------:R0:W-:Y:S01]  /*389d0*/  @P5 STG.E.U16 [R12.64], R27 ;  /* 0x0000001b0c005986 */ /* 0x0001e2000c101506 */
[----:B------:R-:W-:-:S02]  /*389e0*/  ISETP.LT.AND P6, PT, R26, c[0x0][0x178], !P0 ;  /* 0x00005e001a007a0c */ /* 0x000fc400047c1270 */
[----:B------:R-:W-:Y:S02]  /*389f0*/  ISETP.LT.AND P0, PT, R7, c[0x0][0x178], !P0 ;  /* 0x00005e0007007a0c */ /* 0x000fe40004701270 */
[C---:B------:R-:W-:Y:S01]  /*38a00*/  IADD3 R20, R18.reuse, c[0x0][0x198], RZ ;  /* 0x0000660012147a10 */ /* 0x040fe20007ffe0ff */
[----:B0-----:R-:W4:Y:S01]  /*38a10*/  LDL.LU R27, [R1+0xbc] ;  /* 0x0000bc00011b7983 */ /* 0x001f220000300800 */
[----:B------:R-:W-:-:S04]  /*38a20*/  IMAD.WIDE R12, R18, 0x2, R16 ;  /* 0x00000002120c7825 */ /* 0x000fc800078e0210 */
[----:B------:R-:W-:Y:S01]  /*38a30*/  IMAD.WIDE R18, R18, 0x2, R2 ;  /* 0x0000000212127825 */ /* 0x000fe200078e0202 */
[----:B------:R0:W-:Y:S04]  /*38a40*/  @P3 STG.E.U16 [R12.64], R14 ;  /* 0x0000000e0c003986 */ /* 0x0001e8000c101506 */
[----:B------:R1:W-:Y:S01]  /*38a50*/  @P2 STG.E.U16 [R18.64], R15 ;  /* 0x0000000f12002986 */ /* 0x0003e2000c101506 */
[----:B0-----:R-:W-:-:S04]  /*38a60*/  IMAD.WIDE R12, R20, 0x2, R16 ;  /* 0x00000002140c7825 */ /* 0x001fc800078e0210 */
[----:B-1----:R-:W-:Y:S01]  /*38a70*/  IMAD.WIDE R14, R20, 0x2, R2 ;  /* 0x00000002140e7825 */ /* 0x002fe200078e0202 */
[----:B------:R-:W-:Y:S01]  /*38a80*/  PRMT R18, R24, 0x7632, R18 ;  /* 0x0000763218127816 */ /* 0x000fe20000000012 */
[----:B------:R0:W-:Y:S04]  /*38a90*/  @P6 STG.E.U16 [R12.64], R24 ;  /* 0x000000180c006986 */ /* 0x0001e8000c101506 */
[----:B0-----:R-:W4:Y:S01]  /*38aa0*/  LDL.LU R24, [R1+0x10c] ;  /* 0x00010c0001187983 */ /* 0x001f220000300800 */
[----:B--2---:R-:W-:-:S03]  /*38ab0*/  PRMT R19, R29, 0x7632, R19 ;  /* 0x000076321d137816 */ /* 0x004fc60000000013 */
[----:B------:R0:W-:Y:S04]  /*38ac0*/  @P0 STG.E.U16 [R14.64], R29 ;  /* 0x0000001d0e000986 */ /* 0x0001e8000c101506 */
[----:B0-----:R-:W2:Y:S01]  /*38ad0*/  LDL.LU R29, [R1+0xac] ;  /* 0x0000ac00011d7983 */ /* 0x001ea20000300800 */
[C---:B------:R-:W-:Y:S02]  /*38ae0*/  IADD3 R23, R28.reuse, 0x74, RZ ;  /* 0x000000741c177810 */ /* 0x040fe40007ffe0ff */
[----:B------:R-:W-:Y:S02]  /*38af0*/  IADD3 R22, R28, 0x75, RZ ;  /* 0x000000751c167810 */ /* 0x000fe40007ffe0ff */
[----:B------:R-:W-:Y:S02]  /*38b00*/  ISETP.GE.AND P4, PT, R23, c[0x0][0x17c], PT ;  /* 0x00005f0017007a0c */ /* 0x000fe40003f86270 */
[----:B------:R-:W-:-:S02]  /*38b10*/  ISETP.LT.AND P2, PT, R26, c[0x0][0x178], !P1 ;  /* 0x00005e001a007a0c */ /* 0x000fc40004f41270 */
[----:B------:R-:W-:Y:S02]  /*38b20*/  ISETP.LT.AND P1, PT, R7, c[0x0][0x178], !P1 ;  /* 0x00005e0007007a0c */ /* 0x000fe40004f21270 */
[----:B------:R-:W-:Y:S02]  /*38b30*/  IADD3 R14, R20, c[0x0][0x198], RZ ;  /* 0x00006600140e7a10 */ /* 0x000fe40007ffe0ff */
[----:B------:R-:W-:Y:S02]  /*38b40*/  ISETP.LT.AND P6, PT, R26, c[0x0][0x178], !P4 ;  /* 0x00005e001a007a0c */ /* 0x000fe400067c1270 */
[----:B------:R-:W-:Y:S02]  /*38b50*/  ISETP.GE.AND P5, PT, R22, c[0x0][0x17c], PT ;  /* 0x00005f0016007a0c */ /* 0x000fe40003fa6270 */
[C---:B------:R-:W-:Y:S02]  /*38b60*/  IADD3 R21, R28.reuse, 0x76, RZ ;  /* 0x000000761c157810 */ /* 0x040fe40007ffe0ff */
[----:B------:R-:W-:-:S02]  /*38b70*/  IADD3 R20, R28, 0x77, RZ ;  /* 0x000000771c147810 */ /* 0x000fc40007ffe0ff */
[C---:B------:R-:W-:Y:S01]  /*38b80*/  IADD3 R22, R14.reuse, c[0x0][0x198], RZ ;  /* 0x000066000e167a10 */ /* 0x040fe20007ffe0ff */
[C---:B------:R-:W-:Y:S01]  /*38b90*/  IMAD.WIDE R12, R14.reuse, 0x2, R16 ;  /* 0x000000020e0c7825 */ /* 0x040fe200078e0210 */
[----:B------:R-:W-:Y:S02]  /*38ba0*/  ISETP.GE.AND P3, PT, R21, c[0x0][0x17c], PT ;  /* 0x00005f0015007a0c */ /* 0x000fe40003f66270 */
[----:B------:R-:W-:Y:S01]  /*38bb0*/  ISETP.LT.AND P4, PT, R7, c[0x0][0x178], !P4 ;  /* 0x00005e0007007a0c */ /* 0x000fe20006781270 */
[----:B------:R-:W-:Y:S01]  /*38bc0*/  IMAD.WIDE R14, R14, 0x2, R2 ;  /* 0x000000020e0e7825 */ /* 0x000fe200078e0202 */
[----:B------:R-:W-:-:S03]  /*38bd0*/  ISETP.GE.AND P0, PT, R20, c[0x0][0x17c], PT ;  /* 0x00005f0014007a0c */ /* 0x000fc60003f06270 */
[----:B------:R-:W-:Y:S01]  /*38be0*/  IMAD.WIDE R20, R22, 0x2, R16 ;  /* 0x0000000216147825 */ /* 0x000fe200078e0210 */
[----:B------:R0:W-:Y:S04]  /*38bf0*/  @P2 STG.E.U16 [R12.64], R18 ;  /* 0x000000120c002986 */ /* 0x0001e8000c101506 */
        /* <DEDUP_REMOVED lines=8> */
[----:B----4-:R-:W-:Y:S01]  /*38c80*/  PRMT R15, R27, 0x7632, R15 ;  /* 0x000076321b0f7816 */ /* 0x010fe2000000000f */
        /* <DEDUP_REMOVED lines=105> */
[----:B------:R-:W-:Y:S02]  /*39320*/  IADD3 R23, R28, 0x80, RZ ;  /* 0x000000801c177810 */ /* 0x000fe40007ffe0ff */
[----:B------:R-:W-:Y:S02]  /*39330*/  ISETP.LT.AND P6, PT, R26, c[0x0][0x178], !P1 ;  /* 0x00005e001a007a0c */ /* 0x000fe40004fc1270 */
[----:B------:R-:W-:Y:S02]  /*39340*/  ISETP.GE.AND P4, PT, R23, c[0x0][0x17c], PT ;  /* 0x00005f0017007a0c */ /* 0x000fe40003f86270 */
[----:B------:R-:W-:-:S02]  /*39350*/  ISETP.LT.AND P1, PT, R7, c[0x0][0x178], !P1 ;  /* 0x00005e0007007a0c */ /* 0x000fc40004f21270 */
[----:B------:R-:W-:Y:S02]  /*39360*/  IADD3 R14, R20, c[0x0][0x198], RZ ;  /* 0x00006600140e7a10 */ /* 0x000fe40007ffe0ff */
[----:B------:R-:W-:Y:S02]  /*39370*/  ISETP.LT.AND P2, PT, R26, c[0x0][0x178], !P4 ;  /* 0x00005e001a007a0c */ /* 0x000fe40006741270 */
[C---:B------:R-:W-:Y:S02]  /*39380*/  IADD3 R21, R28.reuse, 0x82, RZ ;  /* 0x000000821c157810 */ /* 0x040fe40007ffe0ff */
[----:B------:R-:W-:Y:S02]  /*39390*/  IADD3 R20, R28, 0x83, RZ ;  /* 0x000000831c147810 */ /* 0x000fe40007ffe0ff */
[C---:B------:R-:W-:Y:S01]  /*393a0*/  IADD3 R23, R14.reuse, c[0x0][0x198], RZ ;  /* 0x000066000e177a10 */ /* 0x040fe20007ffe0ff */
[----:B------:R-:W-:Y:S01]  /*393b0*/  IMAD.WIDE R12, R14, 0x2, R16 ;  /* 0x000000020e0c7825 */ /* 0x000fe200078e0210 */
[----:B------:R-:W-:-:S02]  /*393c0*/  IADD3 R22, R28, 0x81, RZ ;  /* 0x000000811c167810 */ /* 0x000fc40007ffe0ff */
[----:B------:R-:W-:Y:S01]  /*393d0*/  ISETP.GE.AND P3, PT, R21, c[0x0][0x17c], PT ;  /* 0x00005f0015007a0c */ /* 0x000fe20003f66270 */
[----:B------:R-:W-:Y:S01]  /*393e0*/  IMAD.WIDE R14, R14, 0x2, R2 ;  /* 0x000000020e0e7825 */ /* 0x000fe200078e0202 */
[----:B------:R-:W-:Y:S02]  /*393f0*/  ISETP.LT.AND P4, PT, R7, c[0x0][0x178], !P4 ;  /* 0x00005e0007007a0c */ /* 0x000fe40006781270 */
[----:B------:R-:W-:Y:S01]  /*39400*/  ISETP.GE.AND P0, PT, R20, c[0x0][0x17c], PT ;  /* 0x00005f0014007a0c */ /* 0x000fe20003f06270 */
[C---:B------:R-:W-:Y:S01]  /*39410*/  IMAD.WIDE R20, R23.reuse, 0x2, R16 ;  /* 0x0000000217147825 */ /* 0x040fe200078e0210 */
[----:B------:R-:W-:Y:S01]  /*39420*/  ISETP.GE.AND P5, PT, R22, c[0x0][0x17c], PT ;  /* 0x00005f0016007a0c */ /* 0x000fe20003fa6270 */
[----:B------:R0:W-:Y:S04]  /*39430*/  @P6 STG.E.U16 [R12.64], R18 ;  /* 0x000000120c006986 */ /* 0x0001e8000c101506 */
[----:B------:R1:W-:Y:S04]  /*39440*/  @P1 STG.E.U16 [R14.64], R19 ;  /* 0x000000130e001986 */ /* 0x0003e8000c101506 */
[----:B---3--:R3:W-:Y:S01]  /*39450*/  @P2 STG.E.U16 [R20.64], R25 ;  /* 0x0000001914002986 */ /* 0x0087e2000c101506 */
[----:B------:R-:W-:Y:S01]  /*39460*/  ISETP.LT.AND P2, PT, R26, c[0x0][0x178], !P5 ;  /* 0x00005e001a007a0c */ /* 0x000fe20006f41270 */
[----:B0-----:R-:W-:Y:S01]  /*39470*/  IMAD.WIDE R12, R23, 0x2, R2 ;  /* 0x00000002170c7825 */ /* 0x001fe200078e0202 */
[----:B------:R-:W-:-:S02]  /*39480*/  ISETP.LT.AND P5, PT, R7, c[0x0][0x178], !P5 ;  /* 0x00005e0007007a0c */ /* 0x000fc40006fa1270 */
[----:B-1----:R-:W-:Y:S02]  /*39490*/  PRMT R19, R25, 0x7632, R19 ;  /* 0x0000763219137816 */ /* 0x002fe40000000013 */
[----:B------:R-:W-:Y:S02]  /*394a0*/  IADD3 R14, R28, 0x85, RZ ;  /* 0x000000851c0e7810 */ /* 0x000fe40007ffe0ff */
[----:B------:R-:W-:Y:S01]  /*394b0*/  IADD3 R18, R23, c[0x0][0x198], RZ ;  /* 0x0000660017127a10 */ /* 0x000fe20007ffe0ff */
[----:B---3--:R-:W3:Y:S01]  /*394c0*/  LDL.LU R25, [R1+0x280] ;  /* 0x0002800001197983 */ /* 0x008ee20000300800 */
[----:B------:R-:W-:-:S03]  /*394d0*/  ISETP.GE.AND P1, PT, R14, c[0x0][0x17c], PT ;  /* 0x00005f000e007a0c */ /* 0x000fc60003f26270 */
[----:B----4-:R0:W-:Y:S01]  /*394e0*/  @P4 STG.E.U16 [R12.64], R27 ;  /* 0x0000001b0c004986 */ /* 0x0101e2000c101506 */
[----:B------:R-:W-:Y:S01]  /*394f0*/  PRMT R20, R27, 0x7632, R20 ;  /* 0x000076321b147816 */ /* 0x000fe20000000014 */
[----:B------:R-:W-:Y:S01]  /*39500*/  IMAD.WIDE R14, R18, 0x2, R16 ;  /* 0x00000002120e7825 */ /* 0x000fe200078e0210 */
[----:B------:R-:W-:Y:S02]  /*39510*/  ISETP.LT.AND P4, PT, R26, c[0x0][0x178], !P3 ;  /* 0x00005e001a007a0c */ /* 0x000fe40005f81270 */
[----:B------:R-:W-:Y:S02]  /*39520*/  ISETP.LT.AND P3, PT, R7, c[0x0][0x178], !P3 ;  /* 0x00005e0007007a0c */ /* 0x000fe40005f61270 */
[----:B------:R1:W-:Y:S04]  /*39530*/  @P2 STG.E.U16 [R14.64], R19 ;  /* 0x000000130e002986 */ /* 0x0003e8000c101506 */
[----:B0-----:R-:W4:Y:S01]  /*39540*/  LDL.LU R27, [R1+0x140] ;  /* 0x00014000011b7983 */ /* 0x001f220000300800 */
[C---:B------:R-:W-:Y:S01]  /*39550*/  IMAD.WIDE R12, R18.reuse, 0x2, R2 ;  /* 0x00000002120c7825 */ /* 0x040fe200078e0202 */
[----:B------:R-:W-:-:S04]  /*39560*/  IADD3 R18, R18, c[0x0][0x198], RZ ;  /* 0x0000660012127a10 */ /* 0x000fc80007ffe0ff */
[----:B------:R0:W-:Y:S01]  /*39570*/  @P5 STG.E.U16 [R12.64], R20 ;  /* 0x000000140c005986 */ /* 0x0001e2000c101506 */
[----:B-1----:R-:W-:-:S04]  /*39580*/  IMAD.WIDE R14, R18, 0x2, R2 ;  /* 0x00000002120e7825 */ /* 0x002fc800078e0202 */
[----:B0-----:R-:W-:-:S05]  /*39590*/  IMAD.WIDE R12, R18, 0x2, R16 ;  /* 0x00000002120c7825 */ /* 0x001fca00078e0210 */
[----:B------:R-:W-:Y:S04]  /*395a0*/  @P4 STG.E.U16 [R12.64], R24 ;  /* 0x000000180c004986 */ /* 0x000fe8000c101506 */
[----:B--2---:R0:W-:Y:S01]  /*395b0*/  @P3 STG.E.U16 [R14.64], R29 ;  /* 0x0000001d0e003986 */ /* 0x0041e2000c101506 */
[----:B------:R-:W-:-:S03]  /*395c0*/  PRMT R20, R29, 0x7632, R20 ;  /* 0x000076321d147816 */ /* 0x000fc60000000014 */
[----:B0-----:R-:W2:Y:S01]  /*395d0*/  LDL.LU R29, [R1+0x270] ;  /* 0x00027000011d7983 */ /* 0x001ea20000300800 */
[----:B------:R-:W-:Y:S02]  /*395e0*/  IADD3 R22, R28, 0x84, RZ ;  /* 0x000000841c167810 */ /* 0x000fe40007ffe0ff */
[----:B------:R-:W-:Y:S02]  /*395f0*/  ISETP.LT.AND P5, PT, R26, c[0x0][0x178], !P0 ;  /* 0x00005e001a007a0c */ /* 0x000fe400047a1270 */
[----:B------:R-:W-:Y:S02]  /*39600*/  ISETP.GE.AND P6, PT, R22, c[0x0][0x17c], PT ;  /* 0x00005f0016007a0c */ /* 0x000fe40003fc6270 */
[----:B------:R-:W-:Y:S02]  /*39610*/  IADD3 R21, R28, 0x86, RZ ;  /* 0x000000861c157810 */ /* 0x000fe40007ffe0ff */
[----:B------:R-:W-:Y:S02]  /*39620*/  IADD3 R18, R18, c[0x0][0x198], RZ ;  /* 0x0000660012127a10 */ /* 0x000fe40007ffe0ff */
[----:B------:R-:W-:-:S02]  /*39630*/  IADD3 R19, R28, 0x87, RZ ;  /* 0x000000871c137810 */ /* 0x000fc40007ffe0ff */
[----:B------:R-:W-:Y:S02]  /*39640*/  ISETP.LT.AND P0, PT, R7, c[0x0][0x178], !P0 ;  /* 0x00005e0007007a0c */ /* 0x000fe40004701270 */
[----:B------:R-:W-:Y:S01]  /*39650*/  ISETP.LT.AND P3, PT, R26, c[0x0][0x178], !P6 ;  /* 0x00005e001a007a0c */ /* 0x000fe20007761270 */
[----:B------:R-:W-:Y:S01]  /*39660*/  IMAD.WIDE R12, R18, 0x2, R16 ;  /* 0x00000002120c7825 */ /* 0x000fe200078e0210 */
[----:B------:R-:W-:Y:S02]  /*39670*/  ISETP.GE.AND P2, PT, R21, c[0x0][0x17c], PT ;  /* 0x00005f0015007a0c */ /* 0x000fe40003f46270 */
[----:B------:R-:W-:Y:S02]  /*39680*/  ISETP.GE.AND P4, PT, R19, c[0x0][0x17c], PT ;  /* 0x00005f0013007a0c */ /* 0x000fe40003f86270 */
[----:B------:R-:W-:Y:S02]  /*39690*/  PRMT R21, R24, 0x7632, R21 ;  /* 0x0000763218157816 */ /* 0x000fe40000000015 */
[C---:B------:R-:W-:Y:S01]  /*396a0*/  IADD3 R19, R18.reuse, c[0x0][0x198], RZ ;  /* 0x0000660012137a10 */ /* 0x040fe20007ffe0ff */
[----:B------:R-:W-:Y:S01]  /*396b0*/  IMAD.WIDE R14, R18, 0x2, R2 ;  /* 0x00000002120e7825 */ /* 0x000fe200078e0202 */
[----:B------:R-:W-:Y:S01]  /*396c0*/  ISETP.LT.AND P6, PT, R7, c[0x0][0x178], !P6 ;  /* 0x00005e0007007a0c */ /* 0x000fe200077c1270 */
[----:B------:R0:W-:Y:S01]  /*396d0*/  @P5 STG.E.U16 [R12.64], R21 ;  /* 0x000000150c005986 */ /* 0x0001e2000c101506 */
[----:B------:R-:W-:-:S03]  /*396e0*/  IADD3 R18, R28, 0x88, RZ ;  /* 0x000000881c127810 */ /* 0x000fc60007ffe0ff */
[----:B------:R1:W-:Y:S01]  /*396f0*/  @P0 STG.E.U16 [R14.64], R20 ;  /* 0x000000140e000986 */ /* 0x0003e2000c101506 */
[----:B------:R-:W-:Y:S01]  /*39700*/  ISETP.LT.AND P0, PT, R26, c[0x0][0x178], !P1 ;  /* 0x00005e001a007a0c */ /* 0x000fe20004f01270 */
[----:B0-----:R-:W-:Y:S01]  /*39710*/  IMAD.WIDE R12, R19, 0x2, R16 ;  /* 0x00000002130c7825 */ /* 0x001fe200078e0210 */
[----:B------:R-:W-:-:S04]  /*39720*/  ISETP.GE.AND P5, PT, R18, c[0x0][0x17c], PT ;  /* 0x00005f0012007a0c */ /* 0x000fc80003fa6270 */
[----:B---3--:R0:W-:Y:S01]  /*39730*/  @P3 STG.E.U16 [R12.64], R25 ;  /* 0x000000190c003986 */ /* 0x0081e2000c101506 */
[----:B-1----:R-:W-:Y:S02]  /*39740*/  IADD3 R14, R28, 0x89, RZ ;  /* 0x000000891c0e7810 */ /* 0x002fe40007ffe0ff */
[----:B------:R-:W-:Y:S02]  /*39750*/  IADD3 R18, R19, c[0x0][0x198], RZ ;  /* 0x0000660013127a10 */ /* 0x000fe40007ffe0ff */
[----:B------:R-:W-:Y:S01]  /*39760*/  ISETP.LT.AND P1, PT, R7, c[0x0][0x178], !P1 ;  /* 0x00005e0007007a0c */ /* 0x000fe20004f21270 */
[----:B0-----:R-:W-:Y:S01]  /*39770*/  IMAD.WIDE R12, R19, 0x2, R2 ;  /* 0x00000002130c7825 */ /* 0x001fe200078e0202 */
[----:B------:R-:W-:-:S04]  /*39780*/  ISETP.GE.AND P3, PT, R14, c[0x0][0x17c], PT ;  /* 0x00005f000e007a0c */ /* 0x000fc80003f66270 */
[----:B----4-:R0:W-:Y:S01]  /*39790*/  @P6 STG.E.U16 [R12.64], R27 ;  /* 0x0000001b0c006986 */ /* 0x0101e2000c101506 */
[----:B------:R-:W-:Y:S01]  /*397a0*/  ISETP.LT.AND P6, PT, R26, c[0x0][0x178], !P2 ;  /* 0x00005e001a007a0c */ /* 0x000fe200057c1270 */
[C---:B------:R-:W-:Y:S01]  /*397b0*/  IMAD.WIDE R14, R18.reuse, 0x2, R16 ;  /* 0x00000002120e7825 */ /* 0x040fe200078e0210 */
[----:B------:R-:W-:Y:S02]  /*397c0*/  ISETP.LT.AND P2, PT, R7, c[0x0][0x178], !P2 ;  /* 0x00005e0007007a0c */ /* 0x000fe40005741270 */
[----:B------:R-:W-:Y:S02]  /*397d0*/  PRMT R19, R25, 0x7632, R19 ;  /* 0x0000763219137816 */ /* 0x000fe40000000013 */
[C---:B------:R-:W-:Y:S02]  /*397e0*/  IADD3 R20, R18.reuse, c[0x0][0x198], RZ ;  /* 0x0000660012147a10 */ /* 0x040fe40007ffe0ff */
[----:B------:R-:W-:Y:S01]  /*397f0*/  PRMT R21, R27, 0x7632, R21 ;  /* 0x000076321b157816 */ /* 0x000fe20000000015 */
[----:B------:R1:W-:Y:S01]  /*39800*/  @P0 STG.E.U16 [R14.64], R19 ;  /* 0x000000130e000986 */ /* 0x0003e2000c101506 */
[----:B0-----:R-:W-:-:S03]  /*39810*/  IMAD.WIDE R12, R18, 0x2, R2 ;  /* 0x00000002120c7825 */ /* 0x001fc600078e0202 */
[----:B------:R-:W3:Y:S04]  /*39820*/  LDL.LU R27, [R1+0x1b0] ;  /* 0x0001b000011b7983 */ /* 0x000ee80000300800 */
[----:B------:R-:W-:Y:S01]  /*39830*/  @P1 STG.E.U16 [R12.64], R21 ;  /* 0x000000150c001986 */ /* 0x000fe2000c101506 */
[----:B-1----:R-:W-:-:S03]  /*39840*/  IMAD.WIDE R14, R20, 0x2, R16 ;  /* 0x00000002140e7825 */ /* 0x002fc600078e0210 */
[----:B------:R-:W4:Y:S01]  /*39850*/  LDL.LU R25, [R1+0x2a0] ;  /* 0x0002a00001197983 */ /* 0x000f220000300800 */
[----:B------:R-:W-:-:S03]  /*39860*/  IMAD.WIDE R18, R20, 0x2, R2 ;  /* 0x0000000214127825 */ /* 0x000fc600078e0202 */
[----:B--2---:R0:W-:Y:S04]  /*39870*/  @P6 STG.E.U16 [R14.64], R29 ;  /* 0x0000001d0e006986 */ /* 0x0041e8000c101506 */
[----:B------:R1:W-:Y:S01]  /*39880*/  @P2 STG.E.U16 [R18.64], R8 ;  /* 0x0000000812002986 */ /* 0x0003e2000c101506 */
[----:B------:R-:W-:Y:S02]  /*39890*/  ISETP.LT.AND P2, PT, R26, c[0x0][0x178], !P4 ;  /* 0x00005e001a007a0c */ /* 0x000fe40006741270 */
[----:B0-----:R-:W-:Y:S02]  /*398a0*/  IADD3 R14, R20, c[0x0][0x198], RZ ;  /* 0x00006600140e7a10 */ /* 0x001fe40007ffe0ff */
[----:B-1----:R-:W-:-:S03]  /*398b0*/  PRMT R8, R29, 0x7632, R8 ;  /* 0x000076321d087816 */ /* 0x002fc60000000008 */
[----:B------:R-:W-:Y:S01]  /*398c0*/  IMAD.WIDE R12, R14, 0x2, R16 ;  /* 0x000000020e0c7825 */ /* 0x000fe200078e0210 */
[----:B------:R-:W-:Y:S01]  /*398d0*/  ISETP.LT.AND P6, PT, R26, c[0x0][0x178], !P5 ;  /* 0x00005e001a007a0c */ /* 0x000fe20006fc1270 */
[----:B------:R-:W2:Y:S01]  /*398e0*/  LDL.LU R29, [R1+0x150] ;  /* 0x00015000011d7983 */ /* 0x000ea20000300800 */
[C---:B------:R-:W-:Y:S02]  /*398f0*/  ISETP.LT.AND P4, PT, R7.reuse, c[0x0][0x178], !P4 ;  /* 0x00005e0007007a0c */ /* 0x040fe40006781270 */
[----:B------:R-:W-:Y:S01]  /*39900*/  ISETP.LT.AND P5, PT, R7, c[0x0][0x178], !P5 ;  /* 0x00005e0007007a0c */ /* 0x000fe20006fa1270 */
[----:B------:R0:W-:Y:S02]  /*39910*/  @P2 STG.E.U16 [R12.64], R8 ;  /* 0x000000080c002986 */ /* 0x0001e4000c101506 */
[----:B0-----:R-:W-:Y:S02]  /*39920*/  IMAD.MOV.U32 R12, RZ, RZ, R7 ;  /* 0x000000ffff0c7224 */ /* 0x001fe400078e0007 */
[----:B------:R-:W2:Y:S04]  /*39930*/  LDL.LU R7, [R1+0x12f4] ;  /* 0x0012f40001077983 */ /* 0x000ea80000300800 */
[----:B------:R-:W2:Y:S01]  /*39940*/  LDL.LU R13, [R1+0x2b0] ;  /* 0x0002b000010d7983 */ /* 0x000ea20000300800 */
[----:B------:R-:W-:-:S02]  /*39950*/  IADD3 R22, R28, 0x8a, RZ ;  /* 0x0000008a1c167810 */ /* 0x000fc40007ffe0ff */
[----:B------:R-:W-:Y:S02]  /*39960*/  IADD3 R23, R28, 0x8b, RZ ;  /* 0x0000008b1c177810 */ /* 0x000fe40007ffe0ff */
[----:B------:R-:W-:Y:S02]  /*39970*/  ISETP.GE.AND P0, PT, R22, c[0x0][0x17c], PT ;  /* 0x00005f0016007a0c */ /* 0x000fe40003f06270 */
[C---:B------:R-:W-:Y:S01]  /*39980*/  IADD3 R22, R14.reuse, c[0x0][0x198], RZ ;  /* 0x000066000e167a10 */ /* 0x040fe20007ffe0ff */
[----:B------:R-:W-:Y:S01]  /*39990*/  IMAD.WIDE R14, R14, 0x2, R2 ;  /* 0x000000020e0e7825 */ /* 0x000fe200078e0202 */
[----:B------:R-:W-:Y:S02]  /*399a0*/  ISETP.GE.AND P1, PT, R23, c[0x0][0x17c], PT ;  /* 0x00005f0017007a0c */ /* 0x000fe40003f26270 */
[----:B------:R-:W-:Y:S01]  /*399b0*/  PRMT R23, R8, 0x7632, R23 ;  /* 0x0000763208177816 */ /* 0x000fe20000000017 */
[----:B------:R-:W-:-:S04]  /*399c0*/  IMAD.WIDE R18, R22, 0x2, R16 ;  /* 0x0000000216127825 */ /* 0x000fc800078e0210 */
[----:B------:R-:W-:Y:S01]  /*399d0*/  IMAD.WIDE R20, R22, 0x2, R2 ;  /* 0x0000000216147825 */ /* 0x000fe200078e0202 */
[----:B------:R0:W-:Y:S01]  /*399e0*/  @P4 STG.E.U16 [R14.64], R23 ;  /* 0x000000170e004986 */ /* 0x0001e2000c101506 */
[----:B------:R-:W-:Y:S02]  /*399f0*/  IADD3 R24, R28, 0x8c, RZ ;  /* 0x0000008c1c187810 */ /* 0x000fe40007ffe0ff */
[----:B------:R-:W-:Y:S02]  /*39a00*/  ISETP.LT.AND P4, PT, R26, c[0x0][0x178], !P3 ;  /* 0x00005e001a007a0c */ /* 0x000fe40005f81270 */
[----:B------:R-:W-:Y:S01]  /*39a10*/  ISETP.GE.AND P2, PT, R24, c[0x0][0x17c], PT ;  /* 0x00005f0018007a0c */ /* 0x000fe20003f46270 */
[----:B------:R-:W-:-:S05]  /*39a20*/  IMAD.MOV.U32 R24, RZ, RZ, R12 ;  /* 0x000000ffff187224 */ /* 0x000fca00078e000c */
[----:B------:R-:W-:Y:S02]  /*39a30*/  ISETP.LT.AND P3, PT, R24, c[0x0][0x178], !P3 ;  /* 0x00005e0018007a0c */ /* 0x000fe40005f61270 */
[----:B0-----:R-:W-:Y:S01]  /*39a40*/  IADD3 R14, R22, c[0x0][0x198], RZ ;  /* 0x00006600160e7a10 */ /* 0x001fe20007ffe0ff */
[----:B--2---:R-:W-:Y:S04]  /*39a50*/  @P6 STG.E.U16 [R18.64], R13 ;  /* 0x0000000d12006986 */ /* 0x004fe8000c101506 */
[----:B---3--:R0:W-:Y:S02]  /*39a60*/  @P5 STG.E.U16 [R20.64], R27 ;  /* 0x0000001b14005986 */ /* 0x0081e4000c101506 */
[----:B0-----:R-:W-:Y:S02]  /*39a70*/  PRMT R20, R27, 0x7632, R20 ;  /* 0x000076321b147816 */ /* 0x001fe40000000014 */
[----:B------:R-:W2:Y:S01]  /*39a80*/  LDL.LU R27, [R1+0x290] ;  /* 0x00029000011b7983 */ /* 0x000ea20000300800 */
[----:B------:R-:W-:-:S02]  /*39a90*/  ISETP.LT.AND P5, PT, R26, c[0x0][0x178], !P0 ;  /* 0x00005e001a007a0c */ /* 0x000fc400047a1270 */
[----:B------:R-:W-:Y:S02]  /*39aa0*/  ISETP.LT.AND P0, PT, R24, c[0x0][0x178], !P0 ;  /* 0x00005e0018007a0c */ /* 0x000fe40004701270 */
[----:B------:R-:W-:Y:S01]  /*39ab0*/  PRMT R8, R13, 0x7632, R8 ;  /* 0x000076320d087816 */ /* 0x000fe20000000008 */
[----:B------:R-:W-:Y:S01]  /*39ac0*/  IMAD.WIDE R12, R14, 0x2, R16 ;  /* 0x000000020e0c7825 */ /* 0x000fe200078e0210 */
[----:B------:R-:W-:Y:S02]  /*39ad0*/  IADD3 R18, R28, 0x8d, RZ ;  /* 0x0000008d1c127810 */ /* 0x000fe40007ffe0ff */
[C---:B------:R-:W-:Y:S01]  /*39ae0*/  IADD3 R21, R14.reuse, c[0x0][0x198], RZ ;  /* 0x000066000e157a10 */ /* 0x040fe20007ffe0ff */
[----:B------:R-:W-:Y:S01]  /*39af0*/  IMAD.WIDE R14, R14, 0x2, R2 ;  /* 0x000000020e0e7825 */ /* 0x000fe200078e0202 */
[----:B------:R-:W-:Y:S01]  /*39b00*/  ISETP.GE.AND P6, PT, R18, c[0x0][0x17c], PT ;  /* 0x00005f0012007a0c */ /* 0x000fe20003fc6270 */
[----:B------:R0:W-:Y:S02]  /*39b10*/  @P4 STG.E.U16 [R12.64], R8 ;  /* 0x000000080c004986 */ /* 0x0001e4000c101506 */
[----:B------:R-:W-:-:S02]  /*39b20*/  IMAD.WIDE R18, R21, 0x2, R16 ;  /* 0x0000000215127825 */ /* 0x000fc400078e0210 */
[----:B------:R-:W-:Y:S04]  /*39b30*/  @P3 STG.E.U16 [R14.64], R20 ;  /* 0x000000140e003986 */ /* 0x000fe8000c101506 */
[----:B----4-:R1:W-:Y:S01]  /*39b40*/  @P5 STG.E.U16 [R18.64], R25 ;  /* 0x0000001912005986 */ /* 0x0103e2000c101506 */
[----:B0-----:R-:W-:-:S05]  /*39b50*/  IMAD.WIDE R12, R21, 0x2, R2 ;  /* 0x00000002150c7825 */ /* 0x001fca00078e0202 */
[----:B------:R0:W-:Y:S01]  /*39b60*/  @P0 STG.E.U16 [R12.64], R29 ;  /* 0x0000001d0c000986 */ /* 0x0001e2000c101506 */
[----:B-1----:R-:W-:-:S03]  /*39b70*/  PRMT R19, R29, 0x7632, R19 ;  /* 0x000076321d137816 */ /* 0x002fc60000000013 */
[----:B0-----:R-:W3:Y:S04]  /*39b80*/  LDL.LU R29, [R1+0x2c0] ;  /* 0x0002c000011d7983 */ /* 0x001ee80000300800 */
[----:B------:R-:W4:Y:S01]  /*39b90*/  LDL.LU R23, [R1+0x240] ;  /* 0x0002400001177983 */ /* 0x000f220000300800 */
[----:B------:R-:W-:Y:S02]  /*39ba0*/  IADD3 R8, R28, 0x8f, RZ ;  /* 0x0000008f1c087810 */ /* 0x000fe40007ffe0ff */
[----:B------:R-:W-:Y:S02]  /*39bb0*/  ISETP.LT.AND P5, PT, R26, c[0x0][0x178], !P1 ;  /* 0x00005e001a007a0c */ /* 0x000fe40004fa1270 */
[----:B------:R-:W-:Y:S02]  /*39bc0*/  ISETP.LT.AND P1, PT, R24, c[0x0][0x178], !P1 ;  /* 0x00005e0018007a0c */ /* 0x000fe40004f21270 */
[----:B------:R-:W-:-:S02]  /*39bd0*/  ISETP.GE.AND P3, PT, R8, c[0x0][0x17c], PT ;  /* 0x00005f0008007a0c */ /* 0x000fc40003f66270 */
[----:B------:R-:W-:Y:S02]  /*39be0*/  IADD3 R8, R21, c[0x0][0x198], RZ ;  /* 0x0000660015087a10 */ /* 0x000fe40007ffe0ff */
[----:B------:R-:W-:Y:S02]  /*39bf0*/  PRMT R18, R25, 0x7632, R18 ;  /* 0x0000763219127816 */ /* 0x000fe40000000012 */
[----:B------:R-:W-:Y:S01]  /*39c00*/  ISETP.LT.AND P0, PT, R26, c[0x0][0x178], !P2 ;  /* 0x00005e001a007a0c */ /* 0x000fe20005701270 */
[C---:B------:R-:W-:Y:S01]  /*39c10*/  IMAD.WIDE R14, R8.reuse, 0x2, R16 ;  /* 0x00000002080e7825 */ /* 0x040fe200078e0210 */
[----:B------:R-:W4:Y:S03]  /*39c20*/  LDL.LU R25, [R1+0x254] ;  /* 0x0002540001197983 */ /* 0x000f260000300800 */
[C---:B------:R-:W-:Y:S01]  /*39c30*/  IMAD.WIDE R12, R8.reuse, 0x2, R2 ;  /* 0x00000002080c7825 */ /* 0x040fe200078e0202 */
[----:B------:R-:W-:Y:S01]  /*39c40*/  IADD3 R8, R8, c[0x0][0x198], RZ ;  /* 0x0000660008087a10 */ /* 0x000fe20007ffe0ff */
[----:B------:R-:W-:Y:S04]  /*39c50*/  @P5 STG.E.U16 [R14.64], R18 ;  /* 0x000000120e005986 */ /* 0x000fe8000c101506 */
[----:B------:R0:W-:Y:S02]  /*39c60*/  @P1 STG.E.U16 [R12.64], R19 ;  /* 0x000000130c001986 */ /* 0x0001e4000c101506 */
[----:B0-----:R-:W-:-:S05]  /*39c70*/  IMAD.WIDE R12, R8, 0x2, R16 ;  /* 0x00000002080c7825 */ /* 0x001fca00078e0210 */
[----:B--2---:R0:W-:Y:S01]  /*39c80*/  @P0 STG.E.U16 [R12.64], R27 ;  /* 0x0000001b0c000986 */ /* 0x0041e2000c101506 */
[----:B------:R-:W-:-:S03]  /*39c90*/  PRMT R19, R27, 0x7632, R19 ;  /* 0x000076321b137816 */ /* 0x000fc60000000013 */
[----:B0-----:R-:W2:Y:S01]  /*39ca0*/  LDL.LU R27, [R1+0x234] ;  /* 0x00023400011b7983 */ /* 0x001ea20000300800 */
[----:B------:R-:W-:Y:S02]  /*39cb0*/  ISETP.LT.AND P2, PT, R24, c[0x0][0x178], !P2 ;  /* 0x00005e0018007a0c */ /* 0x000fe40005741270 */
[----:B------:R-:W-:Y:S01]  /*39cc0*/  IADD3 R22, R28, 0x8e, RZ ;  /* 0x0000008e1c167810 */ /* 0x000fe20007ffe0ff */
[----:B------:R-:W-:Y:S01]  /*39cd0*/  IMAD.WIDE R14, R8, 0x2, R2 ;  /* 0x00000002080e7825 */ /* 0x000fe200078e0202 */
[----:B------:R-:W-:Y:S02]  /*39ce0*/  ISETP.LT.AND P1, PT, R26, c[0x0][0x178], !P6 ;  /* 0x00005e001a007a0c */ /* 0x000fe40007721270 */
[----:B------:R-:W-:Y:S02]  /*39cf0*/  ISETP.LT.AND P6, PT, R24, c[0x0][0x178], !P6 ;  /* 0x00005e0018007a0c */ /* 0x000fe400077c1270 */
[----:B------:R-:W-:Y:S02]  /*39d00*/  ISETP.GE.AND P4, PT, R22, c[0x0][0x17c], PT ;  /* 0x00005f0016007a0c */ /* 0x000fe40003f86270 */
[----:B------:R-:W-:-:S02]  /*39d10*/  IADD3 R18, R28, 0x91, RZ ;  /* 0x000000911c127810 */ /* 0x000fc40007ffe0ff */
[----:B------:R-:W-:Y:S01]  /*39d20*/  IADD3 R8, R8, c[0x0][0x198], RZ ;  /* 0x0000660008087a10 */ /* 0x000fe20007ffe0ff */
[----:B------:R0:W-:Y:S01]  /*39d30*/  @P2 STG.E.U16 [R14.64], R4 ;  /* 0x000000040e002986 */ /* 0x0001e2000c101506 */
[----:B------:R-:W-:Y:S02]  /*39d40*/  ISETP.LT.AND P2, PT, R26, c[0x0][0x178], !P4 ;  /* 0x00005e001a007a0c */ /* 0x000fe40006741270 */
[----:B------:R-:W-:Y:S01]  /*39d50*/  ISETP.GE.AND P0, PT, R18, c[0x0][0x17c], PT ;  /* 0x00005f0012007a0c */ /* 0x000fe20003f06270 */
[----:B------:R-:W-:Y:S01]  /*39d60*/  IMAD.WIDE R12, R8, 0x2, R16 ;  /* 0x00000002080c7825 */ /* 0x000fe200078e0210 */
[----:B------:R-:W-:Y:S02]  /*39d70*/  PRMT R18, R4, 0x7632, R18 ;  /* 0x0000763204127816 */ /* 0x000fe40000000012 */
[----:B------:R-:W-:Y:S01]  /*39d80*/  ISETP.LT.AND P4, PT, R24, c[0x0][0x178], !P4 ;  /* 0x00005e0018007a0c */ /* 0x000fe20006781270 */
[C---:B0-----:R-:W-:Y:S01]  /*39d90*/  IMAD.WIDE R14, R8.reuse, 0x2, R2 ;  /* 0x00000002080e7825 */ /* 0x041fe200078e0202 */
[----:B------:R-:W-:Y:S01]  /*39da0*/  IADD3 R4, R8, c[0x0][0x198], RZ ;  /* 0x0000660008047a10 */ /* 0x000fe20007ffe0ff */
[----:B------:R0:W-:Y:S04]  /*39db0*/  @P1 STG.E.U16 [R12.64], R19 ;  /* 0x000000130c001986 */ /* 0x0001e8000c101506 */
[----:B------:R1:W-:Y:S01]  /*39dc0*/  @P6 STG.E.U16 [R14.64], R18 ;  /* 0x000000120e006986 */ /* 0x0003e2000c101506 */
[----:B------:R-:W-:-:S02]  /*39dd0*/  ISETP.LT.AND P6, PT, R26, c[0x0][0x178], !P3 ;  /* 0x00005e001a007a0c */ /* 0x000fc40005fc1270 */
[----:B------:R-:W-:Y:S01]  /*39de0*/  IADD3 R20, R28, 0x90, RZ ;  /* 0x000000901c147810 */ /* 0x000fe20007ffe0ff */
[C---:B0-----:R-:W-:Y:S01]  /*39df0*/  IMAD.WIDE R12, R4.reuse, 0x2, R16 ;  /* 0x00000002040c7825 */ /* 0x041fe200078e0210 */
[----:B-1----:R-:W-:-:S04]  /*39e00*/  IADD3 R18, R4, c[0x0][0x198], RZ ;  /* 0x0000660004127a10 */ /* 0x002fc80007ffe0ff */
[----:B---3--:R0:W-:Y:S01]  /*39e10*/  @P2 STG.E.U16 [R12.64], R29 ;  /* 0x0000001d0c002986 */ /* 0x0081e2000c101506 */
[----:B------:R-:W-:Y:S02]  /*39e20*/  ISETP.GE.AND P5, PT, R20, c[0x0][0x17c], PT ;  /* 0x00005f0014007a0c */ /* 0x000fe40003fa6270 */
[----:B------:R-:W-:Y:S01]  /*39e30*/  IADD3 R8, R28, 0x92, RZ ;  /* 0x000000921c087810 */ /* 0x000fe20007ffe0ff */
[----:B------:R-:W-:Y:S01]  /*39e40*/  IMAD.WIDE R14, R18, 0x2, R16 ;  /* 0x00000002120e7825 */ /* 0x000fe200078e0210 */
[----:B------:R-:W-:-:S03]  /*39e50*/  ISETP.LT.AND P3, PT, R24, c[0x0][0x178], !P3 ;  /* 0x00005e0018007a0c */ /* 0x000fc60005f61270 */
[----:B0-----:R-:W-:Y:S01]  /*39e60*/  IMAD.WIDE R12, R4, 0x2, R2 ;  /* 0x00000002040c7825 */ /* 0x001fe200078e0202 */
[----:B------:R-:W-:Y:S02]  /*39e70*/  PRMT R4, R29, 0x7632, R4 ;  /* 0x000076321d047816 */ /* 0x000fe40000000004 */
[----:B------:R-:W-:Y:S01]  /*39e80*/  ISETP.GE.AND P1, PT, R8, c[0x0][0x17c], PT ;  /* 0x00005f0008007a0c */ /* 0x000fe20003f26270 */
[----:B------:R-:W3:Y:S01]  /*39e90*/  LDL.LU R29, [R1+0x164] ;  /* 0x00016400011d7983 */ /* 0x000ee20000300800 */
[----:B------:R-:W-:-:S03]  /*39ea0*/  IADD3 R8, R28, 0x93, RZ ;  /* 0x000000931c087810 */ /* 0x000fc60007ffe0ff */
[----:B----4-:R0:W-:Y:S01]  /*39eb0*/  @P4 STG.E.U16 [R12.64], R23 ;  /* 0x000000170c004986 */ /* 0x0101e2000c101506 */
[----:B------:R-:W-:-:S03]  /*39ec0*/  ISETP.LT.AND P4, PT, R26, c[0x0][0x178], !P5 ;  /* 0x00005e001a007a0c */ /* 0x000fc60006f81270 */
[----:B------:R1:W-:Y:S01]  /*39ed0*/  @P6 STG.E.U16 [R14.64], R4 ;  /* 0x000000040e006986 */ /* 0x0003e2000c101506 */
[----:B------:R-:W-:Y:S02]  /*39ee0*/  ISETP.GE.AND P2, PT, R8, c[0x0][0x17c], PT ;  /* 0x00005f0008007a0c */ /* 0x000fe40003f46270 */
[----:B------:R-:W-:Y:S01]  /*39ef0*/  PRMT R8, R23, 0x7632, R8 ;  /* 0x0000763217087816 */ /* 0x000fe20000000008 */
[C---:B0-----:R-:W-:Y:S01]  /*39f00*/  IMAD.WIDE R12, R18.reuse, 0x2, R2 ;  /* 0x00000002120c7825 */ /* 0x041fe200078e0202 */
[----:B-1----:R-:W-:-:S04]  /*39f10*/  IADD3 R4, R18, c[0x0][0x198], RZ ;  /* 0x0000660012047a10 */ /* 0x002fc80007ffe0ff */
[----:B------:R0:W-:Y:S01]  /*39f20*/  @P3 STG.E.U16 [R12.64], R8 ;  /* 0x000000080c003986 */ /* 0x0001e2000c101506 */
[----:B------:R-:W-:Y:S01]  /*39f30*/  IMAD.WIDE R14, R4, 0x2, R16 ;  /* 0x00000002040e7825 */ /* 0x000fe200078e0210 */
[----:B------:R-:W-:-:S04]  /*39f40*/  ISETP.LT.AND P5, PT, R24, c[0x0][0x178], !P5 ;  /* 0x00005e0018007a0c */ /* 0x000fc80006fa1270 */
[----:B------:R1:W-:Y:S01]  /*39f50*/  @P4 STG.E.U16 [R14.64], R25 ;  /* 0x000000190e004986 */ /* 0x0003e2000c101506 */
[----:B------:R-:W-:Y:S01]  /*39f60*/  ISETP.LT.AND P4, PT, R26, c[0x0][0x178], !P0 ;  /* 0x00005e001a007a0c */ /* 0x000fe20004781270 */
[C---:B------:R-:W-:Y:S01]  /*39f70*/  IMAD.WIDE R18, R4.reuse, 0x2, R2 ;  /* 0x0000000204127825 */ /* 0x040fe200078e0202 */
[----:B0-----:R-:W-:Y:S02]  /*39f80*/  PRMT R8, R25, 0x7632, R8 ;  /* 0x0000763219087816 */ /* 0x001fe40000000008 */
[----:B-1----:R-:W-:Y:S01]  /*39f90*/  IADD3 R14, R4, c[0x0][0x198], RZ ;  /* 0x00006600040e7a10 */ /* 0x002fe20007ffe0ff */
[----:B------:R-:W4:Y:S04]  /*39fa0*/  LDL.LU R25, [R1+0x284] ;  /* 0x0002840001197983 */ /* 0x000f280000300800 */
[----:B------:R-:W-:Y:S01]  /*39fb0*/  IMAD.WIDE R12, R14, 0x2, R16 ;  /* 0x000000020e0c7825 */ /* 0x000fe200078e0210 */
[----:B--2---:R0:W-:Y:S01]  /*39fc0*/  @P5 STG.E.U16 [R18.64], R27 ;  /* 0x0000001b12005986 */ /* 0x0041e2000c101506 */
[----:B------:R-:W-:-:S03]  /*39fd0*/  PRMT R22, R27, 0x7632, R22 ;  /* 0x000076321b167816 */ /* 0x000fc60000000016 */
[----:B------:R1:W-:Y:S04]  /*39fe0*/  @P4 STG.E.U16 [R12.64], R8 ;  /* 0x000000080c004986 */ /* 0x0003e8000c101506 */
[----:B0-----:R-:W2:Y:S04]  /*39ff0*/  LDL.LU R27, [R1+0x144] ;  /* 0x00014400011b7983 */ /* 0x001ea80000300800 */
[----:B-1----:R-:W2:Y:S01]  /*3a000*/  LDL.LU R13, [R1+0x264] ;  /* 0x00026400010d7983 */ /* 0x002ea20000300800 */
[----:B------:R-:W-:Y:S02]  /*3a010*/  ISETP.LT.AND P0, PT, R24, c[0x0][0x178], !P0 ;  /* 0x00005e0018007a0c */ /* 0x000fe40004701270 */
[----:B------:R-:W-:-:S02]  /*3a020*/  ISETP.LT.AND P5, PT, R26, c[0x0][0x178], !P1 ;  /* 0x00005e001a007a0c */ /* 0x000fc40004fa1270 */
[----:B------:R-:W-:Y:S02]  /*3a030*/  ISETP.LT.AND P1, PT, R24, c[0x0][0x178], !P1 ;  /* 0x00005e0018007a0c */ /* 0x000fe40004f21270 */
[----:B------:R-:W-:Y:S02]  /*3a040*/  IADD3 R4, R14, c[0x0][0x198], RZ ;  /* 0x000066000e047a10 */ /* 0x000fe40007ffe0ff */
[C---:B------:R-:W-:Y:S02]  /*3a050*/  IADD3 R20, R28.reuse, 0x94, RZ ;  /* 0x000000941c147810 */ /* 0x040fe40007ffe0ff */
[----:B------:R-:W-:Y:S01]  /*3a060*/  IADD3 R21, R28, 0x95, RZ ;  /* 0x000000951c157810 */ /* 0x000fe20007ffe0ff */
[----:B------:R-:W-:Y:S01]  /*3a070*/  IMAD.WIDE R14, R14, 0x2, R2 ;  /* 0x000000020e0e7825 */ /* 0x000fe200078e0202 */
[----:B------:R-:W-:Y:S02]  /*3a080*/  ISETP.GE.AND P6, PT, R20, c[0x0][0x17c], PT ;  /* 0x00005f0014007a0c */ /* 0x000fe40003fc6270 */
[----:B------:R-:W-:Y:S01]  /*3a090*/  ISETP.GE.AND P3, PT, R21, c[0x0][0x17c], PT ;  /* 0x00005f0015007a0c */ /* 0x000fe20003f66270 */
[C---:B------:R-:W-:Y:S01]  /*3a0a0*/  IMAD.WIDE R18, R4.reuse, 0x2, R16 ;  /* 0x0000000204127825 */ /* 0x040fe200078e0210 */
[----:B------:R0:W-:Y:S03]  /*3a0b0*/  @P0 STG.E.U16 [R14.64], R22 ;  /* 0x000000160e000986 */ /* 0x0001e6000c101506 */
[C---:B------:R-:W-:Y:S01]  /*3a0c0*/  IMAD.WIDE R20, R4.reuse, 0x2, R2 ;  /* 0x0000000204147825 */ /* 0x040fe200078e0202 */
[----:B0-----:R-:W-:-:S04]  /*3a0d0*/  IADD3 R14, R4, c[0x0][0x198], RZ ;  /* 0x00006600040e7a10 */ /* 0x001fc80007ffe0ff */
[----:B------:R-:W-:Y:S01]  /*3a0e0*/  IADD3 R4, R14, c[0x0][0x198], RZ ;  /* 0x000066000e047a10 */ /* 0x000fe20007ffe0ff */
[----:B--2---:R-:W-:Y:S04]  /*3a0f0*/  @P5 STG.E.U16 [R18.64], R13 ;  /* 0x0000000d12005986 */ /* 0x004fe8000c101506 */
[----:B---3--:R0:W-:Y:S02]  /*3a100*/  @P1 STG.E.U16 [R20.64], R29 ;  /* 0x0000001d14001986 */ /* 0x0081e4000c101506 */
[----:B0-----:R-:W-:Y:S02]  /*3a110*/  PRMT R20, R29, 0x7632, R20 ;  /* 0x000076321d147816 */ /* 0x001fe40000000014 */
[----:B------:R-:W2:Y:S01]  /*3a120*/  LDL.LU R29, [R1+0x274] ;  /* 0x00027400011d7983 */ /* 0x000ea20000300800 */
[----:B------:R-:W-:-:S02]  /*3a130*/  ISETP.LT.AND P1, PT, R26, c[0x0][0x178], !P2 ;  /* 0x00005e001a007a0c */ /* 0x000fc40005721270 */
[----:B------:R-:W-:Y:S02]  /*3a140*/  ISETP.LT.AND P2, PT, R24, c[0x0][0x178], !P2 ;  /* 0x00005e0018007a0c */ /* 0x000fe40005741270 */
[----:B------:R-:W-:Y:S02]  /*3a150*/  ISETP.LT.AND P5, PT, R26, c[0x0][0x178], !P6 ;  /* 0x00005e001a007a0c */ /* 0x000fe400077a1270 */
[----:B------:R-:W-:Y:S02]  /*3a160*/  ISETP.LT.AND P6, PT, R24, c[0x0][0x178], !P6 ;  /* 0x00005e0018007a0c */ /* 0x000fe400077c1270 */
[----:B------:R-:W-:Y:S01]  /*3a170*/  PRMT R8, R13, 0x7632, R8 ;  /* 0x000076320d087816 */ /* 0x000fe20000000008 */
[----:B------:R-:W-:Y:S01]  /*3a180*/  IMAD.WIDE R12, R14, 0x2, R16 ;  /* 0x000000020e0c7825 */ /* 0x000fe200078e0210 */
[----:B------:R-:W-:-:S03]  /*3a190*/  IADD3 R18, R28, 0x97, RZ ;  /* 0x000000971c127810 */ /* 0x000fc60007ffe0ff */
[----:B------:R-:W-:Y:S01]  /*3a1a0*/  IMAD.WIDE R14, R14, 0x2, R2 ;  /* 0x000000020e0e7825 */ /* 0x000fe200078e0202 */
[----:B------:R-:W-:Y:S01]  /*3a1b0*/  ISETP.GE.AND P0, PT, R18, c[0x0][0x17c], PT ;  /* 0x00005f0012007a0c */ /* 0x000fe20003f06270 */
[----:B------:R0:W-:Y:S02]  /*3a1c0*/  @P1 STG.E.U16 [R12.64], R8 ;  /* 0x000000080c001986 */ /* 0x0001e4000c101506 */
[C---:B------:R-:W-:Y:S02]  /*3a1d0*/  IMAD.WIDE R18, R4.reuse, 0x2, R16 ;  /* 0x0000000204127825 */ /* 0x040fe400078e0210 */
[----:B------:R-:W-:Y:S04]  /*3a1e0*/  @P2 STG.E.U16 [R14.64], R20 ;  /* 0x000000140e002986 */ /* 0x000fe8000c101506 */
[----:B----4-:R1:W-:Y:S01]  /*3a1f0*/  @P5 STG.E.U16 [R18.64], R25 ;  /* 0x0000001912005986 */ /* 0x0103e2000c101506 */
[----:B0-----:R-:W-:-:S05]  /*3a200*/  IMAD.WIDE R12, R4, 0x2, R2 ;  /* 0x00000002040c7825 */ /* 0x001fca00078e0202 */
[----:B------:R0:W-:Y:S01]  /*3a210*/  @P6 STG.E.U16 [R12.64], R27 ;  /* 0x0000001b0c006986 */ /* 0x0001e2000c101506 */
[----:B-1----:R-:W-:Y:S02]  /*3a220*/  PRMT R18, R27, 0x7632, R18 ;  /* 0x000076321b127816 */ /* 0x002fe40000000012 */
[----:B------:R-:W-:Y:S01]  /*3a230*/  IADD3 R23, R28, 0x96, RZ ;  /* 0x000000961c177810 */ /* 0x000fe20007ffe0ff */
[----:B0-----:R-:W3:Y:S01]  /*3a240*/  LDL.LU R27, [R1+0x2b4] ;  /* 0x0002b400011b7983 */ /* 0x001ee20000300800 */
[----:B------:R-:W-:-:S03]  /*3a250*/  ISETP.LT.AND P5, PT, R26, c[0x0][0x178], !P3 ;  /* 0x00005e001a007a0c */ /* 0x000fc60005fa1270 */
[----:B------:R-:W4:Y:S01]  /*3a260*/  LDL.LU R22, [R1+0x1b4] ;  /* 0x0001b40001167983 */ /* 0x000f220000300800 */
[----:B------:R-:W-:Y:S02]  /*3a270*/  ISETP.LT.AND P3, PT, R24, c[0x0][0x178], !P3 ;  /* 0x00005e0018007a0c */ /* 0x000fe40005f61270 */
[----:B------:R-:W-:Y:S02]  /*3a280*/  ISETP.GE.AND P4, PT, R23, c[0x0][0x17c], PT ;  /* 0x00005f0017007a0c */ /* 0x000fe40003f86270 */
[----:B------:R-:W-:Y:S02]  /*3a290*/  IADD3 R8, R28, 0x99, RZ ;  /* 0x000000991c087810 */ /* 0x000fe40007ffe0ff */
[----:B------:R-:W-:Y:S02]  /*3a2a0*/  IADD3 R4, R4, c[0x0][0x198], RZ ;  /* 0x0000660004047a10 */ /* 0x000fe40007ffe0ff */
[----:B------:R-:W-:Y:S02]  /*3a2b0*/  ISETP.LT.AND P6, PT, R26, c[0x0][0x178], !P4 ;  /* 0x00005e001a007a0c */ /* 0x000fe400067c1270 */
[----:B------:R-:W-:Y:S01]  /*3a2c0*/  ISETP.GE.AND P2, PT, R8, c[0x0][0x17c], PT ;  /* 0x00005f0008007a0c */ /* 0x000fe20003f46270 */
[----:B------:R-:W-:Y:S01]  /*3a2d0*/  IMAD.WIDE R12, R4, 0x2, R16 ;  /* 0x00000002040c7825 */ /* 0x000fe200078e0210 */
[----:B------:R-:W-:-:S02]  /*3a2e0*/  ISETP.LT.AND P4, PT, R24, c[0x0][0x178], !P4 ;  /* 0x00005e0018007a0c */ /* 0x000fc40006781270 */
[----:B------:R-:W-:Y:S01]  /*3a2f0*/  PRMT R8, R25, 0x7632, R8 ;  /* 0x0000763219087816 */ /* 0x000fe20000000008 */
[C---:B------:R-:W-:Y:S01]  /*3a300*/  IMAD.WIDE R14, R4.reuse, 0x2, R2 ;  /* 0x00000002040e7825 */ /* 0x040fe200078e0202 */
[----:B------:R-:W-:Y:S01]  /*3a310*/  IADD3 R4, R4, c[0x0][0x198], RZ ;  /* 0x0000660004047a10 */ /* 0x000fe20007ffe0ff */
[----:B------:R-:W4:Y:S04]  /*3a320*/  LDL.LU R25, [R1+0x2a4] ;  /* 0x0002a40001197983 */ /* 0x000f280000300800 */
[----:B------:R0:W-:Y:S04]  /*3a330*/  @P5 STG.E.U16 [R12.64], R8 ;  /* 0x000000080c005986 */ /* 0x0001e8000c101506 */
[----:B------:R1:W-:Y:S01]  /*3a340*/  @P3 STG.E.U16 [R14.64], R18 ;  /* 0x000000120e003986 */ /* 0x0003e2000c101506 */
[----:B0-----:R-:W-:-:S04]  /*3a350*/  IMAD.WIDE R12, R4, 0x2, R16 ;  /* 0x00000002040c7825 */ /* 0x001fc800078e0210 */
[----:B-1----:R-:W-:Y:S01]  /*3a360*/  IMAD.WIDE R14, R4, 0x2, R2 ;  /* 0x00000002040e7825 */ /* 0x002fe200078e0202 */
[----:B--2---:R-:W-:Y:S04]  /*3a370*/  @P6 STG.E.U16 [R12.64], R29 ;  /* 0x0000001d0c006986 */ /* 0x004fe8000c101506 */
[----:B------:R0:W-:Y:S02]  /*3a380*/  @P4 STG.E.U16 [R14.64], R9 ;  /* 0x000000090e004986 */ /* 0x0001e4000c101506 */
[----:B0-----:R-:W-:Y:S02]  /*3a390*/  PRMT R15, R29, 0x7632, R15 ;  /* 0x000076321d0f7816 */ /* 0x001fe4000000000f */
[----:B------:R-:W2:Y:S01]  /*3a3a0*/  LDL.LU R29, [R1+0x154] ;  /* 0x00015400011d7983 */ /* 0x000ea20000300800 */
[----:B------:R-:W-:-:S02]  /*3a3b0*/  IADD3 R21, R28, 0x98, RZ ;  /* 0x000000981c157810 */ /* 0x000fc40007ffe0ff */
[----:B------:R-:W-:Y:S02]  /*3a3c0*/  ISETP.LT.AND P3, PT, R26, c[0x0][0x178], !P0 ;  /* 0x00005e001a007a0c */ /* 0x000fe40004761270 */
[----:B------:R-:W-:Y:S02]  /*3a3d0*/  ISETP.LT.AND P0, PT, R24, c[0x0][0x178], !P0 ;  /* 0x00005e0018007a0c */ /* 0x000fe40004701270 */
[----:B------:R-:W-:Y:S02]  /*3a3e0*/  ISETP.GE.AND P1, PT, R21, c[0x0][0x17c], PT ;  /* 0x00005f0015007a0c */ /* 0x000fe40003f26270 */
[----:B------:R-:W-:Y:S02]  /*3a3f0*/  IADD3 R4, R4, c[0x0][0x198], RZ ;  /* 0x0000660004047a10 */ /* 0x000fe40007ffe0ff */
[----:B------:R-:W-:Y:S02]  /*3a400*/  IADD3 R8, R28, 0x9b, RZ ;  /* 0x0000009b1c087810 */ /* 0x000fe40007ffe0ff */
[----:B------:R-:W-:Y:S01]  /*3a410*/  ISETP.LT.AND P4, PT, R26, c[0x0][0x178], !P1 ;  /* 0x00005e001a007a0c */ /* 0x000fe20004f81270 */
[----:B------:R-:W-:Y:S01]  /*3a420*/  IMAD.WIDE R12, R4, 0x2, R16 ;  /* 0x00000002040c7825 */ /* 0x000fe200078e0210 */
[----:B------:R-:W-:-:S02]  /*3a430*/  ISETP.GE.AND P6, PT, R8, c[0x0][0x17c], PT ;  /* 0x00005f0008007a0c */ /* 0x000fc40003fc6270 */
[----:B------:R-:W-:Y:S01]  /*3a440*/  PRMT R14, R9, 0x7632, R14 ;  /* 0x00007632090e7816 */ /* 0x000fe2000000000e */
[C---:B------:R-:W-:Y:S01]  /*3a450*/  IMAD.WIDE R8, R4.reuse, 0x2, R2 ;  /* 0x0000000204087825 */ /* 0x040fe200078e0202 */
[----:B------:R-:W-:Y:S01]  /*3a460*/  IADD3 R4, R4, c[0x0][0x198], RZ ;  /* 0x0000660004047a10 */ /* 0x000fe20007ffe0ff */
[----:B------:R0:W-:Y:S01]  /*3a470*/  @P3 STG.E.U16 [R12.64], R15 ;  /* 0x0000000f0c003986 */ /* 0x0001e2000c101506 */
[----:B------:R-:W-:-:S03]  /*3a480*/  ISETP.LT.AND P1, PT, R24, c[0x0][0x178], !P1 ;  /* 0x00005e0018007a0c */ /* 0x000fc60004f21270 */
[----:B------:R1:W-:Y:S01]  /*3a490*/  @P0 STG.E.U16 [R8.64], R14 ;  /* 0x0000000e08000986 */ /* 0x0003e2000c101506 */
[----:B------:R-:W-:Y:S02]  /*3a4a0*/  ISETP.LT.AND P3, PT, R26, c[0x0][0x178], !P2 ;  /* 0x00005e001a007a0c */ /* 0x000fe40005761270 */
[C---:B------:R-:W-:Y:S02]  /*3a4b0*/  IADD3 R19, R28.reuse, 0x9a, RZ ;  /* 0x0000009a1c137810 */ /* 0x040fe40007ffe0ff */
[----:B0-----:R-:W-:Y:S01]  /*3a4c0*/  IADD3 R12, R28, 0x9c, RZ ;  /* 0x0000009c1c0c7810 */ /* 0x001fe20007ffe0ff */
[----:B-1----:R-:W-:-:S03]  /*3a4d0*/  IMAD.WIDE R8, R4, 0x2, R16 ;  /* 0x0000000204087825 */ /* 0x002fc600078e0210 */
[----:B------:R-:W-:Y:S02]  /*3a4e0*/  ISETP.GE.AND P0, PT, R12, c[0x0][0x17c], PT ;  /* 0x00005f000c007a0c */ /* 0x000fe40003f06270 */
[----:B------:R-:W-:Y:S02]  /*3a4f0*/  IADD3 R12, R28, 0x9d, RZ ;  /* 0x0000009d1c0c7810 */ /* 0x000fe40007ffe0ff */
[----:B------:R-:W-:Y:S01]  /*3a500*/  IADD3 R14, R4, c[0x0][0x198], RZ ;  /* 0x00006600040e7a10 */ /* 0x000fe20007ffe0ff */
[----:B---3--:R0:W-:Y:S01]  /*3a510*/  @P4 STG.E.U16 [R8.64], R27 ;  /* 0x0000001b08004986 */ /* 0x0081e2000c101506 */
[----:B------:R-:W-:Y:S02]  /*3a520*/  ISETP.GE.AND P5, PT, R19, c[0x0][0x17c], PT ;  /* 0x00005f0013007a0c */ /* 0x000fe40003fa6270 */
[----:B------:R-:W-:Y:S01]  /*3a530*/  ISETP.GE.AND P4, PT, R12, c[0x0][0x17c], PT ;  /* 0x00005f000c007a0c */ /* 0x000fe20003f86270 */
[----:B------:R-:W-:Y:S01]  /*3a540*/  IMAD.WIDE R12, R14, 0x2, R16 ;  /* 0x000000020e0c7825 */ /* 0x000fe200078e0210 */
[----:B------:R-:W-:-:S03]  /*3a550*/  ISETP.LT.AND P2, PT, R24, c[0x0][0x178], !P2 ;  /* 0x00005e0018007a0c */ /* 0x000fc60005741270 */
[----:B0-----:R-:W-:Y:S01]  /*3a560*/  IMAD.WIDE R8, R4, 0x2, R2 ;  /* 0x0000000204087825 */ /* 0x001fe200078e0202 */
[----:B------:R-:W-:Y:S02]  /*3a570*/  PRMT R4, R27, 0x7632, R4 ;  /* 0x000076321b047816 */ /* 0x000fe40000000004 */
[----:B----4-:R-:W-:Y:S01]  /*3a580*/  PRMT R18, R22, 0x7632, R18 ;  /* 0x0000763216127816 */ /* 0x010fe20000000012 */
[----:B------:R-:W3:Y:S04]  /*3a590*/  LDL.LU R27, [R1+0x294] ;  /* 0x00029400011b7983 */ /* 0x000ee80000300800 */
[----:B------:R0:W-:Y:S01]  /*3a5a0*/  @P1 STG.E.U16 [R8.64], R22 ;  /* 0x0000001608001986 */ /* 0x0001e2000c101506 */
[----:B------:R-:W-:-:S03]  /*3a5b0*/  ISETP.LT.AND P1, PT, R26, c[0x0][0x178], !P5 ;  /* 0x00005e001a007a0c */ /* 0x000fc60006f21270 */
[----:B------:R1:W-:Y:S01]  /*3a5c0*/  @P3 STG.E.U16 [R12.64], R4 ;  /* 0x000000040c003986 */ /* 0x0003e2000c101506 */
[----:B------:R-:W-:Y:S01]  /*3a5d0*/  ISETP.LT.AND P5, PT, R24, c[0x0][0x178], !P5 ;  /* 0x00005e0018007a0c */ /* 0x000fe20006fa1270 */
[C---:B0-----:R-:W-:Y:S01]  /*3a5e0*/  IMAD.WIDE R8, R14.reuse, 0x2, R2 ;  /* 0x000000020e087825 */ /* 0x041fe200078e0202 */
[----:B-1----:R-:W-:-:S04]  /*3a5f0*/  IADD3 R4, R14, c[0x0][0x198], RZ ;  /* 0x000066000e047a10 */ /* 0x002fc80007ffe0ff */
[----:B------:R-:W-:Y:S01]  /*3a600*/  @P2 STG.E.U16 [R8.64], R18 ;  /* 0x0000001208002986 */ /* 0x000fe2000c101506 */
[----:B------:R-:W-:Y:S01]  /*3a610*/  IMAD.WIDE R12, R4, 0x2, R16 ;  /* 0x00000002040c7825 */ /* 0x000fe200078e0210 */
[----:B------:R-:W-:-:S04]  /*3a620*/  IADD3 R20, R28, 0x9f, RZ ;  /* 0x0000009f1c147810 */ /* 0x000fc80007ffe0ff */
[----:B------:R0:W-:Y:S01]  /*3a630*/  @P1 STG.E.U16 [R12.64], R25 ;  /* 0x000000190c001986 */ /* 0x0001e2000c101506 */
[----:B------:R-:W-:Y:S02]  /*3a640*/  ISETP.LT.AND P1, PT, R26, c[0x0][0x178], !P6 ;  /* 0x00005e001a007a0c */ /* 0x000fe40007721270 */
[----:B------:R-:W-:Y:S01]  /*3a650*/  ISETP.LT.AND P6, PT, R24, c[0x0][0x178], !P6 ;  /* 0x00005e0018007a0c */ /* 0x000fe200077c1270 */
[----:B------:R-:W-:Y:S01]  /*3a660*/  IMAD.WIDE R14, R4, 0x2, R2 ;  /* 0x00000002040e7825 */ /* 0x000fe200078e0202 */
[----:B------:R-:W-:Y:S02]  /*3a670*/  ISETP.GE.AND P2, PT, R20, c[0x0][0x17c], PT ;  /* 0x00005f0014007a0c */ /* 0x000fe40003f46270 */
[----:B------:R-:W-:Y:S02]  /*3a680*/  PRMT R20, R25, 0x7632, R20 ;  /* 0x0000763219147816 */ /* 0x000fe40000000014 */
[----:B0-----:R-:W-:-:S04]  /*3a690*/  IADD3 R12, R4, c[0x0][0x198], RZ ;  /* 0x00006600040c7a10 */ /* 0x001fc80007ffe0ff */
[C---:B------:R-:W-:Y:S01]  /*3a6a0*/  IADD3 R4, R12.reuse, c[0x0][0x198], RZ ;  /* 0x000066000c047a10 */ /* 0x040fe20007ffe0ff */
[----:B------:R-:W-:-:S04]  /*3a6b0*/  IMAD.WIDE R8, R12, 0x2, R16 ;  /* 0x000000020c087825 */ /* 0x000fc800078e0210 */
[----:B------:R-:W-:Y:S01]  /*3a6c0*/  IMAD.WIDE R12, R12, 0x2, R2 ;  /* 0x000000020c0c7825 */ /* 0x000fe200078e0202 */
[----:B--2---:R-:W-:Y:S01]  /*3a6d0*/  PRMT R21, R29, 0x7632, R21 ;  /* 0x000076321d157816 */ /* 0x004fe20000000015 */
[----:B------:R0:W-:Y:S04]  /*3a6e0*/  @P5 STG.E.U16 [R14.64], R29 ;  /* 0x0000001d0e005986 */ /* 0x0001e8000c101506 */
[----:B------:R-:W-:Y:S04]  /*3a6f0*/  @P1 STG.E.U16 [R8.64], R20 ;  /* 0x0000001408001986 */ /* 0x000fe8000c101506 */
[----:B------:R1:W-:Y:S04]  /*3a700*/  @P6 STG.E.U16 [R12.64], R21 ;  /* 0x000000150c006986 */ /* 0x0003e8000c101506 */
[----:B0-----:R-:W2:Y:S04]  /*3a710*/  LDL.LU R29, [R1+0x244] ;  /* 0x00024400011d7983 */ /* 0x001ea80000300800 */
[----:B-1----:R-:W4:Y:S01]  /*3a720*/  LDL.LU R21, [R1+0x2c4] ;  /* 0x0002c40001157983 */ /* 0x002f220000300800 */
[----:B------:R-:W-:-:S03]  /*3a730*/  ISETP.LT.AND P5, PT, R26, c[0x0][0x178], !P0 ;  /* 0x00005e001a007a0c */ /* 0x000fc600047a1270 */
[----:B------:R-:W4:Y:S01]  /*3a740*/  LDL.LU R25, [R1+0x258] ;  /* 0x0002580001197983 */ /* 0x000f220000300800 */
[----:B------:R-:W-:Y:S01]  /*3a750*/  ISETP.LT.AND P0, PT, R24, c[0x0][0x178], !P0 ;  /* 0x00005e0018007a0c */ /* 0x000fe20004701270 */
[----:B------:R-:W-:Y:S01]  /*3a760*/  IMAD.WIDE R14, R4, 0x2, R16 ;  /* 0x00000002040e7825 */ /* 0x000fe200078e0210 */
[----:B------:R-:W-:-:S04]  /*3a770*/  IADD3 R19, R28, 0x9e, RZ ;  /* 0x0000009e1c137810 */ /* 0x000fc80007ffe0ff */
[----:B------:R-:W-:Y:S01]  /*3a780*/  ISETP.GE.AND P3, PT, R19, c[0x0][0x17c], PT ;  /* 0x00005f0013007a0c */ /* 0x000fe20003f66270 */
[C---:B------:R-:W-:Y:S01]  /*3a790*/  IMAD.WIDE R18, R4.reuse, 0x2, R2 ;  /* 0x0000000204127825 */ /* 0x040fe200078e0202 */
[----:B------:R-:W-:Y:S02]  /*3a7a0*/  IADD3 R8, R4, c[0x0][0x198], RZ ;  /* 0x0000660004087a10 */ /* 0x000fe40007ffe0ff */
[----:B------:R-:W-:Y:S02]  /*3a7b0*/  ISETP.LT.AND P6, PT, R26, c[0x0][0x178], !P3 ;  /* 0x00005e001a007a0c */ /* 0x000fe40005fc1270 */
[----:B------:R-:W-:Y:S02]  /*3a7c0*/  IADD3 R12, R28, 0xa1, RZ ;  /* 0x000000a11c0c7810 */ /* 0x000fe40007ffe0ff */
[----:B------:R-:W-:Y:S01]  /*3a7d0*/  ISETP.LT.AND P3, PT, R24, c[0x0][0x178], !P3 ;  /* 0x00005e0018007a0c */ /* 0x000fe20005f61270 */
[----:B---3--:R0:W-:Y:S01]  /*3a7e0*/  @P5 STG.E.U16 [R14.64], R27 ;  /* 0x0000001b0e005986 */ /* 0x0081e2000c101506 */
[----:B------:R-:W-:-:S02]  /*3a7f0*/  ISETP.LT.AND P5, PT, R26, c[0x0][0x178], !P4 ;  /* 0x00005e001a007a0c */ /* 0x000fc400067a1270 */
[----:B------:R-:W-:Y:S01]  /*3a800*/  ISETP.LT.AND P4, PT, R24, c[0x0][0x178], !P4 ;  /* 0x00005e0018007a0c */ /* 0x000fe20006781270 */
[----:B------:R1:W-:Y:S01]  /*3a810*/  @P0 STG.E.U16 [R18.64], R5 ;  /* 0x0000000512000986 */ /* 0x0003e2000c101506 */
[----:B0-----:R-:W-:-:S03]  /*3a820*/  PRMT R14, R27, 0x7632, R14 ;  /* 0x000076321b0e7816 */ /* 0x001fc6000000000e */
[----:B------:R-:W3:Y:S01]  /*3a830*/  LDL.LU R27, [R1+0x238] ;  /* 0x00023800011b7983 */ /* 0x000ee20000300800 */
[C---:B-1----:R-:W-:Y:S02]  /*3a840*/  IADD3 R19, R8.reuse, c[0x0][0x198], RZ ;  /* 0x0000660008137a10 */ /* 0x042fe40007ffe0ff */
[----:B------:R-:W-:Y:S01]  /*3a850*/  PRMT R15, R5, 0x7632, R15 ;  /* 0x00007632050f7816 */ /* 0x000fe2000000000f */
[----:B------:R-:W-:Y:S01]  /*3a860*/  IMAD.WIDE R4, R8, 0x2, R16 ;  /* 0x0000000208047825 */ /* 0x000fe200078e0210 */
[----:B------:R-:W-:-:S03]  /*3a870*/  ISETP.GE.AND P0, PT, R12, c[0x0][0x17c], PT ;  /* 0x00005f000c007a0c */ /* 0x000fc60003f06270 */
[----:B------:R-:W-:Y:S01]  /*3a880*/  IMAD.WIDE R8, R8, 0x2, R2 ;  /* 0x0000000208087825 */ /* 0x000fe200078e0202 */
[----:B------:R0:W-:Y:S03]  /*3a890*/  @P5 STG.E.U16 [R4.64], R14 ;  /* 0x0000000e04005986 */ /* 0x0001e6000c101506 */
[C---:B------:R-:W-:Y:S01]  /*3a8a0*/  IMAD.WIDE R12, R19.reuse, 0x2, R16 ;  /* 0x00000002130c7825 */ /* 0x040fe200078e0210 */
[----:B------:R-:W-:Y:S03]  /*3a8b0*/  @P4 STG.E.U16 [R8.64], R15 ;  /* 0x0000000f08004986 */ /* 0x000fe6000c101506 */
[----:B0-----:R-:W-:Y:S01]  /*3a8c0*/  IMAD.WIDE R4, R19, 0x2, R2 ;  /* 0x0000000213047825 */ /* 0x001fe200078e0202 */
[----:B--2---:R-:W-:Y:S01]  /*3a8d0*/  PRMT R14, R29, 0x7632, R14 ;  /* 0x000076321d0e7816 */ /* 0x004fe2000000000e */
[----:B----4-:R0:W-:Y:S04]  /*3a8e0*/  @P6 STG.E.U16 [R12.64], R21 ;  /* 0x000000150c006986 */ /* 0x0101e8000c101506 */
[----:B------:R1:W-:Y:S01]  /*3a8f0*/  @P3 STG.E.U16 [R4.64], R29 ;  /* 0x0000001d04003986 */ /* 0x0003e2000c101506 */
[----:B0-----:R-:W-:-:S03]  /*3a900*/  PRMT R13, R21, 0x7632, R13 ;  /* 0x00007632150d7816 */ /* 0x001fc6000000000d */
[----:B------:R-:W2:Y:S04]  /*3a910*/  LDL.LU R21, [R1+0x268] ;  /* 0x0002680001157983 */ /* 0x000ea80000300800 */
[----:B-1----:R-:W4:Y:S01]  /*3a920*/  LDL.LU R29, [R1+0x168] ;  /* 0x00016800011d7983 */ /* 0x002f220000300800 */
[----:B------:R-:W-:Y:S02]  /*3a930*/  IADD3 R22, R28, 0xa0, RZ ;  /* 0x000000a01c167810 */ /* 0x000fe40007ffe0ff */
[----:B------:R-:W-:Y:S02]  /*3a940*/  ISETP.LT.AND P6, PT, R26, c[0x0][0x178], !P2 ;  /* 0x00005e001a007a0c */ /* 0x000fe400057c1270 */
[----:B------:R-:W-:Y:S02]  /*3a950*/  ISETP.LT.AND P2, PT, R24, c[0x0][0x178], !P2 ;  /* 0x00005e0018007a0c */ /* 0x000fe40005741270 */
[----:B------:R-:W-:-:S02]  /*3a960*/  ISETP.GE.AND P1, PT, R22, c[0x0][0x17c], PT ;  /* 0x00005f0016007a0c */ /* 0x000fc40003f26270 */
[----:B------:R-:W-:Y:S02]  /*3a970*/  IADD3 R8, R28, 0xa3, RZ ;  /* 0x000000a31c087810 */ /* 0x000fe40007ffe0ff */
[----:B------:R-:W-:Y:S02]  /*3a980*/  IADD3 R12, R19, c[0x0][0x198], RZ ;  /* 0x00006600130c7a10 */ /* 0x000fe40007ffe0ff */
[----:B------:R-:W-:Y:S02]  /*3a990*/  ISETP.GE.AND P4, PT, R8, c[0x0][0x17c], PT ;  /* 0x00005f0008007a0c */ /* 0x000fe40003f86270 */
[----:B------:R-:W-:Y:S01]  /*3a9a0*/  ISETP.LT.AND P3, PT, R26, c[0x0][0x178], !P1 ;  /* 0x00005e001a007a0c */ /* 0x000fe20004f61270 */
[----:B------:R-:W-:-:S04]  /*3a9b0*/  IMAD.WIDE R8, R12, 0x2, R16 ;  /* 0x000000020c087825 */ /* 0x000fc800078e0210 */
[C---:B------:R-:W-:Y:S01]  /*3a9c0*/  IMAD.WIDE R4, R12.reuse, 0x2, R2 ;  /* 0x000000020c047825 */ /* 0x040fe200078e0202 */
[----:B------:R-:W-:Y:S01]  /*3a9d0*/  IADD3 R12, R12, c[0x0][0x198], RZ ;  /* 0x000066000c0c7a10 */ /* 0x000fe20007ffe0ff */
[----:B------:R-:W-:Y:S01]  /*3a9e0*/  @P6 STG.E.U16 [R8.64], R13 ;  /* 0x0000000d08006986 */ /* 0x000fe2000c101506 */
[----:B------:R-:W-:-:S03]  /*3a9f0*/  IADD3 R15, R28, 0xa4, RZ ;  /* 0x000000a41c0f7810 */ /* 0x000fc60007ffe0ff */
[----:B------:R0:W-:Y:S01]  /*3aa00*/  @P2 STG.E.U16 [R4.64], R14 ;  /* 0x0000000e04002986 */ /* 0x0001e2000c101506 */
[----:B------:R-:W-:Y:S02]  /*3aa10*/  ISETP.GE.AND P6, PT, R15, c[0x0][0x17c], PT ;  /* 0x00005f000f007a0c */ /* 0x000fe40003fc6270 */
[----:B------:R-:W-:Y:S02]  /*3aa20*/  ISETP.LT.AND P1, PT, R24, c[0x0][0x178], !P1 ;  /* 0x00005e0018007a0c */ /* 0x000fe40004f21270 */
[----:B------:R-:W-:Y:S01]  /*3aa30*/  PRMT R15, R25, 0x7632, R15 ;  /* 0x00007632190f7816 */ /* 0x000fe2000000000f */
[----:B0-----:R-:W-:-:S05]  /*3aa40*/  IMAD.WIDE R4, R12, 0x2, R16 ;  /* 0x000000020c047825 */ /* 0x001fca00078e0210 */
[----:B------:R0:W-:Y:S01]  /*3aa50*/  @P3 STG.E.U16 [R4.64], R25 ;  /* 0x0000001904003986 */ /* 0x0001e2000c101506 */
[----:B------:R-:W-:Y:S01]  /*3aa60*/  IADD3 R18, R28, 0xa2, RZ ;  /* 0x000000a21c127810 */ /* 0x000fe20007ffe0ff */
[----:B------:R-:W-:Y:S01]  /*3aa70*/  IMAD.WIDE R8, R12, 0x2, R2 ;  /* 0x000000020c087825 */ /* 0x000fe200078e0202 */
[----:B------:R-:W-:Y:S01]  /*3aa80*/  ISETP.LT.AND P2, PT, R26, c[0x0][0x178], !P0 ;  /* 0x00005e001a007a0c */ /* 0x000fe20004741270 */
[----:B0-----:R-:W4:Y:S01]  /*3aa90*/  LDL.LU R25, [R1+0x288] ;  /* 0x0002880001197983 */ /* 0x001f220000300800 */
[----:B------:R-:W-:Y:S02]  /*3aaa0*/  ISETP.GE.AND P5, PT, R18, c[0x0][0x17c], PT ;  /* 0x00005f0012007a0c */ /* 0x000fe40003fa6270 */
[----:B------:R-:W-:Y:S01]  /*3aab0*/  IADD3 R12, R12, c[0x0][0x198], RZ ;  /* 0x000066000c0c7a10 */ /* 0x000fe20007ffe0ff */
[----:B---3--:R0:W-:Y:S01]  /*3aac0*/  @P1 STG.E.U16 [R8.64], R27 ;  /* 0x0000001b08001986 */ /* 0x0081e2000c101506 */
[----:B------:R-:W-:Y:S02]  /*3aad0*/  PRMT R14, R27, 0x7632, R14 ;  /* 0x000076321b0e7816 */ /* 0x000fe4000000000e */
[----:B------:R-:W-:-:S02]  /*3aae0*/  IADD3 R13, R28, 0xa5, RZ ;  /* 0x000000a51c0d7810 */ /* 0x000fc40007ffe0ff */
[----:B------:R-:W-:Y:S02]  /*3aaf0*/  ISETP.LT.AND P0, PT, R24, c[0x0][0x178], !P0 ;  /* 0x00005e0018007a0c */ /* 0x000fe40004701270 */
[----:B------:R-:W-:Y:S01]  /*3ab00*/  ISETP.LT.AND P1, PT, R26, c[0x0][0x178], !P5 ;  /* 0x00005e001a007a0c */ /* 0x000fe20006f21270 */
[C---:B------:R-:W-:Y:S01]  /*3ab10*/  IMAD.WIDE R4, R12.reuse, 0x2, R16 ;  /* 0x000000020c047825 */ /* 0x040fe200078e0210 */
[----:B0-----:R-:W3:Y:S01]  /*3ab20*/  LDL.LU R27, [R1+0x148] ;  /* 0x00014800011b7983 */ /* 0x001ee20000300800 */
[----:B------:R-:W-:Y:S02]  /*3ab30*/  ISETP.GE.AND P3, PT, R13, c[0x0][0x17c], PT ;  /* 0x00005f000d007a0c */ /* 0x000fe40003f66270 */
[C---:B------:R-:W-:Y:S01]  /*3ab40*/  IADD3 R13, R12.reuse, c[0x0][0x198], RZ ;  /* 0x000066000c0d7a10 */ /* 0x040fe20007ffe0ff */
[----:B------:R-:W-:Y:S01]  /*3ab50*/  IMAD.WIDE R8, R12, 0x2, R2 ;  /* 0x000000020c087825 */ /* 0x000fe200078e0202 */
[----:B------:R-:W-:Y:S01]  /*3ab60*/  ISETP.LT.AND P5, PT, R24, c[0x0][0x178], !P5 ;  /* 0x00005e0018007a0c */ /* 0x000fe20006fa1270 */
[----:B------:R0:W-:Y:S04]  /*3ab70*/  @P2 STG.E.U16 [R4.64], R15 ;  /* 0x0000000f04002986 */ /* 0x0001e8000c101506 */
[----:B------:R-:W-:Y:S01]  /*3ab80*/  @P0 STG.E.U16 [R8.64], R14 ;  /* 0x0000000e08000986 */ /* 0x000fe2000c101506 */
[----:B0-----:R-:W-:-:S05]  /*3ab90*/  IMAD.WIDE R4, R13, 0x2, R16 ;  /* 0x000000020d047825 */ /* 0x001fca00078e0210 */
[----:B--2---:R0:W-:Y:S01]  /*3aba0*/  @P1 STG.E.U16 [R4.64], R21 ;  /* 0x0000001504001986 */ /* 0x0041e2000c101506 */
[----:B----4-:R-:W-:Y:S01]  /*3abb0*/  PRMT R15, R29, 0x7632, R15 ;  /* 0x000076321d0f7816 */ /* 0x010fe2000000000f */
[----:B0-----:R-:W-:-:S05]  /*3abc0*/  IMAD.WIDE R4, R13, 0x2, R2 ;  /* 0x000000020d047825 */ /* 0x001fca00078e0202 */
[----:B------:R0:W-:Y:S04]  /*3abd0*/  @P5 STG.E.U16 [R4.64], R29 ;  /* 0x0000001d04005986 */ /* 0x0001e8000c101506 */
[----:B0-----:R-:W2:Y:S01]  /*3abe0*/  LDL.LU R29, [R1+0x278] ;  /* 0x00027800011d7983 */ /* 0x001ea20000300800 */
[----:B------:R-:W-:Y:S02]  /*3abf0*/  IADD3 R12, R28, 0xa6, RZ ;  /* 0x000000a61c0c7810 */ /* 0x000fe40007ffe0ff */
[----:B------:R-:W-:Y:S02]  /*3ac00*/  ISETP.LT.AND P2, PT, R26, c[0x0][0x178], !P4 ;  /* 0x00005e001a007a0c */ /* 0x000fe40006741270 */
[----:B------:R-:W-:Y:S02]  /*3ac10*/  ISETP.GE.AND P0, PT, R12, c[0x0][0x17c], PT ;  /* 0x00005f000c007a0c */ /* 0x000fe40003f06270 */
[----:B------:R-:W-:-:S02]  /*3ac20*/  IADD3 R8, R28, 0xa7, RZ ;  /* 0x000000a71c087810 */ /* 0x000fc40007ffe0ff */
[----:B------:R-:W-:Y:S02]  /*3ac30*/  IADD3 R12, R13, c[0x0][0x198], RZ ;  /* 0x000066000d0c7a10 */ /* 0x000fe40007ffe0ff */
[----:B------:R-:W-:Y:S02]  /*3ac40*/  ISETP.LT.AND P4, PT, R24, c[0x0][0x178], !P4 ;  /* 0x00005e0018007a0c */ /* 0x000fe40006781270 */
[----:B------:R-:W-:Y:S02]  /*3ac50*/  ISETP.LT.AND P5, PT, R26, c[0x0][0x178], !P6 ;  /* 0x00005e001a007a0c */ /* 0x000fe400077a1270 */
[----:B------:R-:W-:Y:S01]  /*3ac60*/  ISETP.GE.AND P1, PT, R8, c[0x0][0x17c], PT ;  /* 0x00005f0008007a0c */ /* 0x000fe20003f26270 */
[C---:B------:R-:W-:Y:S01]  /*3ac70*/  IMAD.WIDE R8, R12.reuse, 0x2, R16 ;  /* 0x000000020c087825 */ /* 0x040fe200078e0210 */
[----:B------:R-:W-:Y:S02]  /*3ac80*/  PRMT R13, R21, 0x7632, R13 ;  /* 0x00007632150d7816 */ /* 0x000fe4000000000d */
[C---:B------:R-:W-:Y:S01]  /*3ac90*/  IADD3 R14, R12.reuse, c[0x0][0x198], RZ ;  /* 0x000066000c0e7a10 */ /* 0x040fe20007ffe0ff */
[----:B------:R-:W-:-:S02]  /*3aca0*/  IMAD.WIDE R4, R12, 0x2, R2 ;  /* 0x000000020c047825 */ /* 0x000fc400078e0202 */
[----:B------:R0:W-:Y:S01]  /*3acb0*/  @P2 STG.E.U16 [R8.64], R13 ;  /* 0x0000000d08002986 */ /* 0x0001e2000c101506 */
[----:B------:R-:W-:-:S03]  /*3acc0*/  ISETP.LT.AND P6, PT, R24, c[0x0][0x178], !P6 ;  /* 0x00005e0018007a0c */ /* 0x000fc600077c1270 */
[----:B------:R-:W-:Y:S01]  /*3acd0*/  @P4 STG.E.U16 [R4.64], R15 ;  /* 0x0000000f04004986 */ /* 0x000fe2000c101506 */
[----:B0-----:R-:W-:Y:S01]  /*3ace0*/  IMAD.WIDE R8, R14, 0x2, R16 ;  /* 0x000000020e087825 */ /* 0x001fe200078e0210 */
[----:B------:R-:W-:-:S04]  /*3acf0*/  IADD3 R19, R28, 0xa9, RZ ;  /* 0x000000a91c137810 */ /* 0x000fc80007ffe0ff */
[----:B------:R0:W-:Y:S01]  /*3ad00*/  @P5 STG.E.U16 [R8.64], R25 ;  /* 0x0000001908005986 */ /* 0x0001e2000c101506 */
[----:B------:R-:W-:Y:S01]  /*3ad10*/  ISETP.LT.AND P5, PT, R26, c[0x0][0x178], !P3 ;  /* 0x00005e001a007a0c */ /* 0x000fe20005fa1270 */
[C---:B------:R-:W-:Y:S01]  /*3ad20*/  IMAD.WIDE R12, R14.reuse, 0x2, R2 ;  /* 0x000000020e0c7825 */ /* 0x040fe200078e0202 */
[----:B------:R-:W-:Y:S02]  /*3ad30*/  ISETP.GE.AND P4, PT, R19, c[0x0][0x17c], PT ;  /* 0x00005f0013007a0c */ /* 0x000fe40003f86270 */
[----:B------:R-:W-:Y:S02]  /*3ad40*/  PRMT R19, R25, 0x7632, R19 ;  /* 0x0000763219137816 */ /* 0x000fe40000000013 */
[----:B0-----:R-:W-:Y:S01]  /*3ad50*/  IADD3 R8, R14, c[0x0][0x198], RZ ;  /* 0x000066000e087a10 */ /* 0x001fe20007ffe0ff */
[----:B---3--:R0:W-:Y:S04]  /*3ad60*/  @P6 STG.E.U16 [R12.64], R27 ;  /* 0x0000001b0c006986 */ /* 0x0081e8000c101506 */
[----:B------:R-:W-:Y:S01]  /*3ad70*/  IMAD.WIDE R4, R8, 0x2, R16 ;  /* 0x0000000208047825 */ /* 0x000fe200078e0210 */
[----:B------:R-:W-:-:S04]  /*3ad80*/  PRMT R20, R27, 0x7632, R20 ;  /* 0x000076321b147816 */ /* 0x000fc80000000014 */
[----:B------:R1:W-:Y:S04]  /*3ad90*/  @P5 STG.E.U16 [R4.64], R19 ;  /* 0x0000001304005986 */ /* 0x0003e8000c101506 */
[----:B0-----:R-:W3:Y:S01]  /*3ada0*/  LDL.LU R27, [R1+0x1b8] ;  /* 0x0001b800011b7983 */ /* 0x001ee20000300800 */
[----:B------:R-:W-:-:S03]  /*3adb0*/  IADD3 R18, R28, 0xa8, RZ ;  /* 0x000000a81c127810 */ /* 0x000fc60007ffe0ff */
[----:B-1----:R-:W4:Y:S01]  /*3adc0*/  LDL.LU R19, [R1+0x2b8] ;  /* 0x0002b80001137983 */ /* 0x002f220000300800 */
[----:B------:R-:W-:Y:S02]  /*3add0*/  ISETP.LT.AND P3, PT, R24, c[0x0][0x178], !P3 ;  /* 0x00005e0018007a0c */ /* 0x000fe40005f61270 */
[----:B------:R-:W-:Y:S02]  /*3ade0*/  ISETP.LT.AND P6, PT, R26, c[0x0][0x178], !P0 ;  /* 0x00005e001a007a0c */ /* 0x000fe400047c1270 */
[----:B------:R-:W-:Y:S02]  /*3adf0*/  ISETP.LT.AND P0, PT, R24, c[0x0][0x178], !P0 ;  /* 0x00005e0018007a0c */ /* 0x000fe40004701270 */
[----:B------:R-:W-:Y:S02]  /*3ae00*/  ISETP.GE.AND P2, PT, R18, c[0x0][0x17c], PT ;  /* 0x00005f0012007a0c */ /* 0x000fe40003f46270 */
[C---:B------:R-:W-:Y:S01]  /*3ae10*/  IADD3 R18, R8.reuse, c[0x0][0x198], RZ ;  /* 0x0000660008127a10 */ /* 0x040fe20007ffe0ff */
[----:B------:R-:W-:Y:S01]  /*3ae20*/  IMAD.WIDE R8, R8, 0x2, R2 ;  /* 0x0000000208087825 */ /* 0x000fe200078e0202 */
[----:B------:R-:W-:-:S03]  /*3ae30*/  IADD3 R21, R28, 0xaa, RZ ;  /* 0x000000aa1c157810 */ /* 0x000fc60007ffe0ff */
[C---:B------:R-:W-:Y:S01]  /*3ae40*/  IMAD.WIDE R12, R18.reuse, 0x2, R16 ;  /* 0x00000002120c7825 */ /* 0x040fe200078e0210 */
[----:B------:R-:W-:Y:S03]  /*3ae50*/  @P3 STG.E.U16 [R8.64], R20 ;  /* 0x0000001408003986 */ /* 0x000fe6000c101506 */
[----:B------:R-:W-:Y:S01]  /*3ae60*/  IMAD.WIDE R14, R18, 0x2, R2 ;  /* 0x00000002120e7825 */ /* 0x000fe200078e0202 */
[----:B------:R-:W-:Y:S04]  /*3ae70*/  STL.64 [R1+0x12e8], R22 ;  /* 0x0012e81601007387 */ /* 0x000fe80000100a00 */
[----:B------:R-:W-:Y:S04]  /*3ae80*/  STL.64 [R1+0x12e0], R20 ;  /* 0x0012e01401007387 */ /* 0x000fe80000100a00 */
[----:B------:R-:W3:Y:S04]  /*3ae90*/  LDL.LU R25, [R1+0x2a8] ;  /* 0x0002a80001197983 */ /* 0x000ee80000300800 */
[----:B--2---:R-:W-:Y:S04]  /*3aea0*/  @P6 STG.E.U16 [R12.64], R29 ;  /* 0x0000001d0c006986 */ /* 0x004fe8000c101506 */
[----:B------:R0:W-:Y:S02]  /*3aeb0*/  @P0 STG.E.U16 [R14.64], R10 ;  /* 0x0000000a0e000986 */ /* 0x0001e4000c101506 */
[----:B0-----:R-:W-:-:S02]  /*3aec0*/  PRMT R14, R29, 0x7632, R14 ;  /* 0x000076321d0e7816 */ /* 0x001fc4000000000e */
[----:B------:R-:W2:Y:S01]  /*3aed0*/  LDL.LU R29, [R1+0x158] ;  /* 0x00015800011d7983 */ /* 0x000ea20000300800 */
[----:B------:R-:W-:Y:S02]  /*3aee0*/  ISETP.LT.AND P0, PT, R26, c[0x0][0x178], !P1 ;  /* 0x00005e001a007a0c */ /* 0x000fe40004f01270 */
[----:B------:R-:W-:Y:S02]  /*3aef0*/  IADD3 R8, R18, c[0x0][0x198], RZ ;  /* 0x0000660012087a10 */ /* 0x000fe40007ffe0ff */
[----:B------:R-:W-:Y:S02]  /*3af00*/  ISETP.LT.AND P1, PT, R24, c[0x0][0x178], !P1 ;  /* 0x00005e0018007a0c */ /* 0x000fe40004f21270 */
[----:B------:R-:W-:Y:S02]  /*3af10*/  ISETP.LT.AND P3, PT, R26, c[0x0][0x178], !P2 ;  /* 0x00005e001a007a0c */ /* 0x000fe40005761270 */
[----:B------:R-:W-:Y:S01]  /*3af20*/  ISETP.LT.AND P2, PT, R24, c[0x0][0x178], !P2 ;  /* 0x00005e0018007a0c */ /* 0x000fe20005741270 */
[----:B------:R-:W-:Y:S01]  /*3af30*/  IMAD.WIDE R4, R8, 0x2, R16 ;  /* 0x0000000208047825 */ /* 0x000fe200078e0210 */
[----:B------:R-:W-:-:S02]  /*3af40*/  PRMT R15, R10, 0x7632, R15 ;  /* 0x000076320a0f7816 */ /* 0x000fc4000000000f */
[----:B------:R-:W-:Y:S02]  /*3af50*/  IADD3 R12, R28, 0xab, RZ ;  /* 0x000000ab1c0c7810 */ /* 0x000fe40007ffe0ff */
[C---:B------:R-:W-:Y:S01]  /*3af60*/  IADD3 R10, R8.reuse, c[0x0][0x198], RZ ;  /* 0x00006600080a7a10 */ /* 0x040fe20007ffe0ff */
[----:B------:R-:W-:Y:S01]  /*3af70*/  IMAD.WIDE R8, R8, 0x2, R2 ;  /* 0x0000000208087825 */ /* 0x000fe200078e0202 */
[----:B------:R-:W-:Y:S01]  /*3af80*/  ISETP.GE.AND P6, PT, R12, c[0x0][0x17c], PT ;  /* 0x00005f000c007a0c */ /* 0x000fe20003fc6270 */
[----:B------:R0:W-:Y:S02]  /*3af90*/  @P0 STG.E.U16 [R4.64], R14 ;  /* 0x0000000e04000986 */ /* 0x0001e4000c101506 */
[C---:B------:R-:W-:Y:S02]  /*3afa0*/  IMAD.WIDE R12, R10.reuse, 0x2, R16 ;  /* 0x000000020a0c7825 */ /* 0x040fe400078e0210 */
[----:B------:R1:W-:Y:S02]  /*3afb0*/  @P1 STG.E.U16 [R8.64], R15 ;  /* 0x0000000f08001986 */ /* 0x0003e4000c101506 */
[----:B0-----:R-:W-:Y:S01]  /*3afc0*/  IMAD.WIDE R4, R10, 0x2, R2 ;  /* 0x000000020a047825 */ /* 0x001fe200078e0202 */
[----:B------:R-:W-:-:S02]  /*3afd0*/  ISETP.GE.AND P5, PT, R21, c[0x0][0x17c], PT ;  /* 0x00005f0015007a0c */ /* 0x000fc40003fa6270 */
[----:B------:R-:W-:Y:S01]  /*3afe0*/  IADD3 R10, R10, c[0x0][0x198], RZ ;  /* 0x000066000a0a7a10 */ /* 0x000fe20007ffe0ff */
[----:B------:R-:W0:Y:S01]  /*3aff0*/  LDS.128 R20, [R0] ;  /* 0x0000000000147984 */ /* 0x000e220000000c00 */
[----:B-1----:R-:W-:-:S04]  /*3b000*/  IADD3 R8, R28, 0xad, RZ ;  /* 0x000000ad1c087810 */ /* 0x002fc80007ffe0ff */
[----:B------:R-:W-:Y:S01]  /*3b010*/  ISETP.GE.AND P1, PT, R8, c[0x0][0x17c], PT ;  /* 0x00005f0008007a0c */ /* 0x000fe20003f26270 */
[----:B------:R-:W-:Y:S01]  /*3b020*/  IMAD.WIDE R8, R10, 0x2, R2 ;  /* 0x000000020a087825 */ /* 0x000fe200078e0202 */
[----:B----4-:R1:W-:Y:S01]  /*3b030*/  @P3 STG.E.U16 [R12.64], R19 ;  /* 0x000000130c003986 */ /* 0x0103e2000c101506 */
[----:B------:R-:W-:-:S03]  /*3b040*/  ISETP.LT.AND P3, PT, R26, c[0x0][0x178], !P4 ;  /* 0x00005e001a007a0c */ /* 0x000fc60006761270 */
[----:B---3--:R3:W-:Y:S01]  /*3b050*/  @P2 STG.E.U16 [R4.64], R27 ;  /* 0x0000001b04002986 */ /* 0x0087e2000c101506 */
[----:B------:R-:W-:Y:S02]  /*3b060*/  ISETP.LT.AND P4, PT, R24, c[0x0][0x178], !P4 ;  /* 0x00005e0018007a0c */ /* 0x000fe40006781270 */
[----:B-1----:R-:W-:Y:S02]  /*3b070*/  PRMT R13, R27, 0x7632, R13 ;  /* 0x000076321b0d7816 */ /* 0x002fe4000000000d */
[----:B---3--:R-:W3:Y:S01]  /*3b080*/  LDL.LU R27, [R1+0x298] ;  /* 0x00029800011b7983 */ /* 0x008ee20000300800 */
[----:B------:R-:W-:Y:S01]  /*3b090*/  ISETP.LT.AND P2, PT, R26, c[0x0][0x178], !P5 ;  /* 0x00005e001a007a0c */ /* 0x000fe20006f41270 */
[----:B------:R-:W-:Y:S01]  /*3b0a0*/  IMAD.WIDE R4, R10, 0x2, R16 ;  /* 0x000000020a047825 */ /* 0x000fe200078e0210 */
[----:B------:R-:W-:Y:S02]  /*3b0b0*/  ISETP.LT.AND P5, PT, R24, c[0x0][0x178], !P5 ;  /* 0x00005e0018007a0c */ /* 0x000fe40006fa1270 */
[----:B------:R-:W-:-:S02]  /*3b0c0*/  PRMT R12, R19, 0x7632, R12 ;  /* 0x00007632130c7816 */ /* 0x000fc4000000000c */
[----:B------:R-:W-:Y:S01]  /*3b0d0*/  IADD3 R10, R10, c[0x0][0x198], RZ ;  /* 0x000066000a0a7a10 */ /* 0x000fe20007ffe0ff */
[----:B------:R-:W4:Y:S04]  /*3b0e0*/  LDL.LU R19, [R1+0x2c8] ;  /* 0x0002c80001137983 */ /* 0x000f280000300800 */
[----:B------:R1:W-:Y:S04]  /*3b0f0*/  @P3 STG.E.U16 [R4.64], R12 ;  /* 0x0000000c04003986 */ /* 0x0003e8000c101506 */
[----:B------:R0:W-:Y:S01]  /*3b100*/  @P4 STG.E.U16 [R8.64], R13 ;  /* 0x0000000d08004986 */ /* 0x0001e2000c101506 */
[----:B-1----:R-:W-:-:S04]  /*3b110*/  IMAD.WIDE R4, R10, 0x2, R16 ;  /* 0x000000020a047825 */ /* 0x002fc800078e0210 */
[----:B0-----:R-:W-:Y:S01]  /*3b120*/  IMAD.WIDE R8, R10, 0x2, R2 ;  /* 0x000000020a087825 */ /* 0x001fe200078e0202 */
[----:B------:R-:W-:Y:S04]  /*3b130*/  @P2 STG.E.U16 [R4.64], R25 ;  /* 0x0000001904002986 */ /* 0x000fe8000c101506 */
[----:B--2---:R0:W-:Y:S01]  /*3b140*/  @P5 STG.E.U16 [R8.64], R29 ;  /* 0x0000001d08005986 */ /* 0x0041e2000c101506 */
[----:B------:R-:W-:-:S03]  /*3b150*/  PRMT R13, R29, 0x7632, R13 ;  /* 0x000076321d0d7816 */ /* 0x000fc6000000000d */
[----:B0-----:R-:W2:Y:S01]  /*3b160*/  LDL.LU R29, [R1+0x248] ;  /* 0x00024800011d7983 */ /* 0x001ea20000300800 */
[----:B------:R-:W-:Y:S02]  /*3b170*/  IADD3 R18, R28, 0xac, RZ ;  /* 0x000000ac1c127810 */ /* 0x000fe40007ffe0ff */
[----:B------:R-:W-:Y:S02]  /*3b180*/  ISETP.LT.AND P4, PT, R26, c[0x0][0x178], !P6 ;  /* 0x00005e001a007a0c */ /* 0x000fe40007781270 */
[----:B------:R-:W-:Y:S02]  /*3b190*/  ISETP.LT.AND P6, PT, R24, c[0x0][0x178], !P6 ;  /* 0x00005e0018007a0c */ /* 0x000fe400077c1270 */
[----:B------:R-:W-:Y:S02]  /*3b1a0*/  ISETP.GE.AND P0, PT, R18, c[0x0][0x17c], PT ;  /* 0x00005f0012007a0c */ /* 0x000fe40003f06270 */
[----:B------:R-:W-:Y:S02]  /*3b1b0*/  IADD3 R12, R28, 0xaf, RZ ;  /* 0x000000af1c0c7810 */ /* 0x000fe40007ffe0ff */
[----:B------:R-:W-:-:S02]  /*3b1c0*/  IADD3 R10, R10, c[0x0][0x198], RZ ;  /* 0x000066000a0a7a10 */ /* 0x000fc40007ffe0ff */
[----:B------:R-:W-:Y:S02]  /*3b1d0*/  ISETP.GE.AND P2, PT, R12, c[0x0][0x17c], PT ;  /* 0x00005f000c007a0c */ /* 0x000fe40003f46270 */
[----:B------:R-:W-:Y:S01]  /*3b1e0*/  ISETP.LT.AND P5, PT, R26, c[0x0][0x178], !P0 ;  /* 0x00005e001a007a0c */ /* 0x000fe200047a1270 */
[----:B------:R-:W-:Y:S01]  /*3b1f0*/  IMAD.WIDE R4, R10, 0x2, R16 ;  /* 0x000000020a047825 */ /* 0x000fe200078e0210 */
[----:B------:R-:W-:-:S03]  /*3b200*/  PRMT R12, R25, 0x7632, R12 ;  /* 0x00007632190c7816 */ /* 0x000fc6000000000c */
[C---:B------:R-:W-:Y:S01]  /*3b210*/  IMAD.WIDE R8, R10.reuse, 0x2, R2 ;  /* 0x000000020a087825 */ /* 0x040fe200078e0202 */
[----:B------:R-:W-:Y:S01]  /*3b220*/  IADD3 R10, R10, c[0x0][0x198], RZ ;  /* 0x000066000a0a7a10 */ /* 0x000fe20007ffe0ff */
[----:B------:R0:W-:Y:S01]  /*3b230*/  @P4 STG.E.U16 [R4.64], R12 ;  /* 0x0000000c04004986 */ /* 0x0001e2000c101506 */
[----:B------:R-:W-:-:S03]  /*3b240*/  ISETP.LT.AND P0, PT, R24, c[0x0][0x178], !P0 ;  /* 0x00005e0018007a0c */ /* 0x000fc60004701270 */
[----:B------:R1:W-:Y:S01]  /*3b250*/  @P6 STG.E.U16 [R8.64], R13 ;  /* 0x0000000d08006986 */ /* 0x0003e2000c101506 */
[----:B------:R-:W-:Y:S02]  /*3b260*/  ISETP.LT.AND P6, PT, R26, c[0x0][0x178], !P1 ;  /* 0x00005e001a007a0c */ /* 0x000fe40004fc1270 */
[C---:B------:R-:W-:Y:S01]  /*3b270*/  IADD3 R14, R28.reuse, 0xae, RZ ;  /* 0x000000ae1c0e7810 */ /* 0x040fe20007ffe0ff */
[----:B------:R-:W2:Y:S01]  /*3b280*/  LDL.LU R25, [R1+0x25c] ;  /* 0x00025c0001197983 */ /* 0x000ea20000300800 */
[----:B0-----:R-:W-:Y:S01]  /*3b290*/  IADD3 R12, R28, 0xb0, RZ ;  /* 0x000000b01c0c7810 */ /* 0x001fe20007ffe0ff */
[----:B------:R-:W-:-:S03]  /*3b2a0*/  IMAD.WIDE R4, R10, 0x2, R16 ;  /* 0x000000020a047825 */ /* 0x000fc600078e0210 */
[----:B------:R-:W-:Y:S02]  /*3b2b0*/  ISETP.GE.AND P4, PT, R12, c[0x0][0x17c], PT ;  /* 0x00005f000c007a0c */ /* 0x000fe40003f86270 */
[----:B-1----:R-:W-:Y:S02]  /*3b2c0*/  IADD3 R8, R28, 0xb1, RZ ;  /* 0x000000b11c087810 */ /* 0x002fe40007ffe0ff */
[----:B------:R-:W-:Y:S02]  /*3b2d0*/  IADD3 R12, R10, c[0x0][0x198], RZ ;  /* 0x000066000a0c7a10 */ /* 0x000fe40007ffe0ff */
[----:B------:R-:W-:Y:S02]  /*3b2e0*/  ISETP.GE.AND P3, PT, R14, c[0x0][0x17c], PT ;  /* 0x00005f000e007a0c */ /* 0x000fe40003f66270 */
[----:B------:R-:W-:Y:S01]  /*3b2f0*/  ISETP.LT.AND P1, PT, R24, c[0x0][0x178], !P1 ;  /* 0x00005e0018007a0c */ /* 0x000fe20004f21270 */
[----:B---3--:R0:W-:Y:S01]  /*3b300*/  @P5 STG.E.U16 [R4.64], R27 ;  /* 0x0000001b04005986 */ /* 0x0081e2000c101506 */
[----:B------:R-:W-:Y:S01]  /*3b310*/  ISETP.GE.AND P5, PT, R8, c[0x0][0x17c], PT ;  /* 0x00005f0008007a0c */ /* 0x000fe20003fa6270 */
[----:B------:R-:W-:-:S04]  /*3b320*/  IMAD.WIDE R8, R12, 0x2, R16 ;  /* 0x000000020c087825 */ /* 0x000fc800078e0210 */
[----:B0-----:R-:W-:Y:S01]  /*3b330*/  IMAD.WIDE R4, R10, 0x2, R2 ;  /* 0x000000020a047825 */ /* 0x001fe200078e0202 */
[----:B------:R-:W-:Y:S02]  /*3b340*/  PRMT R10, R27, 0x7632, R10 ;  /* 0x000076321b0a7816 */ /* 0x000fe4000000000a */
[----:B------:R-:W3:Y:S04]  /*3b350*/  LDL.LU R27, [R1+0x23c] ;  /* 0x00023c00011b7983 */ /* 0x000ee80000300800 */
[----:B------:R0:W-:Y:S01]  /*3b360*/  @P0 STG.E.U16 [R4.64], R6 ;  /* 0x0000000604000986 */ /* 0x0001e2000c101506 */
[----:B------:R-:W-:Y:S02]  /*3b370*/  ISETP.LT.AND P0, PT, R26, c[0x0][0x178], !P3 ;  /* 0x00005e001a007a0c */ /* 0x000fe40005f01270 */
[----:B------:R-:W-:Y:S01]  /*3b380*/  ISETP.LT.AND P3, PT, R24, c[0x0][0x178], !P3 ;  /* 0x00005e0018007a0c */ /* 0x000fe20005f61270 */
[----:B------:R1:W-:Y:S01]  /*3b390*/  @P6 STG.E.U16 [R8.64], R10 ;  /* 0x0000000a08006986 */ /* 0x0003e2000c101506 */
[----:B------:R-:W-:Y:S01]  /*3b3a0*/  PRMT R14, R6, 0x7632, R14 ;  /* 0x00007632060e7816 */ /* 0x000fe2000000000e */
[C---:B0-----:R-:W-:Y:S01]  /*3b3b0*/  IMAD.WIDE R4, R12.reuse, 0x2, R2 ;  /* 0x000000020c047825 */ /* 0x041fe200078e0202 */
[----:B-1----:R-:W-:-:S04]  /*3b3c0*/  IADD3 R10, R12, c[0x0][0x198], RZ ;  /* 0x000066000c0a7a10 */ /* 0x002fc80007ffe0ff */
[----:B------:R0:W-:Y:S01]  /*3b3d0*/  @P1 STG.E.U16 [R4.64], R14 ;  /* 0x0000000e04001986 */ /* 0x0001e2000c101506 */
[----:B------:R-:W-:-:S04]  /*3b3e0*/  IMAD.WIDE R8, R10, 0x2, R16 ;  /* 0x000000020a087825 */ /* 0x000fc800078e0210 */
[C---:B------:R-:W-:Y:S01]  /*3b3f0*/  IMAD.WIDE R12, R10.reuse, 0x2, R2 ;  /* 0x000000020a0c7825 */ /* 0x040fe200078e0202 */
[----:B----4-:R1:W-:Y:S01]  /*3b400*/  @P0 STG.E.U16 [R8.64], R19 ;  /* 0x0000001308000986 */ /* 0x0103e2000c101506 */
[----:B0-----:R-:W-:Y:S02]  /*3b410*/  PRMT R14, R19, 0x7632, R14 ;  /* 0x00007632130e7816 */ /* 0x001fe4000000000e */
[----:B-1----:R-:W-:Y:S01]  /*3b420*/  IADD3 R8, R10, c[0x0][0x198], RZ ;  /* 0x000066000a087a10 */ /* 0x002fe20007ffe0ff */
[----:B------:R-:W4:Y:S04]  /*3b430*/  LDL.LU R19, [R1+0x26c] ;  /* 0x00026c0001137983 */ /* 0x000f280000300800 */
[----:B--2---:R0:W-:Y:S01]  /*3b440*/  @P3 STG.E.U16 [R12.64], R29 ;  /* 0x0000001d0c003986 */ /* 0x0041e2000c101506 */
[----:B------:R-:W-:-:S03]  /*3b450*/  PRMT R10, R29, 0x7632, R10 ;  /* 0x000076321d0a7816 */ /* 0x000fc6000000000a */
[----:B0-----:R-:W2:Y:S01]  /*3b460*/  LDL.LU R29, [R1+0x16c] ;  /* 0x00016c00011d7983 */ /* 0x001ea20000300800 */
[----:B------:R-:W-:Y:S02]  /*3b470*/  IADD3 R6, R28, 0xb2, RZ ;  /* 0x000000b21c067810 */ /* 0x000fe40007ffe0ff */
[----:B------:R-:W-:Y:S02]  /*3b480*/  ISETP.LT.AND P0, PT, R26, c[0x0][0x178], !P2 ;  /* 0x00005e001a007a0c */ /* 0x000fe40005701270 */
[----:B------:R-:W-:Y:S02]  /*3b490*/  ISETP.LT.AND P2, PT, R24, c[0x0][0x178], !P2 ;  /* 0x00005e0018007a0c */ /* 0x000fe40005741270 */
[----:B------:R-:W-:Y:S02]  /*3b4a0*/  ISETP.LT.AND P3, PT, R26, c[0x0][0x178], !P4 ;  /* 0x00005e001a007a0c */ /* 0x000fe40006761270 */
[----:B------:R-:W-:Y:S02]  /*3b4b0*/  ISETP.GE.AND P6, PT, R6, c[0x0][0x17c], PT ;  /* 0x00005f0006007a0c */ /* 0x000fe40003fc6270 */
[C---:B------:R-:W-:Y:S01]  /*3b4c0*/  IADD3 R6, R8.reuse, c[0x0][0x198], RZ ;  /* 0x0000660008067a10 */ /* 0x040fe20007ffe0ff */
[----:B------:R-:W-:Y:S01]  /*3b4d0*/  IMAD.WIDE R4, R8, 0x2, R16 ;  /* 0x0000000208047825 */ /* 0x000fe200078e0210 */
[----:B------:R-:W-:-:S03]  /*3b4e0*/  ISETP.LT.AND P4, PT, R24, c[0x0][0x178], !P4 ;  /* 0x00005e0018007a0c */ /* 0x000fc60006781270 */
[----:B------:R-:W-:Y:S01]  /*3b4f0*/  IMAD.WIDE R8, R8, 0x2, R2 ;  /* 0x0000000208087825 */ /* 0x000fe200078e0202 */
[----:B------:R0:W-:Y:S03]  /*3b500*/  @P0 STG.E.U16 [R4.64], R14 ;  /* 0x0000000e04000986 */ /* 0x0001e6000c101506 */
[----:B------:R-:W-:Y:S01]  /*3b510*/  IMAD.WIDE R12, R6, 0x2, R16 ;  /* 0x00000002060c7825 */ /* 0x000fe200078e0210 */
[----:B------:R-:W-:Y:S04]  /*3b520*/  @P2 STG.E.U16 [R8.64], R10 ;  /* 0x0000000a08002986 */ /* 0x000fe8000c101506 */
[----:B------:R1:W-:Y:S01]  /*3b530*/  @P3 STG.E.U16 [R12.64], R25 ;  /* 0x000000190c003986 */ /* 0x0003e2000c101506 */
[----:B------:R-:W-:-:S02]  /*3b540*/  ISETP.LT.AND P3, PT, R26, c[0x0][0x178], !P5 ;  /* 0x00005e001a007a0c */ /* 0x000fc40006f61270 */
[----:B------:R-:W-:Y:S01]  /*3b550*/  ISETP.LT.AND P5, PT, R24, c[0x0][0x178], !P5 ;  /* 0x00005e0018007a0c */ /* 0x000fe20006fa1270 */
[C---:B0-----:R-:W-:Y:S01]  /*3b560*/  IMAD.WIDE R4, R6.reuse, 0x2, R2 ;  /* 0x0000000206047825 */ /* 0x041fe200078e0202 */
[----:B-1----:R-:W-:Y:S02]  /*3b570*/  PRMT R12, R25, 0x7632, R12 ;  /* 0x00007632190c7816 */ /* 0x002fe4000000000c */
[----:B------:R-:W2:Y:S01]  /*3b580*/  LDL.LU R25, [R1+0x28c] ;  /* 0x00028c0001197983 */ /* 0x000ea20000300800 */
[----:B------:R-:W-:-:S04]  /*3b590*/  IADD3 R13, R6, c[0x0][0x198], RZ ;  /* 0x00006600060d7a10 */ /* 0x000fc80007ffe0ff */
[C---:B------:R-:W-:Y:S01]  /*3b5a0*/  IADD3 R10, R13.reuse, c[0x0][0x198], RZ ;  /* 0x000066000d0a7a10 */ /* 0x040fe20007ffe0ff */
[----:B------:R-:W-:Y:S01]  /*3b5b0*/  IMAD.WIDE R8, R13, 0x2, R16 ;  /* 0x000000020d087825 */ /* 0x000fe200078e0210 */
[----:B------:R-:W-:Y:S01]  /*3b5c0*/  IADD3 R14, R28, 0xb6, RZ ;  /* 0x000000b61c0e7810 */ /* 0x000fe20007ffe0ff */
[----:B---3--:R0:W-:Y:S01]  /*3b5d0*/  @P4 STG.E.U16 [R4.64], R27 ;  /* 0x0000001b04004986 */ /* 0x0081e2000c101506 */
[----:B------:R-:W-:Y:S02]  /*3b5e0*/  PRMT R6, R27, 0x7632, R6 ;  /* 0x000076321b067816 */ /* 0x000fe40000000006 */
[----:B------:R-:W-:Y:S02]  /*3b5f0*/  ISETP.LT.AND P4, PT, R26, c[0x0][0x178], !P6 ;  /* 0x00005e001a007a0c */ /* 0x000fe40007781270 */
[----:B------:R-:W-:Y:S01]  /*3b600*/  ISETP.LT.AND P6, PT, R24, c[0x0][0x178], !P6 ;  /* 0x00005e0018007a0c */ /* 0x000fe200077c1270 */
[----:B------:R1:W-:Y:S04]  /*3b610*/  @P3 STG.E.U16 [R8.64], R12 ;  /* 0x0000000c08003986 */ /* 0x0003e8000c101506 */
[----:B0-----:R-:W3:Y:S01]  /*3b620*/  LDL.LU R27, [R1+0x14c] ;  /* 0x00014c00011b7983 */ /* 0x001ee20000300800 */
[----:B------:R-:W-:-:S04]  /*3b630*/  IMAD.WIDE R4, R13, 0x2, R2 ;  /* 0x000000020d047825 */ /* 0x000fc800078e0202 */
[----:B-1----:R-:W-:Y:S01]  /*3b640*/  IMAD.WIDE R8, R10, 0x2, R16 ;  /* 0x000000020a087825 */ /* 0x002fe200078e0210 */
[----:B------:R0:W-:Y:S01]  /*3b650*/  @P5 STG.E.U16 [R4.64], R6 ;  /* 0x0000000604005986 */ /* 0x0001e2000c101506 */
[----:B------:R-:W-:Y:S02]  /*3b660*/  ISETP.GE.AND P3, PT, R14, c[0x0][0x17c], PT ;  /* 0x00005f000e007a0c */ /* 0x000fe40003f66270 */
[----:B0-----:R-:W-:Y:S01]  /*3b670*/  IMAD.WIDE R4, R10, 0x2, R2 ;  /* 0x000000020a047825 */ /* 0x001fe200078e0202 */
[----:B----4-:R-:W-:Y:S04]  /*3b680*/  @P4 STG.E.U16 [R8.64], R19 ;  /* 0x0000001308004986 */ /* 0x010fe8000c101506 */
[----:B--2---:R0:W-:Y:S01]  /*3b690*/  @P6 STG.E.U16 [R4.64], R29 ;  /* 0x0000001d04006986 */ /* 0x0041e2000c101506 */
[----:B------:R-:W-:-:S03]  /*3b6a0*/  PRMT R14, R29, 0x7632, R14 ;  /* 0x000076321d0e7816 */ /* 0x000fc6000000000e */
[----:B0-----:R-:W2:Y:S01]  /*3b6b0*/  LDL.LU R29, [R1+0x27c] ;  /* 0x00027c00011d7983 */ /* 0x001ea20000300800 */
[----:B------:R-:W-:-:S04]  /*3b6c0*/  IADD3 R15, R28, 0xb3, RZ ;  /* 0x000000b31c0f7810 */ /* 0x000fc80007ffe0ff */
[----:B------:R-:W-:Y:S02]  /*3b6d0*/  ISETP.GE.AND P1, PT, R15, c[0x0][0x17c], PT ;  /* 0x00005f000f007a0c */ /* 0x000fe40003f26270 */
[----:B------:R-:W-:Y:S02]  /*3b6e0*/  IADD3 R15, R28, 0xb4, RZ ;  /* 0x000000b41c0f7810 */ /* 0x000fe40007ffe0ff */
[----:B------:R-:W-:Y:S02]  /*3b6f0*/  ISETP.LT.AND P4, PT, R26, c[0x0][0x178], !P1 ;  /* 0x00005e001a007a0c */ /* 0x000fe40004f81270 */
[----:B------:R-:W-:Y:S02]  /*3b700*/  ISETP.GE.AND P0, PT, R15, c[0x0][0x17c], PT ;  /* 0x00005f000f007a0c */ /* 0x000fe40003f06270 */
[----:B------:R-:W-:Y:S02]  /*3b710*/  ISETP.LT.AND P1, PT, R24, c[0x0][0x178], !P1 ;  /* 0x00005e0018007a0c */ /* 0x000fe40004f21270 */
[----:B------:R-:W-:-:S02]  /*3b720*/  IADD3 R8, R10, c[0x0][0x198], RZ ;  /* 0x000066000a087a10 */ /* 0x000fc40007ffe0ff */
[----:B------:R-:W-:Y:S02]  /*3b730*/  ISETP.LT.AND P6, PT, R26, c[0x0][0x178], !P0 ;  /* 0x00005e001a007a0c */ /* 0x000fe400047c1270 */
[----:B------:R-:W-:Y:S02]  /*3b740*/  IADD3 R12, R28, 0xb7, RZ ;  /* 0x000000b71c0c7810 */ /* 0x000fe40007ffe0ff */
[C---:B------:R-:W-:Y:S01]  /*3b750*/  IADD3 R10, R8.reuse, c[0x0][0x198], RZ ;  /* 0x00006600080a7a10 */ /* 0x040fe20007ffe0ff */
[----:B------:R-:W-:Y:S01]  /*3b760*/  IMAD.WIDE R4, R8, 0x2, R16 ;  /* 0x0000000208047825 */ /* 0x000fe200078e0210 */
[----:B------:R-:W-:Y:S02]  /*3b770*/  PRMT R6, R19, 0x7632, R6 ;  /* 0x0000763213067816 */ /* 0x000fe40000000006 */
[----:B------:R-:W-:Y:S01]  /*3b780*/  IADD3 R18, R28, 0xb5, RZ ;  /* 0x000000b51c127810 */ /* 0x000fe20007ffe0ff */
[----:B------:R-:W-:Y:S01]  /*3b790*/  IMAD.WIDE R8, R8, 0x2, R2 ;  /* 0x0000000208087825 */ /* 0x000fe200078e0202 */
[----:B------:R-:W-:Y:S01]  /*3b7a0*/  ISETP.GE.AND P5, PT, R12, c[0x0][0x17c], PT ;  /* 0x00005f000c007a0c */ /* 0x000fe20003fa6270 */
[----:B------:R-:W4:Y:S01]  /*3b7b0*/  LDL.LU R19, [R1+0x2bc] ;  /* 0x0002bc0001137983 */ /* 0x000f220000300800 */
[----:B------:R-:W-:Y:S01]  /*3b7c0*/  ISETP.LT.AND P0, PT, R24, c[0x0][0x178], !P0 ;  /* 0x00005e0018007a0c */ /* 0x000fe20004701270 */
[----:B------:R-:W-:Y:S01]  /*3b7d0*/  IMAD.WIDE R12, R10, 0x2, R16 ;  /* 0x000000020a0c7825 */ /* 0x000fe200078e0210 */
[----:B------:R-:W-:Y:S01]  /*3b7e0*/  ISETP.GE.AND P2, PT, R18, c[0x0][0x17c], PT ;  /* 0x00005f0012007a0c */ /* 0x000fe20003f46270 */
[----:B------:R0:W-:Y:S04]  /*3b7f0*/  @P4 STG.E.U16 [R4.64], R6 ;  /* 0x0000000604004986 */ /* 0x0001e8000c101506 */
[----:B------:R-:W-:Y:S04]  /*3b800*/  @P1 STG.E.U16 [R8.64], R14 ;  /* 0x0000000e08001986 */ /* 0x000fe8000c101506 */
[----:B------:R1:W-:Y:S01]  /*3b810*/  @P6 STG.E.U16 [R12.64], R25 ;  /* 0x000000190c006986 */ /* 0x0003e2000c101506 */
[----:B------:R-:W-:Y:S01]  /*3b820*/  ISETP.LT.AND P6, PT, R26, c[0x0][0x178], !P2 ;  /* 0x00005e001a007a0c */ /* 0x000fe200057c1270 */
[----:B0-----:R-:W-:Y:S01]  /*3b830*/  IMAD.WIDE R4, R10, 0x2, R2 ;  /* 0x000000020a047825 */ /* 0x001fe200078e0202 */
[----:B------:R-:W-:-:S02]  /*3b840*/  ISETP.LT.AND P2, PT, R24, c[0x0][0x178], !P2 ;  /* 0x00005e0018007a0c */ /* 0x000fc40005741270 */
[----:B-1----:R-:W-:Y:S02]  /*3b850*/  PRMT R12, R25, 0x7632, R12 ;  /* 0x00007632190c7816 */ /* 0x002fe4000000000c */
[----:B------:R-:W4:Y:S01]  /*3b860*/  LDL.LU R25, [R1+0x1bc] ;  /* 0x0001bc0001197983 */ /* 0x000f220000300800 */
[----:B------:R-:W-:-:S03]  /*3b870*/  IADD3 R13, R10, c[0x0][0x198], RZ ;  /* 0x000066000a0d7a10 */ /* 0x000fc60007ffe0ff */
[----:B---3--:R0:W-:Y:S01]  /*3b880*/  @P0 STG.E.U16 [R4.64], R27 ;  /* 0x0000001b04000986 */ /* 0x0081e2000c101506 */
[----:B------:R-:W-:Y:S01]  /*3b890*/  ISETP.LT.AND P0, PT, R26, c[0x0][0x178], !P3 ;  /* 0x00005e001a007a0c */ /* 0x000fe20005f01270 */
[C---:B------:R-:W-:Y:S01]  /*3b8a0*/  IMAD.WIDE R8, R13.reuse, 0x2, R16 ;  /* 0x000000020d087825 */ /* 0x040fe200078e0210 */
[----:B------:R-:W-:Y:S02]  /*3b8b0*/  IADD3 R10, R13, c[0x0][0x198], RZ ;  /* 0x000066000d0a7a10 */ /* 0x000fe40007ffe0ff */
[----:B------:R-:W-:Y:S02]  /*3b8c0*/  PRMT R6, R27, 0x7632, R6 ;  /* 0x000076321b067816 */ /* 0x000fe40000000006 */
[----:B------:R1:W-:Y:S01]  /*3b8d0*/  @P6 STG.E.U16 [R8.64], R12 ;  /* 0x0000000c08006986 */ /* 0x0003e2000c101506 */
[----:B0-----:R-:W-:-:S03]  /*3b8e0*/  IMAD.WIDE R4, R13, 0x2, R2 ;  /* 0x000000020d047825 */ /* 0x001fc600078e0202 */
[----:B------:R-:W3:Y:S01]  /*3b8f0*/  LDL.LU R27, [R1+0x2ac] ;  /* 0x0002ac00011b7983 */ /* 0x000ee20000300800 */
[----:B-1----:R-:W-:-:S03]  /*3b900*/  IMAD.WIDE R8, R10, 0x2, R16 ;  /* 0x000000020a087825 */ /* 0x002fc600078e0210 */
[----:B------:R2:W-:Y:S02]  /*3b910*/  @P2 STG.E.U16 [R4.64], R6 ;  /* 0x0000000604002986 */ /* 0x0005e4000c101506 */
[----:B--2---:R-:W-:Y:S02]  /*3b920*/  PRMT R6, R29, 0x7632, R6 ;  /* 0x000076321d067816 */ /* 0x004fe40000000006 */
[----:B------:R0:W-:Y:S04]  /*3b930*/  @P0 STG.E.U16 [R8.64], R29 ;  /* 0x0000001d08000986 */ /* 0x0001e8000c101506 */
[----:B0-----:R-:W2:Y:S01]  /*3b940*/  LDL.LU R29, [R1+0x15c] ;  /* 0x00015c00011d7983 */ /* 0x001ea20000300800 */
[----:B------:R-:W-:Y:S02]  /*3b950*/  ISETP.LT.AND P3, PT, R24, c[0x0][0x178], !P3 ;  /* 0x00005e0018007a0c */ /* 0x000fe40005f61270 */
[----:B------:R-:W-:Y:S01]  /*3b960*/  IADD3 R15, R28, 0xb8, RZ ;  /* 0x000000b81c0f7810 */ /* 0x000fe20007ffe0ff */
[----:B------:R-:W-:Y:S01]  /*3b970*/  IMAD.WIDE R4, R10, 0x2, R2 ;  /* 0x000000020a047825 */ /* 0x000fe200078e0202 */
[----:B------:R-:W-:-:S02]  /*3b980*/  ISETP.LT.AND P0, PT, R26, c[0x0][0x178], !P5 ;  /* 0x00005e001a007a0c */ /* 0x000fc40006f01270 */
[----:B------:R-:W-:Y:S02]  /*3b990*/  ISETP.GE.AND P4, PT, R15, c[0x0][0x17c], PT ;  /* 0x00005f000f007a0c */ /* 0x000fe40003f86270 */
[----:B------:R-:W-:Y:S02]  /*3b9a0*/  IADD3 R12, R28, 0xbb, RZ ;  /* 0x000000bb1c0c7810 */ /* 0x000fe40007ffe0ff */
[----:B------:R-:W-:Y:S02]  /*3b9b0*/  IADD3 R8, R10, c[0x0][0x198], RZ ;  /* 0x000066000a087a10 */ /* 0x000fe40007ffe0ff */
[----:B------:R-:W-:Y:S01]  /*3b9c0*/  ISETP.LT.AND P5, PT, R24, c[0x0][0x178], !P5 ;  /* 0x00005e0018007a0c */ /* 0x000fe20006fa1270 */
[----:B------:R0:W-:Y:S01]  /*3b9d0*/  @P3 STG.E.U16 [R4.64], R11 ;  /* 0x0000000b04003986 */ /* 0x0001e2000c101506 */
[----:B------:R-:W-:Y:S02]  /*3b9e0*/  ISETP.LT.AND P3, PT, R26, c[0x0][0x178], !P4 ;  /* 0x00005e001a007a0c */ /* 0x000fe40006761270 */
[----:B------:R-:W-:-:S02]  /*3b9f0*/  ISETP.LT.AND P4, PT, R24, c[0x0][0x178], !P4 ;  /* 0x00005e0018007a0c */ /* 0x000fc40006781270 */
[----:B------:R-:W-:Y:S02]  /*3ba00*/  ISETP.GE.AND P2, PT, R12, c[0x0][0x17c], PT ;  /* 0x00005f000c007a0c */ /* 0x000fe40003f46270 */
[----:B------:R-:W-:Y:S02]  /*3ba10*/  IADD3 R12, R8, c[0x0][0x198], RZ ;  /* 0x00006600080c7a10 */ /* 0x000fe40007ffe0ff */
[----:B------:R-:W-:Y:S01]  /*3ba20*/  IADD3 R18, R28, 0xb9, RZ ;  /* 0x000000b91c127810 */ /* 0x000fe20007ffe0ff */
[----:B0-----:R-:W-:Y:S01]  /*3ba30*/  IMAD.WIDE R4, R8, 0x2, R16 ;  /* 0x0000000208047825 */ /* 0x001fe200078e0210 */
[----:B------:R-:W-:-:S03]  /*3ba40*/  PRMT R13, R11, 0x7632, R13 ;  /* 0x000076320b0d7816 */ /* 0x000fc6000000000d */
[----:B------:R-:W-:Y:S01]  /*3ba50*/  IMAD.WIDE R8, R8, 0x2, R2 ;  /* 0x0000000208087825 */ /* 0x000fe200078e0202 */
[----:B------:R0:W-:Y:S01]  /*3ba60*/  @P0 STG.E.U16 [R4.64], R6 ;  /* 0x0000000604000986 */ /* 0x0001e2000c101506 */
[----:B------:R-:W-:Y:S02]  /*3ba70*/  ISETP.GE.AND P1, PT, R18, c[0x0][0x17c], PT ;  /* 0x00005f0012007a0c */ /* 0x000fe40003f26270 */
[----:B------:R-:W-:Y:S01]  /*3ba80*/  IMAD.WIDE R10, R12, 0x2, R16 ;  /* 0x000000020c0a7825 */ /* 0x000fe200078e0210 */
[----:B------:R-:W-:Y:S01]  /*3ba90*/  IADD3 R14, R28, 0xba, RZ ;  /* 0x000000ba1c0e7810 */ /* 0x000fe20007ffe0ff */
[----:B------:R-:W-:Y:S02]  /*3baa0*/  @P5 STG.E.U16 [R8.64], R13 ;  /* 0x0000000d08005986 */ /* 0x000fe4000c101506 */
[----:B0-----:R-:W-:Y:S02]  /*3bab0*/  IMAD.WIDE R4, R12, 0x2, R2 ;  /* 0x000000020c047825 */ /* 0x001fe400078e0202 */
[----:B----4-:R-:W-:Y:S01]  /*3bac0*/  @P3 STG.E.U16 [R10.64], R19 ;  /* 0x000000130a003986 */ /* 0x010fe2000c101506 */
[----:B------:R-:W-:-:S02]  /*3bad0*/  ISETP.LT.AND P3, PT, R26, c[0x0][0x178], !P1 ;  /* 0x00005e001a007a0c */ /* 0x000fc40004f61270 */
[----:B------:R-:W-:Y:S01]  /*3bae0*/  PRMT R6, R25, 0x7632, R6 ;  /* 0x0000763219067816 */ /* 0x000fe20000000006 */
[----:B------:R0:W-:Y:S01]  /*3baf0*/  @P4 STG.E.U16 [R4.64], R25 ;  /* 0x0000001904004986 */ /* 0x0001e2000c101506 */
[----:B------:R-:W-:Y:S02]  /*3bb00*/  ISETP.LT.AND P1, PT, R24, c[0x0][0x178], !P1 ;  /* 0x00005e0018007a0c */ /* 0x000fe40004f21270 */
[----:B------:R-:W-:Y:S02]  /*3bb10*/  ISETP.GE.AND P6, PT, R14, c[0x0][0x17c], PT ;  /* 0x00005f000e007a0c */ /* 0x000fe40003fc6270 */
[----:B------:R-:W-:Y:S02]  /*3bb20*/  IADD3 R12, R12, c[0x0][0x198], RZ ;  /* 0x000066000c0c7a10 */ /* 0x000fe40007ffe0ff */
[----:B------:R-:W-:Y:S01]  /*3bb30*/  ISETP.LT.AND P4, PT, R26, c[0x0][0x178], !P6 ;  /* 0x00005e001a007a0c */ /* 0x000fe20007781270 */
[----:B0-----:R-:W4:Y:S01]  /*3bb40*/  LDL.LU R25, [R1+0x29c] ;  /* 0x00029c0001197983 */ /* 0x001f220000300800 */
[----:B------:R-:W-:Y:S01]  /*3bb50*/  ISETP.LT.AND P6, PT, R24, c[0x0][0x178], !P6 ;  /* 0x00005e0018007a0c */ /* 0x000fe200077c1270 */
[----:B------:R-:W-:Y:S01]  /*3bb60*/  IMAD.WIDE R8, R12, 0x2, R16 ;  /* 0x000000020c087825 */ /* 0x000fe200078e0210 */
[----:B------:R-:W-:-:S02]  /*3bb70*/  PRMT R11, R19, 0x7632, R11 ;  /* 0x00007632130b7816 */ /* 0x000fc4000000000b */
[C---:B------:R-:W-:Y:S01]  /*3bb80*/  IADD3 R10, R12.reuse, c[0x0][0x198], RZ ;  /* 0x000066000c0a7a10 */ /* 0x040fe20007ffe0ff */
[----:B------:R-:W-:Y:S02]  /*3bb90*/  IMAD.WIDE R4, R12, 0x2, R2 ;  /* 0x000000020c047825 */ /* 0x000fe400078e0202 */
[----:B------:R0:W-:Y:S01]  /*3bba0*/  @P3 STG.E.U16 [R8.64], R11 ;  /* 0x0000000b08003986 */ /* 0x0001e2000c101506 */
[----:B------:R-:W-:-:S03]  /*3bbb0*/  IADD3 R13, R28, 0xbe, RZ ;  /* 0x000000be1c0d7810 */ /* 0x000fc60007ffe0ff */
[----:B------:R1:W-:Y:S01]  /*3bbc0*/  @P1 STG.E.U16 [R4.64], R6 ;  /* 0x0000000604001986 */ /* 0x0003e2000c101506 */
[----:B------:R-:W-:Y:S01]  /*3bbd0*/  ISETP.GE.AND P3, PT, R13, c[0x0][0x17c], PT ;  /* 0x00005f000d007a0c */ /* 0x000fe20003f66270 */
[----:B0-----:R-:W-:-:S04]  /*3bbe0*/  IMAD.WIDE R8, R10, 0x2, R16 ;  /* 0x000000020a087825 */ /* 0x001fc800078e0210 */
[----:B-1----:R-:W-:Y:S01]  /*3bbf0*/  IMAD.WIDE R4, R10, 0x2, R2 ;  /* 0x000000020a047825 */ /* 0x002fe200078e0202 */
[----:B---3--:R-:W-:Y:S01]  /*3bc00*/  @P4 STG.E.U16 [R8.64], R27 ;  /* 0x0000001b08004986 */ /* 0x008fe2000c101506 */
[----:B------:R-:W-:-:S03]  /*3bc10*/  PRMT R6, R27, 0x7632, R6 ;  /* 0x000076321b067816 */ /* 0x000fc60000000006 */
[----:B--2---:R0:W-:Y:S01]  /*3bc20*/  @P6 STG.E.U16 [R4.64], R29 ;  /* 0x0000001d04006986 */ /* 0x0041e2000c101506 */
[----:B------:R-:W-:-:S03]  /*3bc30*/  PRMT R13, R29, 0x7632, R13 ;  /* 0x000076321d0d7816 */ /* 0x000fc6000000000d */
[----:B0-----:R-:W2:Y:S04]  /*3bc40*/  LDL.LU R29, [R1+0x2cc] ;  /* 0x0002cc00011d7983 */ /* 0x001ea80000300800 */
[----:B------:R-:W3:Y:S01]  /*3bc50*/  LDL.LU R27, [R1+0x24c] ;  /* 0x00024c00011b7983 */ /* 0x000ee20000300800 */
[----:B------:R-:W-:Y:S02]  /*3bc60*/  IADD3 R14, R28, 0xbc, RZ ;  /* 0x000000bc1c0e7810 */ /* 0x000fe40007ffe0ff */
[----:B------:R-:W-:Y:S02]  /*3bc70*/  ISETP.LT.AND P4, PT, R26, c[0x0][0x178], !P2 ;  /* 0x00005e001a007a0c */ /* 0x000fe40005781270 */
[----:B------:R-:W-:Y:S02]  /*3bc80*/  ISETP.GE.AND P0, PT, R14, c[0x0][0x17c], PT ;  /* 0x00005f000e007a0c */ /* 0x000fe40003f06270 */
[----:B------:R-:W-:-:S02]  /*3bc90*/  ISETP.LT.AND P2, PT, R24, c[0x0][0x178], !P2 ;  /* 0x00005e0018007a0c */ /* 0x000fc40005741270 */
[----:B------:R-:W-:Y:S02]  /*3bca0*/  IADD3 R8, R10, c[0x0][0x198], RZ ;  /* 0x000066000a087a10 */ /* 0x000fe40007ffe0ff */
[----:B------:R-:W-:Y:S02]  /*3bcb0*/  ISETP.LT.AND P6, PT, R26, c[0x0][0x178], !P0 ;  /* 0x00005e001a007a0c */ /* 0x000fe400047c1270 */
[----:B------:R-:W-:Y:S02]  /*3bcc0*/  IADD3 R11, R28, 0xbf, RZ ;  /* 0x000000bf1c0b7810 */ /* 0x000fe40007ffe0ff */
[C---:B------:R-:W-:Y:S01]  /*3bcd0*/  IADD3 R12, R8.reuse, c[0x0][0x198], RZ ;  /* 0x00006600080c7a10 */ /* 0x040fe20007ffe0ff */
[----:B------:R-:W-:Y:S01]  /*3bce0*/  IMAD.WIDE R4, R8, 0x2, R16 ;  /* 0x0000000208047825 */ /* 0x000fe200078e0210 */
[----:B------:R-:W-:Y:S02]  /*3bcf0*/  IADD3 R15, R28, 0xbd, RZ ;  /* 0x000000bd1c0f7810 */ /* 0x000fe40007ffe0ff */
[----:B------:R-:W-:Y:S01]  /*3bd00*/  ISETP.LT.AND P0, PT, R24, c[0x0][0x178], !P0 ;  /* 0x00005e0018007a0c */ /* 0x000fe20004701270 */
[----:B------:R-:W-:Y:S01]  /*3bd10*/  IMAD.WIDE R8, R8, 0x2, R2 ;  /* 0x0000000208087825 */ /* 0x000fe200078e0202 */
[----:B------:R-:W-:-:S03]  /*3bd20*/  ISETP.GE.AND P1, PT, R11, c[0x0][0x17c], PT ;  /* 0x00005f000b007a0c */ /* 0x000fc60003f26270 */
[C---:B------:R-:W-:Y:S01]  /*3bd30*/  IMAD.WIDE R10, R12.reuse, 0x2, R16 ;  /* 0x000000020c0a7825 */ /* 0x040fe200078e0210 */
[----:B------:R-:W-:Y:S01]  /*3bd40*/  ISETP.GE.AND P5, PT, R15, c[0x0][0x17c], PT ;  /* 0x00005f000f007a0c */ /* 0x000fe20003fa6270 */
[----:B------:R0:W-:Y:S04]  /*3bd50*/  @P4 STG.E.U16 [R4.64], R6 ;  /* 0x0000000604004986 */ /* 0x0001e8000c101506 */
[----:B------:R1:W-:Y:S01]  /*3bd60*/  @P2 STG.E.U16 [R8.64], R13 ;  /* 0x0000000d08002986 */ /* 0x0003e2000c101506 */
[C---:B0-----:R-:W-:Y:S01]  /*3bd70*/  IMAD.WIDE R4, R12.reuse, 0x2, R2 ;  /* 0x000000020c047825 */ /* 0x041fe200078e0202 */
[----:B------:R-:W-:Y:S02]  /*3bd80*/  IADD3 R6, R12, c[0x0][0x198], RZ ;  /* 0x000066000c067a10 */ /* 0x000fe40007ffe0ff */
[----:B----4-:R0:W-:Y:S01]  /*3bd90*/  @P6 STG.E.U16 [R10.64], R25 ;  /* 0x000000190a006986 */ /* 0x0101e2000c101506 */
[----:B------:R-:W-:-:S02]  /*3bda0*/  ISETP.LT.AND P6, PT, R26, c[0x0][0x178], !P5 ;  /* 0x00005e001a007a0c */ /* 0x000fc40006fc1270 */
[----:B------:R-:W-:Y:S01]  /*3bdb0*/  ISETP.LT.AND P5, PT, R24, c[0x0][0x178], !P5 ;  /* 0x00005e0018007a0c */ /* 0x000fe20006fa1270 */
[----:B------:R4:W-:Y:S01]  /*3bdc0*/  @P0 STG.E.U16 [R4.64], R7 ;  /* 0x0000000704000986 */ /* 0x0009e2000c101506 */
[----:B------:R-:W-:Y:S02]  /*3bdd0*/  ISETP.LT.AND P0, PT, R26, c[0x0][0x178], !P3 ;  /* 0x00005e001a007a0c */ /* 0x000fe40005f01270 */
[----:B-1----:R-:W-:Y:S02]  /*3bde0*/  PRMT R9, R25, 0x7632, R9 ;  /* 0x0000763219097816 */ /* 0x002fe40000000009 */
[----:B------:R-:W-:Y:S02]  /*3bdf0*/  PRMT R8, R7, 0x7632, R8 ;  /* 0x0000763207087816 */ /* 0x000fe40000000008 */
[C---:B0-----:R-:W-:Y:S01]  /*3be00*/  IADD3 R10, R6.reuse, c[0x0][0x198], RZ ;  /* 0x00006600060a7a10 */ /* 0x041fe20007ffe0ff */
[----:B----4-:R-:W-:-:S04]  /*3be10*/  IMAD.WIDE R4, R6, 0x2, R16 ;  /* 0x0000000206047825 */ /* 0x010fc800078e0210 */
[----:B------:R-:W-:Y:S01]  /*3be20*/  IMAD.WIDE R6, R6, 0x2, R2 ;  /* 0x0000000206067825 */ /* 0x000fe200078e0202 */
[----:B------:R0:W-:Y:S04]  /*3be30*/  @P6 STG.E.U16 [R4.64], R9 ;  /* 0x0000000904006986 */ /* 0x0001e8000c101506 */
[----:B------:R1:W-:Y:S01]  /*3be40*/  @P5 STG.E.U16 [R6.64], R8 ;  /* 0x0000000806005986 */ /* 0x0003e2000c101506 */
[----:B0-----:R-:W-:-:S03]  /*3be50*/  IMAD.WIDE R4, R10, 0x2, R16 ;  /* 0x000000020a047825 */ /* 0x001fc600078e0210 */
[----:B------:R-:W-:Y:S04]  /*3be60*/  STL [R1+0x34], R21 ;  /* 0x0000341501007387 */ /* 0x000fe80000100800 */
[----:B------:R-:W-:Y:S04]  /*3be70*/  STL.64 [R1+0x38], R22 ;  /* 0x0000381601007387 */ /* 0x000fe80000100a00 */
[----:B------:R-:W-:Y:S01]  /*3be80*/  STL [R1+0x12f0], R20 ;  /* 0x0012f01401007387 */ /* 0x000fe20000100800 */
[----:B------:R-:W-:Y:S01]  /*3be90*/  ISETP.LT.AND P3, PT, R24, c[0x0][0x178], !P3 ;  /* 0x00005e0018007a0c */ /* 0x000fe20005f61270 */
[----:B-1----:R-:W-:Y:S01]  /*3bea0*/  IMAD.WIDE R8, R10, 0x2, R2 ;  /* 0x000000020a087825 */ /* 0x002fe200078e0202 */
[----:B------:R-:W-:Y:S01]  /*3beb0*/  IADD3 R15, R28, 0xc1, RZ ;  /* 0x000000c11c0f7810 */ /* 0x000fe20007ffe0ff */
[----:B------:R-:W4:Y:S03]  /*3bec0*/  LDL.LU R25, [R1+0x2d0] ;  /* 0x0002d00001197983 */ /* 0x000f260000300800 */
[----:B------:R-:W-:-:S02]  /*3bed0*/  ISETP.GE.AND P2, PT, R15, c[0x0][0x17c], PT ;  /* 0x00005f000f007a0c */ /* 0x000fc40003f46270 */
[----:B------:R-:W-:-:S04]  /*3bee0*/  IADD3 R14, R28, 0xc0, RZ ;  /* 0x000000c01c0e7810 */ /* 0x000fc80007ffe0ff */
[----:B------:R-:W-:Y:S02]  /*3bef0*/  ISETP.GE.AND P4, PT, R14, c[0x0][0x17c], PT ;  /* 0x00005f000e007a0c */ /* 0x000fe40003f86270 */
[----:B--2---:R-:W-:Y:S01]  /*3bf00*/  PRMT R7, R29, 0x7632, R7 ;  /* 0x000076321d077816 */ /* 0x004fe20000000007 */
[----:B------:R0:W-:Y:S02]  /*3bf10*/  @P0 STG.E.U16 [R4.64], R29 ;  /* 0x0000001d04000986 */ /* 0x0001e4000c101506 */
[----:B0-----:R-:W-:-:S05]  /*3bf20*/  LOP3.LUT R29, R0, 0x20, RZ, 0x3c, !PT ;  /* 0x00000020001d7812 */ /* 0x001fca00078e3cff */
[----:B------:R-:W0:Y:S01]  /*3bf30*/  LDS.128 R20, [R29] ;  /* 0x000000001d147984 */ /* 0x000e220000000c00 */
[----:B---3--:R-:W-:-:S03]  /*3bf40*/  PRMT R12, R27, 0x7632, R12 ;  /* 0x000076321b0c7816 */ /* 0x008fc6000000000c */
[----:B------:R1:W-:Y:S02]  /*3bf50*/  @P3 STG.E.U16 [R8.64], R27 ;  /* 0x0000001b08003986 */ /* 0x0003e4000c101506 */
[----:B-1----:R-:W-:Y:S02]  /*3bf60*/  LOP3.LUT R27, R0, 0x40, RZ, 0x3c, !PT ;  /* 0x00000040001b7812 */ /* 0x002fe400078e3cff */
[----:B0-----:R-:W-:Y:S01]  /*3bf70*/  STL [R1+0x44], R21 ;  /* 0x0000441501007387 */ /* 0x001fe20000100800 */
[----:B------:R-:W-:Y:S02]  /*3bf80*/  IMAD.MOV.U32 R15, RZ, RZ, R20 ;  /* 0x000000ffff0f7224 */ /* 0x000fe400078e0014 */
[----:B------:R-:W-:Y:S01]  /*3bf90*/  IMAD.MOV.U32 R29, RZ, RZ, R23 ;  /* 0x000000ffff1d7224 */ /* 0x000fe200078e0017 */
[----:B------:R-:W-:Y:S04]  /*3bfa0*/  STL [R1+0x48], R22 ;  /* 0x0000481601007387 */ /* 0x000fe80000100800 */
[----:B------:R-:W0:Y:S04]  /*3bfb0*/  LDS.128 R20, [R27] ;  /* 0x000000001b147984 */ /* 0x000e280000000c00 */
[----:B------:R-:W2:Y:S04]  /*3bfc0*/  LDL.LU R19, [R1+0x2f0] ;  /* 0x0002f00001137983 */ /* 0x000ea80000300800 */
[----:B------:R-:W-:Y:S04]  /*3bfd0*/  STL [R1+0x12c4], R29 ;  /* 0x0012c41d01007387 */ /* 0x000fe80000100800 */
[----:B0-----:R-:W-:Y:S01]  /*3bfe0*/  STL [R1+0x24], R21 ;  /* 0x0000241501007387 */ /* 0x001fe20000100800 */
[----:B------:R-:W-:-:S03]  /*3bff0*/  IMAD.MOV.U32 R14, RZ, RZ, R20 ;  /* 0x000000ffff0e7224 */ /* 0x000fc600078e0014 */
[----:B------:R-:W-:Y:S04]  /*3c000*/  STL.64 [R1+0x28], R22 ;  /* 0x0000281601007387 */ /* 0x000fe80000100a00 */
[----:B------:R-:W3:Y:S01]  /*3c010*/  LDL.LU R20, [R1+0x12f0] ;  /* 0x0012f00001147983 */ /* 0x000ee20000300800 */
[----:B------:R-:W-:Y:S02]  /*3c020*/  IADD3 R11, R28, 0xc2, RZ ;  /* 0x000000c21c0b7810 */ /* 0x000fe40007ffe0ff */
[----:B------:R-:W-:Y:S02]  /*3c030*/  ISETP.LT.AND P0, PT, R26, c[0x0][0x178], !P1 ;  /* 0x00005e001a007a0c */ /* 0x000fe40004f01270 */
[----:B------:R-:W-:Y:S02]  /*3c040*/  ISETP.LT.AND P1, PT, R24, c[0x0][0x178], !P1 ;  /* 0x00005e0018007a0c */ /* 0x000fe40004f21270 */
[----:B------:R-:W-:-:S02]  /*3c050*/  IADD3 R8, R10, c[0x0][0x198], RZ ;  /* 0x000066000a087a10 */ /* 0x000fc40007ffe0ff */
[----:B------:R-:W-:Y:S02]  /*3c060*/  ISETP.LT.AND P3, PT, R26, c[0x0][0x178], !P4 ;  /* 0x00005e001a007a0c */ /* 0x000fe40006761270 */
[----:B------:R-:W-:Y:S02]  /*3c070*/  ISETP.GE.AND P6, PT, R11, c[0x0][0x17c], PT ;  /* 0x00005f000b007a0c */ /* 0x000fe40003fc6270 */
[----:B------:R-:W-:Y:S02]  /*3c080*/  IADD3 R11, R28, 0xc3, RZ ;  /* 0x000000c31c0b7810 */ /* 0x000fe40007ffe0ff */
[C---:B------:R-:W-:Y:S01]  /*3c090*/  IADD3 R6, R8.reuse, c[0x0][0x198], RZ ;  /* 0x0000660008067a10 */ /* 0x040fe20007ffe0ff */
[----:B------:R-:W-:Y:S01]  /*3c0a0*/  IMAD.WIDE R4, R8, 0x2, R16 ;  /* 0x0000000208047825 */ /* 0x000fe200078e0210 */
[----:B------:R-:W-:Y:S02]  /*3c0b0*/  ISETP.GE.AND P5, PT, R11, c[0x0][0x17c], PT ;  /* 0x00005f000b007a0c */ /* 0x000fe40003fa6270 */
[----:B------:R-:W-:Y:S01]  /*3c0c0*/  ISETP.LT.AND P4, PT, R24, c[0x0][0x178], !P4 ;  /* 0x00005e0018007a0c */ /* 0x000fe20006781270 */
[----:B------:R-:W-:Y:S01]  /*3c0d0*/  IMAD.WIDE R8, R8, 0x2, R2 ;  /* 0x0000000208087825 */ /* 0x000fe200078e0202 */
[----:B------:R0:W-:Y:S03]  /*3c0e0*/  @P0 STG.E.U16 [R4.64], R7 ;  /* 0x0000000704000986 */ /* 0x0001e6000c101506 */
[----:B------:R-:W-:Y:S01]  /*3c0f0*/  IMAD.WIDE R10, R6, 0x2, R16 ;  /* 0x00000002060a7825 */ /* 0x000fe200078e0210 */
[----:B------:R1:W-:Y:S04]  /*3c100*/  @P1 STG.E.U16 [R8.64], R12 ;  /* 0x0000000c08001986 */ /* 0x0003e8000c101506 */
[----:B----4-:R4:W-:Y:S01]  /*3c110*/  @P3 STG.E.U16 [R10.64], R25 ;  /* 0x000000190a003986 */ /* 0x0109e2000c101506 */
[----:B------:R-:W-:-:S02]  /*3c120*/  ISETP.LT.AND P3, PT, R26, c[0x0][0x178], !P2 ;  /* 0x00005e001a007a0c */ /* 0x000fc40005761270 */
[----:B------:R-:W-:Y:S01]  /*3c130*/  ISETP.LT.AND P2, PT, R24, c[0x0][0x178], !P2 ;  /* 0x00005e0018007a0c */ /* 0x000fe20005741270 */
[C---:B0-----:R-:W-:Y:S01]  /*3c140*/  IMAD.WIDE R4, R6.reuse, 0x2, R2 ;  /* 0x0000000206047825 */ /* 0x041fe200078e0202 */
[----:B------:R-:W-:Y:S02]  /*3c150*/  IADD3 R6, R6, c[0x0][0x198], RZ ;  /* 0x0000660006067a10 */ /* 0x000fe40007ffe0ff */
[----:B------:R-:W-:-:S03]  /*3c160*/  IADD3 R7, R28, 0xc5, RZ ;  /* 0x000000c51c077810 */ /* 0x000fc60007ffe0ff */
[----:B-1----:R-:W-:Y:S01]  /*3c170*/  IMAD.WIDE R8, R6, 0x2, R16 ;  /* 0x0000000206087825 */ /* 0x002fe200078e0210 */
[----:B------:R-:W-:Y:S02]  /*3c180*/  ISETP.GE.AND P1, PT, R7, c[0x0][0x17c], PT ;  /* 0x00005f0007007a0c */ /* 0x000fe40003f26270 */
[----:B----4-:R-:W-:Y:S02]  /*3c190*/  PRMT R11, R25, 0x7632, R11 ;  /* 0x00007632190b7816 */ /* 0x010fe4000000000b */
[----:B------:R-:W4:Y:S04]  /*3c1a0*/  LDL.LU R25, [R1+0x300] ;  /* 0x0003000001197983 */ /* 0x000f280000300800 */
[----:B---3--:R0:W-:Y:S01]  /*3c1b0*/  @P4 STG.E.U16 [R4.64], R20 ;  /* 0x0000001404004986 */ /* 0x0081e2000c101506 */
[----:B------:R-:W-:-:S03]  /*3c1c0*/  ISETP.LT.AND P4, PT, R26, c[0x0][0x178], !P6 ;  /* 0x00005e001a007a0c */ /* 0x000fc60007781270 */
[----:B------:R-:W-:Y:S01]  /*3c1d0*/  @P3 STG.E.U16 [R8.64], R11 ;  /* 0x0000000b08003986 */ /* 0x000fe2000c101506 */
[C---:B0-----:R-:W-:Y:S01]  /*3c1e0*/  IADD3 R4, R6.reuse, c[0x0][0x198], RZ ;  /* 0x0000660006047a10 */ /* 0x041fe20007ffe0ff */
[----:B------:R-:W-:Y:S01]  /*3c1f0*/  IMAD.WIDE R6, R6, 0x2, R2 ;  /* 0x0000000206067825 */ /* 0x000fe200078e0202 */
[----:B------:R-:W-:-:S05]  /*3c200*/  PRMT R5, R20, 0x7632, R5 ;  /* 0x0000763214057816 */ /* 0x000fca0000000005 */
[----:B------:R-:W-:Y:S01]  /*3c210*/  @P2 STG.E.U16 [R6.64], R5 ;  /* 0x0000000506002986 */ /* 0x000fe2000c101506 */
[----:B------:R-:W-:Y:S02]  /*3c220*/  ISETP.LT.AND P2, PT, R26, c[0x0][0x178], !P5 ;  /* 0x00005e001a007a0c */ /* 0x000fe40006f41270 */
[----:B------:R-:W-:-:S05]  /*3c230*/  LOP3.LUT R26, R0, 0x60, RZ, 0x3c, !PT ;  /* 0x00000060001a7812 */ /* 0x000fca00078e3cff */
[----:B------:R-:W0:Y:S02]  /*3c240*/  LDS.128 R20, [R26] ;  /* 0x000000001a147984 */ /* 0x000e240000000c00 */
[----:B0-----:R-:W-:Y:S02]  /*3c250*/  IMAD.MOV.U32 R29, RZ, RZ, R22 ;  /* 0x000000ffff1d7224 */ /* 0x001fe400078e0016 */
[----:B------:R-:W-:Y:S01]  /*3c260*/  STL [R1+0x14], R21 ;  /* 0x0000141501007387 */ /* 0x000fe20000100800 */
[----:B------:R-:W-:-:S03]  /*3c270*/  IMAD.MOV.U32 R26, RZ, RZ, R20 ;  /* 0x000000ffff1a7224 */ /* 0x000fc600078e0014 */
[----:B------:R0:W-:Y:S04]  /*3c280*/  STL [R1+0x1c], R23 ;  /* 0x00001c1701007387 */ /* 0x0001e80000100800 */
[----:B0-----:R-:W3:Y:S04]  /*3c290*/  LDL.LU.64 R22, [R1+0x12e8] ;  /* 0x0012e80001167983 */ /* 0x001ee80000300a00 */
[----:B------:R-:W3:Y:S04]  /*3c2a0*/  LDL.LU.64 R20, [R1+0x12e0] ;  /* 0x0012e00001147983 */ /* 0x000ee80000300a00 */
[----:B------:R0:W-:Y:S04]  /*3c2b0*/  STL [R1+0x12c8], R29 ;  /* 0x0012c81d01007387 */ /* 0x0001e80000100800 */
[----:B0-----:R-:W3:Y:S01]  /*3c2c0*/  LDL R29, [R1+0xc80] ;  /* 0x000c8000011d7983 */ /* 0x001ee20000100800 */
[----:B------:R-:W-:Y:S01]  /*3c2d0*/  ISETP.LT.AND P6, PT, R24, c[0x0][0x178], !P6 ;  /* 0x00005e0018007a0c */ /* 0x000fe200077c1270 */
[----:B------:R-:W-:Y:S01]  /*3c2e0*/  IMAD.WIDE R8, R4, 0x2, R16 ;  /* 0x0000000204087825 */ /* 0x000fe200078e0210 */
[----:B------:R-:W-:-:S04]  /*3c2f0*/  IADD3 R13, R28, 0xc4, RZ ;  /* 0x000000c41c0d7810 */ /* 0x000fc80007ffe0ff */
[----:B--2---:R0:W-:Y:S01]  /*3c300*/  @P4 STG.E.U16 [R8.64], R19 ;  /* 0x0000001308004986 */ /* 0x0041e2000c101506 */
[----:B------:R-:W-:Y:S02]  /*3c310*/  ISETP.GE.AND P0, PT, R13, c[0x0][0x17c], PT ;  /* 0x00005f000d007a0c */ /* 0x000fe40003f06270 */
[C---:B------:R-:W-:Y:S02]  /*3c320*/  IADD3 R6, R28.reuse, 0xc7, RZ ;  /* 0x000000c71c067810 */ /* 0x040fe40007ffe0ff */
[----:B------:R-:W-:Y:S02]  /*3c330*/  IADD3 R10, R28, 0xc6, RZ ;  /* 0x000000c61c0a7810 */ /* 0x000fe40007ffe0ff */
[C---:B0-----:R-:W-:Y:S01]  /*3c340*/  IADD3 R8, R4.reuse, c[0x0][0x198], RZ ;  /* 0x0000660004087a10 */ /* 0x041fe20007ffe0ff */
[----:B------:R-:W-:Y:S01]  /*3c350*/  IMAD.WIDE R4, R4, 0x2, R2 ;  /* 0x0000000204047825 */ /* 0x000fe200078e0202 */
[----:B------:R-:W-:Y:S02]  /*3c360*/  ISETP.LT.AND P5, PT, R24, c[0x0][0x178], !P5 ;  /* 0x00005e0018007a0c */ /* 0x000fe40006fa1270 */
[----:B------:R-:W-:-:S02]  /*3c370*/  ISETP.GE.AND P4, PT, R6, c[0x0][0x17c], PT ;  /* 0x00005f0006007a0c */ /* 0x000fc40003f86270 */
[----:B------:R0:W-:Y:S01]  /*3c380*/  @P6 STG.E.U16 [R4.64], R15 ;  /* 0x0000000f04006986 */ /* 0x0001e2000c101506 */
[----:B------:R-:W-:Y:S01]  /*3c390*/  ISETP.GE.AND P3, PT, R10, c[0x0][0x17c], PT ;  /* 0x00005f000a007a0c */ /* 0x000fe20003f66270 */
[C---:B------:R-:W-:Y:S01]  /*3c3a0*/  IMAD.WIDE R6, R8.reuse, 0x2, R16 ;  /* 0x0000000208067825 */ /* 0x040fe200078e0210 */
[----:B------:R-:W-:Y:S02]  /*3c3b0*/  PRMT R9, R19, 0x7632, R9 ;  /* 0x0000763213097816 */ /* 0x000fe40000000009 */
[C---:B------:R-:W-:Y:S02]  /*3c3c0*/  IADD3 R10, R8.reuse, c[0x0][0x198], RZ ;  /* 0x00006600080a7a10 */ /* 0x040fe40007ffe0ff */
[----:B------:R-:W-:Y:S01]  /*3c3d0*/  PRMT R11, R15, 0x7632, R11 ;  /* 0x000076320f0b7816 */ /* 0x000fe2000000000b */
[----:B------:R1:W-:Y:S01]  /*3c3e0*/  @P2 STG.E.U16 [R6.64], R9 ;  /* 0x0000000906002986 */ /* 0x0003e2000c101506 */
[----:B0-----:R-:W-:-:S04]  /*3c3f0*/  IMAD.WIDE R4, R8, 0x2, R2 ;  /* 0x0000000208047825 */ /* 0x001fc800078e0202 */
[C---:B-1----:R-:W-:Y:S01]  /*3c400*/  IMAD.WIDE R6, R10.reuse, 0x2, R16 ;  /* 0x000000020a067825 */ /* 0x042fe200078e0210 */
[----:B------:R-:W-:Y:S03]  /*3c410*/  @P5 STG.E.U16 [R4.64], R11 ;  /* 0x0000000b04005986 */ /* 0x000fe6000c101506 */
[C---:B------:R-:W-:Y:S01]  /*3c420*/  IMAD.WIDE R8, R10.reuse, 0x2, R2 ;  /* 0x000000020a087825 */ /* 0x040fe200078e0202 */
[----:B------:R-:W-:Y:S02]  /*3c430*/  IADD3 R10, R10, c[0x0][0x198], RZ ;  /* 0x000066000a0a7a10 */ /* 0x000fe40007ffe0ff */
[----:B---3--:R-:W-:-:S13]  /*3c440*/  ISETP.LT.AND P6, PT, R29, c[0x0][0x178], !P0 ;  /* 0x00005e001d007a0c */ /* 0x008fda00047c1270 */
[----:B----4-:R-:W-:Y:S04]  /*3c450*/  @P6 STG.E.U16 [R6.64], R25 ;  /* 0x0000001906006986 */ /* 0x010fe8000c101506 */
[----:B------:R-:W0:Y:S01]  /*3c460*/  LDS.128 R4, [R0+0x400] ;  /* 0x0004000000047984 */ /* 0x000e220000000c00 */
[----:B------:R-:W-:Y:S02]  /*3c470*/  ISETP.LT.AND P0, PT, R24, c[0x0][0x178], !P0 ;  /* 0x00005e0018007a0c */ /* 0x000fe40004701270 */
[----:B------:R-:W-:-:S11]  /*3c480*/  PRMT R20, R25, 0x7632, R20 ;  /* 0x0000763219147816 */ /* 0x000fd60000000014 */
[----:B------:R1:W-:Y:S01]  /*3c490*/  @P0 STG.E.U16 [R8.64], R14 ;  /* 0x0000000e08000986 */ /* 0x0003e2000c101506 */
[----:B------:R-:W-:Y:S01]  /*3c4a0*/  ISETP.LT.AND P0, PT, R29, c[0x0][0x178], !P1 ;  /* 0x00005e001d007a0c */ /* 0x000fe20004f01270 */
[----:B-1----:R-:W-:-:S12]  /*3c4b0*/  IMAD.WIDE R8, R10, 0x2, R16 ;  /* 0x000000020a087825 */ /* 0x002fd800078e0210 */
[----:B------:R1:W-:Y:S04]  /*3c4c0*/  @P0 STG.E.U16 [R8.64], R20 ;  /* 0x0000001408000986 */ /* 0x0003e8000c101506 */
[----:B0-----:R0:W-:Y:S04]  /*3c4d0*/  STL [R1+0x12cc], R7 ;  /* 0x0012cc0701007387 */ /* 0x0011e80000100800 */
[----:B------:R-:W2:Y:S04]  /*3c4e0*/  LDL.LU R25, [R1+0x340] ;  /* 0x0003400001197983 */ /* 0x000ea80000300800 */
[----:B-1----:R-:W3:Y:S04]  /*3c4f0*/  LDL.LU R9, [R1+0x310] ;  /* 0x0003100001097983 */ /* 0x002ee80000300800 */
[----:B0-----:R-:W0:Y:S01]  /*3c500*/  S2R R7, SR_TID.X ;  /* 0x0000000000077919 */ /* 0x001e220000002100 */
[----:B------:R-:W-:-:S02]  /*3c510*/  ISETP.LT.AND P1, PT, R24, c[0x0][0x178], !P1 ;  /* 0x00005e0018007a0c */ /* 0x000fc40004f21270 */
[----:B------:R-:W-:Y:S02]  /*3c520*/  ISETP.LT.AND P6, PT, R29, c[0x0][0x178], !P3 ;  /* 0x00005e001d007a0c */ /* 0x000fe40005fc1270 */
[C---:B------:R-:W-:Y:S02]  /*3c530*/  IADD3 R12, R28.reuse, 0xc8, RZ ;  /* 0x000000c81c0c7810 */ /* 0x040fe40007ffe0ff */
[----:B------:R-:W-:Y:S02]  /*3c540*/  IADD3 R13, R28, 0xc9, RZ ;  /* 0x000000c91c0d7810 */ /* 0x000fe40007ffe0ff */
[C---:B------:R-:W-:Y:S01]  /*3c550*/  IADD3 R0, R10.reuse, c[0x0][0x198], RZ ;  /* 0x000066000a007a10 */ /* 0x040fe20007ffe0ff */
[----:B------:R-:W-:Y:S01]  /*3c560*/  IMAD.WIDE R10, R10, 0x2, R2 ;  /* 0x000000020a0a7825 */ /* 0x000fe200078e0202 */
[----:B------:R-:W-:Y:S02]  /*3c570*/  ISETP.GE.AND P2, PT, R12, c[0x0][0x17c], PT ;  /* 0x00005f000c007a0c */ /* 0x000fe40003f46270 */
[----:B------:R-:W-:Y:S01]  /*3c580*/  ISETP.GE.AND P5, PT, R13, c[0x0][0x17c], PT ;  /* 0x00005f000d007a0c */ /* 0x000fe20003fa6270 */
[----:B------:R-:W-:Y:S01]  /*3c590*/  IMAD.WIDE R12, R0, 0x2, R16 ;  /* 0x00000002000c7825 */ /* 0x000fe200078e0210 */
[----:B------:R-:W-:-:S05]  /*3c5a0*/  PRMT R18, R14, 0x7632, R18 ;  /* 0x000076320e127816 */ /* 0x000fca0000000012 */
[----:B------:R1:W-:Y:S01]  /*3c5b0*/  @P1 STG.E.U16 [R10.64], R18 ;  /* 0x000000120a001986 */ /* 0x0003e2000c101506 */
[----:B------:R-:W-:Y:S01]  /*3c5c0*/  ISETP.LT.AND P3, PT, R24, c[0x0][0x178], !P3 ;  /* 0x00005e0018007a0c */ /* 0x000fe20005f61270 */
[----:B------:R-:W-:Y:S01]  /*3c5d0*/  IMAD.WIDE R14, R0, 0x2, R2 ;  /* 0x00000002000e7825 */ /* 0x000fe200078e0202 */
[----:B------:R-:W-:Y:S02]  /*3c5e0*/  ISETP.LT.AND P1, PT, R29, c[0x0][0x178], !P4 ;  /* 0x00005e001d007a0c */ /* 0x000fe40006721270 */
[----:B------:R-:W-:Y:S02]  /*3c5f0*/  ISETP.LT.AND P4, PT, R24, c[0x0][0x178], !P4 ;  /* 0x00005e0018007a0c */ /* 0x000fe40006781270 */
[----:B------:R-:W-:Y:S02]  /*3c600*/  PRMT R21, R26, 0x7632, R21 ;  /* 0x000076321a157816 */ /* 0x000fe40000000015 */
[C---:B------:R-:W-:Y:S02]  /*3c610*/  IADD3 R19, R28.reuse, 0xca, RZ ;  /* 0x000000ca1c137810 */ /* 0x040fe40007ffe0ff */
[----:B------:R-:W-:-:S02]  /*3c620*/  IADD3 R20, R28, 0xcc, RZ ;  /* 0x000000cc1c147810 */ /* 0x000fc40007ffe0ff */
[----:B------:R-:W-:Y:S02]  /*3c630*/  ISETP.GE.AND P0, PT, R19, c[0x0][0x17c], PT ;  /* 0x00005f0013007a0c */ /* 0x000fe40003f06270 */
[----:B------:R-:W-:Y:S02]  /*3c640*/  IADD3 R19, R28, 0xcb, RZ ;  /* 0x000000cb1c137810 */ /* 0x000fe40007ffe0ff */
[----:B------:R-:W-:Y:S01]  /*3c650*/  PRMT R23, R4, 0x7632, R23 ;  /* 0x0000763204177816 */ /* 0x000fe20000000017 */
[----:B---3--:R0:W-:Y:S01]  /*3c660*/  @P6 STG.E.U16 [R12.64], R9 ;  /* 0x000000090c006986 */ /* 0x0081e2000c101506 */
[----:B-1----:R-:W-:Y:S02]  /*3c670*/  PRMT R18, R9, 0x7632, R18 ;  /* 0x0000763209127816 */ /* 0x002fe40000000012 */
[C---:B0-----:R-:W-:Y:S01]  /*3c680*/  LOP3.LUT R9, R7.reuse, 0x3f, RZ, 0xc0, !PT ;  /* 0x0000003f07097812 */ /* 0x041fe200078ec0ff */
[----:B------:R-:W-:-:S05]  /*3c690*/  IMAD.SHL.U32 R7, R7, 0x400, RZ ;  /* 0x0000040007077824 */ /* 0x000fca00078e00ff */
[----:B------:R-:W-:-:S05]  /*3c6a0*/  LOP3.LUT R7, R7, 0x1800, RZ, 0xc0, !PT ;  /* 0x0000180007077812 */ /* 0x000fca00078ec0ff */
[----:B------:R-:W-:-:S05]  /*3c6b0*/  IMAD R7, R9, 0x10, R7 ;  /* 0x0000001009077824 */ /* 0x000fca00078e0207 */
[----:B------:R-:W-:Y:S02]  /*3c6c0*/  LOP3.LUT R7, R7, 0x20, RZ, 0x3c, !PT ;  /* 0x0000002007077812 */ /* 0x000fe400078e3cff */
[----:B------:R-:W-:-:S03]  /*3c6d0*/  IADD3 R12, R0, c[0x0][0x198], RZ ;  /* 0x00006600000c7a10 */ /* 0x000fc60007ffe0ff */
[----:B------:R-:W0:Y:S04]  /*3c6e0*/  LDS.128 R8, [R7+0x400] ;  /* 0x0004000007087984 */ /* 0x000e280000000c00 */
[----:B------:R1:W-:Y:S01]  /*3c6f0*/  @P3 STG.E.U16 [R14.64], R26 ;  /* 0x0000001a0e003986 */ /* 0x0003e2000c101506 */
[----:B------:R-:W-:Y:S02]  /*3c700*/  ISETP.LT.AND P3, PT, R29, c[0x0][0x178], !P2 ;  /* 0x00005e001d007a0c */ /* 0x000fe40005761270 */
[C---:B------:R-:W-:Y:S01]  /*3c710*/  IADD3 R0, R12.reuse, c[0x0][0x198], RZ ;  /* 0x000066000c007a10 */ /* 0x040fe20007ffe0ff */
[C---:B-1----:R-:W-:Y:S01]  /*3c720*/  IMAD.WIDE R14, R12.reuse, 0x2, R16 ;  /* 0x000000020c0e7825 */ /* 0x042fe200078e0210 */
[----:B--2---:R-:W-:Y:S01]  /*3c730*/  PRMT R22, R25, 0x7632, R22 ;  /* 0x0000763219167816 */ /* 0x004fe20000000016 */
[----:B------:R-:W2:Y:S02]  /*3c740*/  LDL.LU R26, [R1+0x12d8] ;  /* 0x0012d800011a7983 */ /* 0x000ea40000300800 */
[----:B------:R-:W-:-:S02]  /*3c750*/  IMAD.WIDE R12, R12, 0x2, R2 ;  /* 0x000000020c0c7825 */ /* 0x000fc400078e0202 */
[----:B------:R1:W-:Y:S04]  /*3c760*/  @P1 STG.E.U16 [R14.64], R18 ;  /* 0x000000120e001986 */ /* 0x0003e8000c101506 */
[----:B------:R-:W-:Y:S04]  /*3c770*/  @P4 STG.E.U16 [R12.64], R21 ;  /* 0x000000150c004986 */ /* 0x000fe8000c101506 */
[----:B------:R-:W3:Y:S01]  /*3c780*/  LDL.LU R7, [R1+0x330] ;  /* 0x0003300001077983 */ /* 0x000ee20000300800 */
[----:B-1----:R-:W-:-:S05]  /*3c790*/  IMAD.WIDE R14, R0, 0x2, R16 ;  /* 0x00000002000e7825 */ /* 0x002fca00078e0210 */
[----:B------:R1:W-:Y:S04]  /*3c7a0*/  @P3 STG.E.U16 [R14.64], R25 ;  /* 0x000000190e003986 */ /* 0x0003e8000c101506 */
[----:B-1----:R-:W1:Y:S04]  /*3c7b0*/  S2R R25, SR_TID.X ;  /* 0x0000000000197919 */ /* 0x002e680000002100 */
[----:B0-----:R0:W-:Y:S01]  /*3c7c0*/  STL.64 [R1+0x12d0], R10 ;  /* 0x0012d00a01007387 */ /* 0x0011e20000100a00 */
[----:B------:R-:W-:Y:S01]  /*3c7d0*/  ISETP.LT.AND P4, PT, R29, c[0x0][0x178], !P5 ;  /* 0x00005e001d007a0c */ /* 0x000fe20006f81270 */
[C---:B------:R-:W-:Y:S01]  /*3c7e0*/  IMAD.WIDE R12, R0.reuse, 0x2, R2 ;  /* 0x00000002000c7825 */ /* 0x040fe200078e0202 */
[----:B------:R-:W-:-:S03]  /*3c7f0*/  IADD3 R0, R0, c[0x0][0x198], RZ ;  /* 0x0000660000007a10 */ /* 0x000fc60007ffe0ff */
[----:B0-----:R-:W-:Y:S02]  /*3c800*/  IMAD.MOV.U32 R10, RZ, RZ, R24 ;  /* 0x000000ffff0a7224 */ /* 0x001fe400078e0018 */
[----:B-1----:R-:W-:-:S03]  /*3c810*/  IMAD.SHL.U32 R11, R25, 0x400, RZ ;  /* 0x00000400190b7824 */ /* 0x002fc600078e00ff */
[C---:B------:R-:W-:Y:S02]  /*3c820*/  ISETP.LT.AND P2, PT, R10.reuse, c[0x0][0x178], !P2 ;  /* 0x00005e000a007a0c */ /* 0x040fe40005741270 */
[----:B------:R-:W-:Y:S02]  /*3c830*/  LOP3.LUT R24, R25, 0x3f, RZ, 0xc0, !PT ;  /* 0x0000003f19187812 */ /* 0x000fe400078ec0ff */
[----:B------:R-:W-:Y:S02]  /*3c840*/  LOP3.LUT R11, R11, 0x1800, RZ, 0xc0, !PT ;  /* 0x000018000b0b7812 */ /* 0x000fe400078ec0ff */
[----:B------:R-:W-:Y:S02]  /*3c850*/  ISETP.LT.AND P5, PT, R10, c[0x0][0x178], !P5 ;  /* 0x00005e000a007a0c */ /* 0x000fe40006fa1270 */
[----:B------:R-:W-:Y:S01]  /*3c860*/  IADD3 R18, R28, 0xcd, RZ ;  /* 0x000000cd1c127810 */ /* 0x000fe20007ffe0ff */
[----:B------:R-:W-:Y:S01]  /*3c870*/  IMAD R11, R24, 0x10, R11 ;  /* 0x00000010180b7824 */ /* 0x000fe200078e020b */
[----:B------:R-:W-:Y:S01]  /*3c880*/  ISETP.GE.AND P1, PT, R20, c[0x0][0x17c], PT ;  /* 0x00005f0014007a0c */ /* 0x000fe20003f26270 */
[----:B------:R-:W-:Y:S01]  /*3c890*/  IMAD.WIDE R20, R0, 0x2, R16 ;  /* 0x0000000200147825 */ /* 0x000fe200078e0210 */
[----:B------:R-:W-:-:S02]  /*3c8a0*/  ISETP.GE.AND P6, PT, R19, c[0x0][0x17c], PT ;  /* 0x00005f0013007a0c */ /* 0x000fc40003fc6270 */
[----:B------:R-:W-:Y:S01]  /*3c8b0*/  ISETP.GE.AND P3, PT, R18, c[0x0][0x17c], PT ;  /* 0x00005f0012007a0c */ /* 0x000fe20003f66270 */
[----:B------:R-:W-:Y:S01]  /*3c8c0*/  IMAD.WIDE R18, R0, 0x2, R2 ;  /* 0x0000000200127825 */ /* 0x000fe200078e0202 */
[----:B------:R-:W-:Y:S01]  /*3c8d0*/  LOP3.LUT R11, R11, 0x60, RZ, 0x3c, !PT ;  /* 0x000000600b0b7812 */ /* 0x000fe200078e3cff */
[----:B------:R-:W-:Y:S04]  /*3c8e0*/  @P2 STG.E.U16 [R12.64], R4 ;  /* 0x000000040c002986 */ /* 0x000fe8000c101506 */
[----:B------:R-:W-:Y:S04]  /*3c8f0*/  @P4 STG.E.U16 [R20.64], R22 ;  /* 0x0000001614004986 */ /* 0x000fe8000c101506 */
[----:B------:R-:W-:Y:S04]  /*3c900*/  @P5 STG.E.U16 [R18.64], R23 ;  /* 0x0000001712005986 */ /* 0x000fe8000c101506 */
[----:B------:R-:W0:Y:S04]  /*3c910*/  LDS.128 R20, [R11+0x400] ;  /* 0x000400000b147984 */ /* 0x000e280000000c00 */
[----:B------:R1:W4:Y:S04]  /*3c920*/  LDS.128 R12, [R27+0x400] ;  /* 0x000400001b0c7984 */ /* 0x0003280000000c00 */
[----:B-1----:R-:W4:Y:S04]  /*3c930*/  LDL.LU R27, [R1+0x320] ;  /* 0x00032000011b7983 */ /* 0x002f280000300800 */
[----:B0-----:R0:W-:Y:S04]  /*3c940*/  STL [R1+0x12c0], R23 ;  /* 0x0012c01701007387 */ /* 0x0011e80000100800 */
[----:B0-----:R-:W4:Y:S04]  /*3c950*/  LDL.LU R23, [R1+0xc84] ;  /* 0x000c840001177983 */ /* 0x001f280000300800 */
[----:B------:R-:W4:Y:S01]  /*3c960*/  LDL.LU R11, [R1+0x2e0] ;  /* 0x0002e000010b7983 */ /* 0x000f220000300800 */
[----:B------:R-:W-:-:S02]  /*3c970*/  ISETP.LT.AND P2, PT, R29, c[0x0][0x178], !P0 ;  /* 0x00005e001d007a0c */ /* 0x000fc40004741270 */
[----:B------:R-:W-:Y:S02]  /*3c980*/  ISETP.LT.AND P4, PT, R10, c[0x0][0x178], !P0 ;  /* 0x00005e000a007a0c */ /* 0x000fe40004781270 */
[----:B------:R-:W-:Y:S02]  /*3c990*/  IADD3 R0, R0, c[0x0][0x198], RZ ;  /* 0x0000660000007a10 */ /* 0x000fe40007ffe0ff */
[----:B------:R-:W-:-:S03]  /*3c9a0*/  ISETP.LT.AND P5, PT, R29, c[0x0][0x178], !P6 ;  /* 0x00005e001d007a0c */ /* 0x000fc600077a1270 */
[----:B------:R-:W-:Y:S01]  /*3c9b0*/  IMAD.WIDE R24, R0, 0x2, R16 ;  /* 0x0000000200187825 */ /* 0x000fe200078e0210 */
[----:B------:R-:W-:-:S03]  /*3c9c0*/  ISETP.LT.AND P6, PT, R10, c[0x0][0x178], !P6 ;  /* 0x00005e000a007a0c */ /* 0x000fc600077c1270 */
[----:B------:R-:W-:Y:S01]  /*3c9d0*/  IMAD.WIDE R18, R0, 0x2, R2 ;  /* 0x0000000200127825 */ /* 0x000fe200078e0202 */
[----:B------:R-:W-:Y:S02]  /*3c9e0*/  IADD3 R4, R28, 0xce, RZ ;  /* 0x000000ce1c047810 */ /* 0x000fe40007ffe0ff */
[----:B------:R-:W-:Y:S02]  /*3c9f0*/  IADD3 R0, R0, c[0x0][0x198], RZ ;  /* 0x0000660000007a10 */ /* 0x000fe40007ffe0ff */
[----:B------:R-:W-:Y:S02]  /*3ca00*/  ISETP.GE.AND P0, PT, R4, c[0x0][0x17c], PT ;  /* 0x00005f0004007a0c */ /* 0x000fe40003f06270 */
[----:B------:R-:W-:Y:S01]  /*3ca10*/  IADD3 R4, R28, 0xcf, RZ ;  /* 0x000000cf1c047810 */ /* 0x000fe20007ffe0ff */
[----:B---3--:R0:W-:Y:S04]  /*3ca20*/  @P2 STG.E.U16 [R24.64], R7 ;  /* 0x0000000718002986 */ /* 0x0081e8000c101506 */
[----:B------:R1:W-:Y:S01]  /*3ca30*/  @P4 STG.E.U16 [R18.64], R8 ;  /* 0x0000000812004986 */ /* 0x0003e2000c101506 */
[----:B------:R-:W-:-:S02]  /*3ca40*/  ISETP.LT.AND P4, PT, R29, c[0x0][0x178], !P1 ;  /* 0x00005e001d007a0c */ /* 0x000fc40004f81270 */
[----:B------:R-:W-:Y:S01]  /*3ca50*/  ISETP.GE.AND P2, PT, R4, c[0x0][0x17c], PT ;  /* 0x00005f0004007a0c */ /* 0x000fe20003f46270 */
[----:B0-----:R-:W-:Y:S01]  /*3ca60*/  IMAD.WIDE R24, R0, 0x2, R16 ;  /* 0x0000000200187825 */ /* 0x001fe200078e0210 */
[----:B-1----:R-:W-:-:S03]  /*3ca70*/  PRMT R8, R7, 0x7632, R8 ;  /* 0x0000763207087816 */ /* 0x002fc60000000008 */
[C---:B------:R-:W-:Y:S01]  /*3ca80*/  IMAD.WIDE R18, R0.reuse, 0x2, R2 ;  /* 0x0000000200127825 */ /* 0x040fe200078e0202 */
[----:B------:R-:W-:Y:S01]  /*3ca90*/  IADD3 R4, R0, c[0x0][0x198], RZ ;  /* 0x0000660000047a10 */ /* 0x000fe20007ffe0ff */
[----:B------:R-:W3:Y:S01]  /*3caa0*/  LDL.LU R7, [R1+0x34] ;  /* 0x0000340001077983 */ /* 0x000ee20000300800 */
[----:B--2---:R-:W-:Y:S02]  /*3cab0*/  PRMT R26, R8, 0x7632, R26 ;  /* 0x00007632081a7816 */ /* 0x004fe4000000001a */
[----:B------:R-:W-:Y:S01]  /*3cac0*/  IADD3 R0, R28, 0xd0, RZ ;  /* 0x000000d01c007810 */ /* 0x000fe20007ffe0ff */
[----:B------:R0:W-:Y:S04]  /*3cad0*/  @P5 STG.E.U16 [R24.64], R8 ;  /* 0x0000000818005986 */ /* 0x0001e8000c101506 */
[----:B------:R1:W-:Y:S01]  /*3cae0*/  @P6 STG.E.U16 [R18.64], R26 ;  /* 0x0000001a12006986 */ /* 0x0003e2000c101506 */
[----:B------:R-:W-:-:S02]  /*3caf0*/  ISETP.LT.AND P6, PT, R29, c[0x0][0x178], !P3 ;  /* 0x00005e001d007a0c */ /* 0x000fc40005fc1270 */
[----:B------:R-:W-:Y:S02]  /*3cb00*/  ISETP.GE.AND P5, PT, R0, c[0x0][0x17c], PT ;  /* 0x00005f0000007a0c */ /* 0x000fe40003fa6270 */
[C---:B------:R-:W-:Y:S01]  /*3cb10*/  IADD3 R0, R4.reuse, c[0x0][0x198], RZ ;  /* 0x0000660004007a10 */ /* 0x040fe20007ffe0ff */
[----:B0-----:R-:W-:-:S04]  /*3cb20*/  IMAD.WIDE R24, R4, 0x2, R2 ;  /* 0x0000000204187825 */ /* 0x001fc800078e0202 */
[----:B-1----:R-:W-:-:S05]  /*3cb30*/  IMAD.WIDE R18, R4, 0x2, R16 ;  /* 0x0000000204127825 */ /* 0x002fca00078e0210 */
[----:B----4-:R0:W-:Y:S01]  /*3cb40*/  @P4 STG.E.U16 [R18.64], R27 ;  /* 0x0000001b12004986 */ /* 0x0101e2000c101506 */
[----:B------:R-:W-:Y:S01]  /*3cb50*/  PRMT R4, R27, 0x7632, R4 ;  /* 0x000076321b047816 */ /* 0x000fe20000000004 */
[----:B0-----:R-:W-:-:S04]  /*3cb60*/  IMAD.WIDE R18, R0, 0x2, R16 ;  /* 0x0000000200127825 */ /* 0x001fc800078e0210 */
[----:B------:R-:W-:Y:S01]  /*3cb70*/  IMAD.WIDE R26, R0, 0x2, R2 ;  /* 0x00000002001a7825 */ /* 0x000fe200078e0202 */
[C---:B------:R-:W-:Y:S02]  /*3cb80*/  ISETP.LT.AND P1, PT, R23.reuse, c[0x0][0x178], !P1 ;  /* 0x00005e0017007a0c */ /* 0x040fe40004f21270 */
[----:B------:R-:W-:-:S11]  /*3cb90*/  ISETP.LT.AND P3, PT, R23, c[0x0][0x178], !P3 ;  /* 0x00005e0017007a0c */ /* 0x000fd60005f61270 */
[----:B------:R0:W-:Y:S01]  /*3cba0*/  @P1 STG.E.U16 [R24.64], R12 ;  /* 0x0000000c18001986 */ /* 0x0001e2000c101506 */
[----:B------:R-:W-:-:S03]  /*3cbb0*/  ISETP.LT.AND P1, PT, R29, c[0x0][0x178], !P0 ;  /* 0x00005e001d007a0c */ /* 0x000fc60004721270 */
[----:B------:R1:W-:Y:S01]  /*3cbc0*/  @P6 STG.E.U16 [R18.64], R4 ;  /* 0x0000000412006986 */ /* 0x0003e2000c101506 */
[----:B0-----:R-:W-:Y:S02]  /*3cbd0*/  PRMT R12, R12, 0x7632, R12 ;  /* 0x000076320c0c7816 */ /* 0x001fe4000000000c */
[----:B-1----:R-:W-:Y:S02]  /*3cbe0*/  IADD3 R4, R0, c[0x0][0x198], RZ ;  /* 0x0000660000047a10 */ /* 0x002fe40007ffe0ff */
[----:B------:R-:W-:-:S03]  /*3cbf0*/  IADD3 R0, R28, 0xd3, RZ ;  /* 0x000000d31c007810 */ /* 0x000fc60007ffe0ff */
[----:B------:R-:W-:-:S04]  /*3cc00*/  IMAD.WIDE R24, R4, 0x2, R16 ;  /* 0x0000000204187825 */ /* 0x000fc800078e0210 */
[C---:B------:R-:W-:Y:S01]  /*3cc10*/  IMAD.WIDE R18, R4.reuse, 0x2, R2 ;  /* 0x0000000204127825 */ /* 0x040fe200078e0202 */
[----:B------:R-:W-:Y:S01]  /*3cc20*/  IADD3 R4, R4, c[0x0][0x198], RZ ;  /* 0x0000660004047a10 */ /* 0x000fe20007ffe0ff */
[----:B------:R0:W-:Y:S01]  /*3cc30*/  @P3 STG.E.U16 [R26.64], R12 ;  /* 0x0000000c1a003986 */ /* 0x0001e2000c101506 */
[----:B------:R-:W-:Y:S02]  /*3cc40*/  ISETP.GE.AND P3, PT, R0, c[0x0][0x17c], PT ;  /* 0x00005f0000007a0c */ /* 0x000fe40003f66270 */
[C---:B------:R-:W-:Y:S01]  /*3cc50*/  IADD3 R0, R4.reuse, c[0x0][0x198], RZ ;  /* 0x0000660004007a10 */ /* 0x040fe20007ffe0ff */
[----:B------:R1:W-:Y:S01]  /*3cc60*/  @P1 STG.E.U16 [R24.64], R11 ;  /* 0x0000000b18001986 */ /* 0x0003e2000c101506 */
[----:B0-----:R-:W-:Y:S01]  /*3cc70*/  PRMT R12, R11, 0x7632, R12 ;  /* 0x000076320b0c7816 */ /* 0x001fe2000000000c */
[----:B------:R-:W-:-:S04]  /*3cc80*/  IMAD.WIDE R26, R4, 0x2, R2 ;  /* 0x00000002041a7825 */ /* 0x000fc800078e0202 */
[----:B-1----:R-:W-:Y:S02]  /*3cc90*/  IMAD.WIDE R10, R4, 0x2, R16 ;  /* 0x00000002040a7825 */ /* 0x002fe400078e0210 */
[----:B------:R-:W2:Y:S01]  /*3cca0*/  LDL.LU R4, [R1+0x2d4] ;  /* 0x0002d40001047983 */ /* 0x000ea20000300800 */
[----:B------:R-:W-:Y:S02]  /*3ccb0*/  ISETP.LT.AND P0, PT, R23, c[0x0][0x178], !P0 ;  /* 0x00005e0017007a0c */ /* 0x000fe40004701270 */
[----:B------:R-:W-:Y:S02]  /*3ccc0*/  ISETP.LT.AND P1, PT, R29, c[0x0][0x178], !P5 ;  /* 0x00005e001d007a0c */ /* 0x000fe40006f21270 */
[----:B------:R-:W-:-:S09]  /*3ccd0*/  IADD3 R8, R28, 0xd1, RZ ;  /* 0x000000d11c087810 */ /* 0x000fd20007ffe0ff */
[----:B------:R0:W-:Y:S01]  /*3cce0*/  @P0 STG.E.U16 [R18.64], R20 ;  /* 0x0000001412000986 */ /* 0x0001e2000c101506 */
[----:B------:R-:W-:Y:S02]  /*3ccf0*/  ISETP.LT.AND P0, PT, R29, c[0x0][0x178], !P2 ;  /* 0x00005e001d007a0c */ /* 0x000fe40005701270 */
[----:B------:R-:W-:Y:S01]  /*3cd00*/  ISETP.LT.AND P2, PT, R23, c[0x0][0x178], !P2 ;  /* 0x00005e0017007a0c */ /* 0x000fe20005741270 */
[----:B------:R-:W-:Y:S01]  /*3cd10*/  IMAD.WIDE R24, R0, 0x2, R16 ;  /* 0x0000000200187825 */ /* 0x000fe200078e0210 */
[----:B------:R-:W-:Y:S02]  /*3cd20*/  ISETP.GE.AND P4, PT, R8, c[0x0][0x17c], PT ;  /* 0x00005f0008007a0c */ /* 0x000fe40003f86270 */
[----:B0-----:R-:W-:-:S07]  /*3cd30*/  PRMT R20, R20, 0x7632, R20 ;  /* 0x0000763214147816 */ /* 0x001fce0000000014 */
[----:B------:R0:W-:Y:S01]  /*3cd40*/  @P0 STG.E.U16 [R10.64], R12 ;  /* 0x0000000c0a000986 */ /* 0x0001e2000c101506 */
[----:B------:R-:W-:-:S03]  /*3cd50*/  ISETP.LT.AND P5, PT, R23, c[0x0][0x178], !P5 ;  /* 0x00005e0017007a0c */ /* 0x000fc60006fa1270 */
[----:B------:R1:W-:Y:S01]  /*3cd60*/  @P2 STG.E.U16 [R26.64], R20 ;  /* 0x000000141a002986 */ /* 0x0003e2000c101506 */
[----:B------:R-:W-:-:S03]  /*3cd70*/  IMAD.WIDE R18, R0, 0x2, R2 ;  /* 0x0000000200127825 */ /* 0x000fc600078e0202 */
[----:B0-----:R-:W4:Y:S01]  /*3cd80*/  LDL.LU.64 R10, [R1+0x12d0] ;  /* 0x0012d000010a7983 */ /* 0x001f220000300a00 */
[----:B---3--:R-:W-:-:S03]  /*3cd90*/  PRMT R12, R7, 0x7632, R12 ;  /* 0x00007632070c7816 */ /* 0x008fc6000000000c */
[----:B--2---:R0:W-:Y:S01]  /*3cda0*/  @P1 STG.E.U16 [R24.64], R4 ;  /* 0x0000000418001986 */ /* 0x0041e2000c101506 */
[----:B------:R-:W-:Y:S02]  /*3cdb0*/  ISETP.LT.AND P1, PT, R29, c[0x0][0x178], !P4 ;  /* 0x00005e001d007a0c */ /* 0x000fe40006721270 */
[----:B------:R-:W-:Y:S02]  /*3cdc0*/  ISETP.LT.AND P4, PT, R23, c[0x0][0x178], !P4 ;  /* 0x00005e0017007a0c */ /* 0x000fe40006781270 */
[----:B-1----:R-:W-:Y:S02]  /*3cdd0*/  PRMT R20, R4, 0x7632, R20 ;  /* 0x0000763204147816 */ /* 0x002fe40000000014 */
[----:B0-----:R-:W-:Y:S01]  /*3cde0*/  IADD3 R24, R0, c[0x0][0x198], RZ ;  /* 0x0000660000187a10 */ /* 0x001fe20007ffe0ff */
[----:B------:R0:W-:Y:S03]  /*3cdf0*/  @P5 STG.E.U16 [R18.64], R7 ;  /* 0x0000000712005986 */ /* 0x0001e6000c101506 */
[C---:B------:R-:W-:Y:S01]  /*3ce00*/  IADD3 R0, R24.reuse, c[0x0][0x198], RZ ;  /* 0x0000660018007a10 */ /* 0x040fe20007ffe0ff */
[----:B------:R-:W-:-:S04]  /*3ce10*/  IMAD.WIDE R26, R24, 0x2, R16 ;  /* 0x00000002181a7825 */ /* 0x000fc800078e0210 */
[----:B------:R-:W-:Y:S01]  /*3ce20*/  IMAD.WIDE R24, R24, 0x2, R2 ;  /* 0x0000000218187825 */ /* 0x000fe200078e0202 */
[----:B------:R1:W-:Y:S04]  /*3ce30*/  @P1 STG.E.U16 [R26.64], R20 ;  /* 0x000000141a001986 */ /* 0x0003e8000c101506 */
[----:B0-----:R-:W2:Y:S04]  /*3ce40*/  LDL.LU R7, [R1+0x304] ;  /* 0x0003040001077983 */ /* 0x001ea80000300800 */
[----:B------:R0:W-:Y:S04]  /*3ce50*/  @P4 STG.E.U16 [R24.64], R12 ;  /* 0x0000000c18004986 */ /* 0x0001e8000c101506 */
[----:B-1----:R-:W3:Y:S04]  /*3ce60*/  LDL.LU R27, [R1+0x44] ;  /* 0x00004400011b7983 */ /* 0x002ee80000300800 */
[----:B------:R-:W2:Y:S04]  /*3ce70*/  LDL.LU R26, [R1+0x24] ;  /* 0x00002400011a7983 */ /* 0x000ea80000300800 */
[----:B0-----:R-:W2:Y:S01]  /*3ce80*/  LDL.LU R25, [R1+0x2f4] ;  /* 0x0002f40001197983 */ /* 0x001ea20000300800 */
[----:B------:R-:W-:-:S04]  /*3ce90*/  IADD3 R8, R28, 0xd2, RZ ;  /* 0x000000d21c087810 */ /* 0x000fc80007ffe0ff */
[----:B------:R-:W-:-:S04]  /*3cea0*/  ISETP.GE.AND P6, PT, R8, c[0x0][0x17c], PT ;  /* 0x00005f0008007a0c */ /* 0x000fc80003fc6270 */
[----:B------:R-:W-:Y:S02]  /*3ceb0*/  ISETP.LT.AND P2, PT, R29, c[0x0][0x178], !P6 ;  /* 0x00005e001d007a0c */ /* 0x000fe40007741270 */
[----:B------:R-:W-:Y:S01]  /*3cec0*/  ISETP.LT.AND P6, PT, R23, c[0x0][0x178], !P6 ;  /* 0x00005e0017007a0c */ /* 0x000fe200077c1270 */
[----:B------:R-:W-:Y:S01]  /*3ced0*/  IMAD.WIDE R18, R0, 0x2, R16 ;  /* 0x0000000200127825 */ /* 0x000fe200078e0210 */
[----:B------:R-:W-:Y:S02]  /*3cee0*/  IADD3 R8, R28, 0xd4, RZ ;  /* 0x000000d41c087810 */ /* 0x000fe40007ffe0ff */
[----:B------:R-:W-:Y:S02]  /*3cef0*/  ISETP.LT.AND P4, PT, R29, c[0x0][0x178], !P3 ;  /* 0x00005e001d007a0c */ /* 0x000fe40005f81270 */
[----:B------:R-:W-:Y:S02]  /*3cf00*/  ISETP.LT.AND P3, PT, R23, c[0x0][0x178], !P3 ;  /* 0x00005e0017007a0c */ /* 0x000fe40005f61270 */
[----:B------:R-:W-:-:S02]  /*3cf10*/  ISETP.GE.AND P0, PT, R8, c[0x0][0x17c], PT ;  /* 0x00005f0008007a0c */ /* 0x000fc40003f06270 */
[C---:B------:R-:W-:Y:S02]  /*3cf20*/  IADD3 R4, R28.reuse, 0xd5, RZ ;  /* 0x000000d51c047810 */ /* 0x040fe40007ffe0ff */
[----:B------:R-:W-:Y:S02]  /*3cf30*/  IADD3 R8, R28, 0xd6, RZ ;  /* 0x000000d61c087810 */ /* 0x000fe40007ffe0ff */
[----:B------:R-:W-:Y:S02]  /*3cf40*/  ISETP.GE.AND P5, PT, R4, c[0x0][0x17c], PT ;  /* 0x00005f0004007a0c */ /* 0x000fe40003fa6270 */
[----:B------:R-:W-:Y:S02]  /*3cf50*/  ISETP.GE.AND P1, PT, R8, c[0x0][0x17c], PT ;  /* 0x00005f0008007a0c */ /* 0x000fe40003f26270 */
[----:B------:R-:W-:Y:S02]  /*3cf60*/  IADD3 R4, R28, 0xd7, RZ ;  /* 0x000000d71c047810 */ /* 0x000fe40007ffe0ff */
[----:B---3--:R-:W-:Y:S01]  /*3cf70*/  PRMT R8, R27, 0x7632, R8 ;  /* 0x000076321b087816 */ /* 0x008fe20000000008 */
[----:B--2---:R0:W-:Y:S01]  /*3cf80*/  @P2 STG.E.U16 [R18.64], R25 ;  /* 0x0000001912002986 */ /* 0x0041e2000c101506 */
[----:B------:R-:W-:Y:S01]  /*3cf90*/  PRMT R12, R25, 0x7632, R12 ;  /* 0x00007632190c7816 */ /* 0x000fe2000000000c */
[C---:B0-----:R-:W-:Y:S01]  /*3cfa0*/  IMAD.WIDE R18, R0.reuse, 0x2, R2 ;  /* 0x0000000200127825 */ /* 0x041fe200078e0202 */
[----:B------:R-:W-:-:S04]  /*3cfb0*/  IADD3 R0, R0, c[0x0][0x198], RZ ;  /* 0x0000660000007a10 */ /* 0x000fc80007ffe0ff */
[----:B------:R0:W-:Y:S01]  /*3cfc0*/  @P6 STG.E.U16 [R18.64], R27 ;  /* 0x0000001b12006986 */ /* 0x0001e2000c101506 */
[----:B------:R-:W-:Y:S01]  /*3cfd0*/  IMAD.WIDE R24, R0, 0x2, R16 ;  /* 0x0000000200187825 */ /* 0x000fe200078e0210 */
[----:B------:R-:W-:Y:S02]  /*3cfe0*/  ISETP.LT.AND P6, PT, R29, c[0x0][0x178], !P0 ;  /* 0x00005e001d007a0c */ /* 0x000fe400047c1270 */
[----:B------:R-:W-:Y:S02]  /*3cff0*/  ISETP.LT.AND P0, PT, R23, c[0x0][0x178], !P0 ;  /* 0x00005e0017007a0c */ /* 0x000fe40004701270 */
[----:B------:R-:W-:Y:S01]  /*3d000*/  ISETP.GE.AND P2, PT, R4, c[0x0][0x17c], PT ;  /* 0x00005f0004007a0c */ /* 0x000fe20003f46270 */
[----:B------:R1:W-:Y:S01]  /*3d010*/  @P4 STG.E.U16 [R24.64], R12 ;  /* 0x0000000c18004986 */ /* 0x0003e2000c101506 */
[----:B------:R-:W-:Y:S01]  /*3d020*/  IADD3 R4, R28, 0xd8, RZ ;  /* 0x000000d81c047810 */ /* 0x000fe20007ffe0ff */
[C---:B0-----:R-:W-:Y:S01]  /*3d030*/  IMAD.WIDE R18, R0.reuse, 0x2, R2 ;  /* 0x0000000200127825 */ /* 0x041fe200078e0202 */
[----:B------:R-:W-:Y:S01]  /*3d040*/  IADD3 R0, R0, c[0x0][0x198], RZ ;  /* 0x0000660000007a10 */ /* 0x000fe20007ffe0ff */
[----:B------:R-:W2:Y:S01]  /*3d050*/  LDL.LU R27, [R1+0x14] ;  /* 0x00001400011b7983 */ /* 0x000ea20000300800 */
[----:B------:R-:W-:-:S03]  /*3d060*/  ISETP.GE.AND P4, PT, R4, c[0x0][0x17c], PT ;  /* 0x00005f0004007a0c */ /* 0x000fc60003f86270 */
[----:B------:R0:W-:Y:S01]  /*3d070*/  @P3 STG.E.U16 [R18.64], R8 ;  /* 0x0000000812003986 */ /* 0x0001e2000c101506 */
[----:B------:R-:W-:Y:S01]  /*3d080*/  ISETP.LT.AND P3, PT, R29, c[0x0][0x178], !P5 ;  /* 0x00005e001d007a0c */ /* 0x000fe20006f61270 */
[----:B-1----:R-:W-:Y:S01]  /*3d090*/  IMAD.WIDE R24, R0, 0x2, R16 ;  /* 0x0000000200187825 */ /* 0x002fe200078e0210 */
[----:B------:R-:W-:Y:S02]  /*3d0a0*/  ISETP.LT.AND P5, PT, R23, c[0x0][0x178], !P5 ;  /* 0x00005e0017007a0c */ /* 0x000fe40006fa1270 */
[----:B------:R-:W-:Y:S02]  /*3d0b0*/  IADD3 R4, R28, 0xd9, RZ ;  /* 0x000000d91c047810 */ /* 0x000fe40007ffe0ff */
[----:B------:R1:W-:Y:S01]  /*3d0c0*/  @P6 STG.E.U16 [R24.64], R7 ;  /* 0x0000000718006986 */ /* 0x0003e2000c101506 */
[C---:B0-----:R-:W-:Y:S01]  /*3d0d0*/  IMAD.WIDE R18, R0.reuse, 0x2, R2 ;  /* 0x0000000200127825 */ /* 0x041fe200078e0202 */
[----:B------:R-:W-:Y:S02]  /*3d0e0*/  IADD3 R0, R0, c[0x0][0x198], RZ ;  /* 0x0000660000007a10 */ /* 0x000fe40007ffe0ff */
[----:B------:R-:W-:-:S02]  /*3d0f0*/  ISETP.GE.AND P6, PT, R4, c[0x0][0x17c], PT ;  /* 0x00005f0004007a0c */ /* 0x000fc40003fc6270 */
[----:B------:R0:W-:Y:S01]  /*3d100*/  @P0 STG.E.U16 [R18.64], R26 ;  /* 0x0000001a12000986 */ /* 0x0001e2000c101506 */
[----:B------:R-:W-:Y:S01]  /*3d110*/  PRMT R4, R7, 0x7632, R4 ;  /* 0x0000763207047816 */ /* 0x000fe20000000004 */
[----:B-1----:R-:W-:Y:S01]  /*3d120*/  IMAD.WIDE R24, R0, 0x2, R16 ;  /* 0x0000000200187825 */ /* 0x002fe200078e0210 */
[----:B------:R-:W-:Y:S01]  /*3d130*/  PRMT R8, R26, 0x7632, R8 ;  /* 0x000076321a087816 */ /* 0x000fe20000000008 */
[----:B------:R-:W3:Y:S04]  /*3d140*/  LDL.LU R7, [R1+0x12cc] ;  /* 0x0012cc0001077983 */ /* 0x000ee80000300800 */
[----:B------:R-:W-:Y:S01]  /*3d150*/  @P3 STG.E.U16 [R24.64], R4 ;  /* 0x0000000418003986 */ /* 0x000fe2000c101506 */
[----:B0-----:R-:W-:-:S05]  /*3d160*/  IMAD.WIDE R18, R0, 0x2, R2 ;  /* 0x0000000200127825 */ /* 0x001fca00078e0202 */
[----:B------:R0:W-:Y:S04]  /*3d170*/  @P5 STG.E.U16 [R18.64], R8 ;  /* 0x0000000812005986 */ /* 0x0001e8000c101506 */
[----:B0-----:R-:W2:Y:S01]  /*3d180*/  LDL.LU R8, [R1+0x314] ;  /* 0x0003140001087983 */ /* 0x001ea20000300800 */
[----:B------:R-:W-:Y:S02]  /*3d190*/  ISETP.LT.AND P0, PT, R29, c[0x0][0x178], !P1 ;  /* 0x00005e001d007a0c */ /* 0x000fe40004f01270 */
[----:B------:R-:W-:Y:S02]  /*3d1a0*/  IADD3 R0, R0, c[0x0][0x198], RZ ;  /* 0x0000660000007a10 */ /* 0x000fe40007ffe0ff */
[----:B------:R-:W-:Y:S02]  /*3d1b0*/  ISETP.LT.AND P1, PT, R23, c[0x0][0x178], !P1 ;  /* 0x00005e0017007a0c */ /* 0x000fe40004f21270 */
[----:B------:R-:W-:Y:S01]  /*3d1c0*/  ISETP.LT.AND P5, PT, R29, c[0x0][0x178], !P2 ;  /* 0x00005e001d007a0c */ /* 0x000fe200057a1270 */
[C---:B------:R-:W-:Y:S01]  /*3d1d0*/  IMAD.WIDE R18, R0.reuse, 0x2, R16 ;  /* 0x0000000200127825 */ /* 0x040fe200078e0210 */
[----:B------:R-:W-:-:S03]  /*3d1e0*/  IADD3 R26, R0, c[0x0][0x198], RZ ;  /* 0x00006600001a7a10 */ /* 0x000fc60007ffe0ff */
[----:B------:R-:W-:Y:S02]  /*3d1f0*/  IMAD.WIDE R24, R0, 0x2, R2 ;  /* 0x0000000200187825 */ /* 0x000fe400078e0202 */
[----:B--2---:R0:W-:Y:S01]  /*3d200*/  @P0 STG.E.U16 [R18.64], R8 ;  /* 0x0000000812000986 */ /* 0x0041e2000c101506 */
[----:B------:R-:W-:-:S03]  /*3d210*/  PRMT R0, R8, 0x7632, R0 ;  /* 0x0000763208007816 */ /* 0x000fc60000000000 */
[----:B------:R-:W-:Y:S01]  /*3d220*/  @P1 STG.E.U16 [R24.64], R27 ;  /* 0x0000001b18001986 */ /* 0x000fe2000c101506 */
[----:B0-----:R-:W-:Y:S01]  /*3d230*/  IMAD.WIDE R18, R26, 0x2, R16 ;  /* 0x000000021a127825 */ /* 0x001fe200078e0210 */
[----:B------:R-:W-:-:S04]  /*3d240*/  IADD3 R8, R28, 0xdc, RZ ;  /* 0x000000dc1c087810 */ /* 0x000fc80007ffe0ff */
[----:B------:R0:W-:Y:S01]  /*3d250*/  @P5 STG.E.U16 [R18.64], R0 ;  /* 0x0000000012005986 */ /* 0x0001e2000c101506 */
[----:B------:R-:W-:-:S03]  /*3d260*/  ISETP.GE.AND P5, PT, R8, c[0x0][0x17c], PT ;  /* 0x00005f0008007a0c */ /* 0x000fc60003fa6270 */
[----:B------:R-:W2:Y:S01]  /*3d270*/  LDL.LU R8, [R1+0x344] ;  /* 0x0003440001087983 */ /* 0x000ea20000300800 */
[----:B------:R-:W-:Y:S02]  /*3d280*/  ISETP.LT.AND P2, PT, R23, c[0x0][0x178], !P2 ;  /* 0x00005e0017007a0c */ /* 0x000fe40005741270 */
[----:B------:R-:W-:Y:S02]  /*3d290*/  ISETP.LT.AND P1, PT, R29, c[0x0][0x178], !P4 ;  /* 0x00005e001d007a0c */ /* 0x000fe40006721270 */
[----:B------:R-:W-:Y:S02]  /*3d2a0*/  PRMT R12, R27, 0x7632, R12 ;  /* 0x000076321b0c7816 */ /* 0x000fe4000000000c */
[C---:B0-----:R-:W-:Y:S01]  /*3d2b0*/  IADD3 R0, R26.reuse, c[0x0][0x198], RZ ;  /* 0x000066001a007a10 */ /* 0x041fe20007ffe0ff */
[----:B------:R-:W-:-:S04]  /*3d2c0*/  IMAD.WIDE R26, R26, 0x2, R2 ;  /* 0x000000021a1a7825 */ /* 0x000fc800078e0202 */
[----:B------:R-:W-:Y:S01]  /*3d2d0*/  IMAD.WIDE R24, R0, 0x2, R16 ;  /* 0x0000000200187825 */ /* 0x000fe200078e0210 */
[----:B------:R-:W-:Y:S01]  /*3d2e0*/  ISETP.LT.AND P4, PT, R23, c[0x0][0x178], !P4 ;  /* 0x00005e0017007a0c */ /* 0x000fe20006781270 */
[----:B------:R-:W-:Y:S01]  /*3d2f0*/  @P2 STG.E.U16 [R26.64], R12 ;  /* 0x0000000c1a002986 */ /* 0x000fe2000c101506 */
[----:B------:R-:W-:Y:S01]  /*3d300*/  IADD3 R4, R28, 0xda, RZ ;  /* 0x000000da1c047810 */ /* 0x000fe20007ffe0ff */
[----:B------:R-:W-:-:S03]  /*3d310*/  IMAD.WIDE R18, R0, 0x2, R2 ;  /* 0x0000000200127825 */ /* 0x000fc600078e0202 */
[----:B------:R-:W-:Y:S01]  /*3d320*/  ISETP.GE.AND P3, PT, R4, c[0x0][0x17c], PT ;  /* 0x00005f0004007a0c */ /* 0x000fe20003f66270 */
[----:B--2---:R0:W-:Y:S01]  /*3d330*/  @P1 STG.E.U16 [R24.64], R8 ;  /* 0x0000000818001986 */ /* 0x0041e2000c101506 */
[----:B------:R-:W-:Y:S02]  /*3d340*/  ISETP.LT.AND P1, PT, R29, c[0x0][0x178], !P6 ;  /* 0x00005e001d007a0c */ /* 0x000fe40007721270 */
[----:B------:R-:W-:-:S03]  /*3d350*/  PRMT R20, R8, 0x7632, R20 ;  /* 0x0000763208147816 */ /* 0x000fc60000000014 */
[----:B------:R-:W-:Y:S01]  /*3d360*/  @P4 STG.E.U16 [R18.64], R5 ;  /* 0x0000000512004986 */ /* 0x000fe2000c101506 */
[----:B0-----:R-:W-:Y:S02]  /*3d370*/  IADD3 R24, R0, c[0x0][0x198], RZ ;  /* 0x0000660000187a10 */ /* 0x001fe40007ffe0ff */
[----:B------:R-:W-:-:S03]  /*3d380*/  IADD3 R8, R28, 0xde, RZ ;  /* 0x000000de1c087810 */ /* 0x000fc60007ffe0ff */
[----:B------:R-:W-:Y:S01]  /*3d390*/  IMAD.WIDE R26, R24, 0x2, R16 ;  /* 0x00000002181a7825 */ /* 0x000fe200078e0210 */
[----:B------:R-:W-:Y:S02]  /*3d3a0*/  ISETP.LT.AND P4, PT, R29, c[0x0][0x178], !P3 ;  /* 0x00005e001d007a0c */ /* 0x000fe40005f81270 */
[----:B------:R-:W2:Y:S04]  /*3d3b0*/  LDL.LU R29, [R1+0x12c8] ;  /* 0x0012c800011d7983 */ /* 0x000ea80000300800 */
[----:B------:R0:W-:Y:S01]  /*3d3c0*/  @P1 STG.E.U16 [R26.64], R20 ;  /* 0x000000141a001986 */ /* 0x0001e2000c101506 */
[----:B------:R-:W-:-:S03]  /*3d3d0*/  ISETP.GE.AND P1, PT, R8, c[0x0][0x17c], PT ;  /* 0x00005f0008007a0c */ /* 0x000fc60003f26270 */
[----:B0-----:R-:W2:Y:S04]  /*3d3e0*/  LDL.LU R27, [R1+0x324] ;  /* 0x00032400011b7983 */ /* 0x001ea80000300800 */
[----:B------:R-:W2:Y:S04]  /*3d3f0*/  LDL.LU R26, [R1+0xc80] ;  /* 0x000c8000011a7983 */ /* 0x000ea80000300800 */
[----:B------:R-:W3:Y:S01]  /*3d400*/  LDL.LU R8, [R1+0x334] ;  /* 0x0003340001087983 */ /* 0x000ee20000300800 */
[----:B------:R-:W-:Y:S02]  /*3d410*/  IADD3 R4, R28, 0xdb, RZ ;  /* 0x000000db1c047810 */ /* 0x000fe40007ffe0ff */
[----:B------:R-:W-:-:S02]  /*3d420*/  ISETP.LT.AND P6, PT, R23, c[0x0][0x178], !P6 ;  /* 0x00005e0017007a0c */ /* 0x000fc400077c1270 */
[----:B------:R-:W-:Y:S02]  /*3d430*/  ISETP.GE.AND P0, PT, R4, c[0x0][0x17c], PT ;  /* 0x00005f0004007a0c */ /* 0x000fe40003f06270 */
[----:B------:R-:W-:Y:S02]  /*3d440*/  IADD3 R4, R28, 0xdd, RZ ;  /* 0x000000dd1c047810 */ /* 0x000fe40007ffe0ff */
[C---:B------:R-:W-:Y:S02]  /*3d450*/  IADD3 R0, R24.reuse, c[0x0][0x198], RZ ;  /* 0x0000660018007a10 */ /* 0x040fe40007ffe0ff */
[----:B------:R-:W-:Y:S01]  /*3d460*/  ISETP.LT.AND P3, PT, R23, c[0x0][0x178], !P3 ;  /* 0x00005e0017007a0c */ /* 0x000fe20005f61270 */
[----:B------:R-:W-:Y:S01]  /*3d470*/  IMAD.WIDE R24, R24, 0x2, R2 ;  /* 0x0000000218187825 */ /* 0x000fe200078e0202 */
[----:B------:R-:W-:Y:S02]  /*3d480*/  ISETP.GE.AND P2, PT, R4, c[0x0][0x17c], PT ;  /* 0x00005f0004007a0c */ /* 0x000fe40003f46270 */
[----:B------:R-:W-:Y:S01]  /*3d490*/  PRMT R12, R5, 0x7632, R12 ;  /* 0x00007632050c7816 */ /* 0x000fe2000000000c */
[----:B------:R-:W-:-:S04]  /*3d4a0*/  IMAD.WIDE R4, R0, 0x2, R16 ;  /* 0x0000000200047825 */ /* 0x000fc800078e0210 */
[----:B------:R0:W-:Y:S01]  /*3d4b0*/  @P6 STG.E.U16 [R24.64], R12 ;  /* 0x0000000c18006986 */ /* 0x0001e2000c101506 */
[----:B------:R-:W-:Y:S01]  /*3d4c0*/  IMAD.WIDE R18, R0, 0x2, R2 ;  /* 0x0000000200127825 */ /* 0x000fe200078e0202 */
[----:B------:R-:W-:Y:S02]  /*3d4d0*/  PRMT R20, R9, 0x7632, R20 ;  /* 0x0000763209147816 */ /* 0x000fe40000000014 */
[----:B0-----:R-:W4:Y:S01]  /*3d4e0*/  LDL.LU R25, [R1+0x2e4] ;  /* 0x0002e40001197983 */ /* 0x001f220000300800 */
[----:B------:R-:W-:Y:S02]  /*3d4f0*/  IADD3 R12, R28, 0xe0, RZ ;  /* 0x000000e01c0c7810 */ /* 0x000fe40007ffe0ff */
[----:B--2---:R-:W-:Y:S01]  /*3d500*/  ISETP.LT.AND P6, PT, R26, c[0x0][0x178], !P5 ;  /* 0x00005e001a007a0c */ /* 0x004fe20006fc1270 */
[----:B---3--:R0:W-:Y:S01]  /*3d510*/  @P4 STG.E.U16 [R4.64], R8 ;  /* 0x0000000804004986 */ /* 0x0081e2000c101506 */
[----:B------:R-:W-:Y:S02]  /*3d520*/  PRMT R24, R8, 0x7632, R24 ;  /* 0x0000763208187816 */ /* 0x000fe40000000018 */
[----:B------:R-:W-:-:S02]  /*3d530*/  ISETP.LT.AND P4, PT, R26, c[0x0][0x178], !P0 ;  /* 0x00005e001a007a0c */ /* 0x000fc40004781270 */
[----:B------:R-:W-:Y:S01]  /*3d540*/  ISETP.LT.AND P0, PT, R23, c[0x0][0x178], !P0 ;  /* 0x00005e0017007a0c */ /* 0x000fe20004701270 */
[----:B------:R1:W-:Y:S01]  /*3d550*/  @P3 STG.E.U16 [R18.64], R9 ;  /* 0x0000000912003986 */ /* 0x0003e2000c101506 */
[----:B0-----:R-:W-:-:S04]  /*3d560*/  IADD3 R8, R0, c[0x0][0x198], RZ ;  /* 0x0000660000087a10 */ /* 0x001fc80007ffe0ff */
[----:B------:R-:W-:Y:S02]  /*3d570*/  IADD3 R0, R8, c[0x0][0x198], RZ ;  /* 0x0000660008007a10 */ /* 0x000fe40007ffe0ff */
[----:B-1----:R-:W-:Y:S01]  /*3d580*/  IADD3 R18, R28, 0xdf, RZ ;  /* 0x000000df1c127810 */ /* 0x002fe20007ffe0ff */
[----:B------:R-:W-:-:S03]  /*3d590*/  IMAD.WIDE R4, R8, 0x2, R16 ;  /* 0x0000000208047825 */ /* 0x000fc600078e0210 */
[----:B------:R-:W-:Y:S01]  /*3d5a0*/  ISETP.GE.AND P3, PT, R18, c[0x0][0x17c], PT ;  /* 0x00005f0012007a0c */ /* 0x000fe20003f66270 */
[----:B------:R-:W-:Y:S01]  /*3d5b0*/  IMAD.WIDE R8, R8, 0x2, R2 ;  /* 0x0000000208087825 */ /* 0x000fe200078e0202 */
[----:B------:R-:W-:Y:S03]  /*3d5c0*/  @P4 STG.E.U16 [R4.64], R24 ;  /* 0x0000001804004986 */ /* 0x000fe6000c101506 */
[----:B------:R-:W-:Y:S01]  /*3d5d0*/  IMAD.WIDE R18, R0, 0x2, R16 ;  /* 0x0000000200127825 */ /* 0x000fe200078e0210 */
[----:B------:R-:W-:Y:S01]  /*3d5e0*/  ISETP.GE.AND P4, PT, R12, c[0x0][0x17c], PT ;  /* 0x00005f000c007a0c */ /* 0x000fe20003f86270 */
[----:B------:R-:W-:Y:S01]  /*3d5f0*/  @P0 STG.E.U16 [R8.64], R20 ;  /* 0x0000001408000986 */ /* 0x000fe2000c101506 */
[----:B------:R-:W-:-:S03]  /*3d600*/  PRMT R12, R27, 0x7632, R12 ;  /* 0x000076321b0c7816 */ /* 0x000fc6000000000c */
[----:B------:R0:W-:Y:S04]  /*3d610*/  @P6 STG.E.U16 [R18.64], R27 ;  /* 0x0000001b12006986 */ /* 0x0001e8000c101506 */
[----:B0-----:R-:W2:Y:S04]  /*3d620*/  LDL.LU R27, [R1+0x2d8] ;  /* 0x0002d800011b7983 */ /* 0x001ea80000300800 */
[----:B------:R-:W3:Y:S01]  /*3d630*/  LDL.LU R20, [R1+0x38] ;  /* 0x0000380001147983 */ /* 0x000ee20000300800 */
[C---:B------:R-:W-:Y:S02]  /*3d640*/  ISETP.LT.AND P5, PT, R23.reuse, c[0x0][0x178], !P5 ;  /* 0x00005e0017007a0c */ /* 0x040fe40006fa1270 */
[----:B------:R-:W-:Y:S01]  /*3d650*/  ISETP.LT.AND P6, PT, R26, c[0x0][0x178], !P2 ;  /* 0x00005e001a007a0c */ /* 0x000fe200057c1270 */
[----:B------:R-:W-:Y:S01]  /*3d660*/  IMAD.WIDE R4, R0, 0x2, R2 ;  /* 0x0000000200047825 */ /* 0x000fe200078e0202 */
[----:B------:R-:W-:-:S02]  /*3d670*/  ISETP.LT.AND P2, PT, R23, c[0x0][0x178], !P2 ;  /* 0x00005e0017007a0c */ /* 0x000fc40005741270 */
[----:B------:R-:W-:Y:S02]  /*3d680*/  IADD3 R8, R28, 0xe1, RZ ;  /* 0x000000e11c087810 */ /* 0x000fe40007ffe0ff */
[----:B------:R-:W-:Y:S02]  /*3d690*/  IADD3 R0, R0, c[0x0][0x198], RZ ;  /* 0x0000660000007a10 */ /* 0x000fe40007ffe0ff */
[----:B------:R-:W-:-:S03]  /*3d6a0*/  ISETP.GE.AND P0, PT, R8, c[0x0][0x17c], PT ;  /* 0x00005f0008007a0c */ /* 0x000fc60003f06270 */
[----:B------:R0:W-:Y:S01]  /*3d6b0*/  @P5 STG.E.U16 [R4.64], R13 ;  /* 0x0000000d04005986 */ /* 0x0001e2000c101506 */
[----:B------:R-:W-:Y:S01]  /*3d6c0*/  IMAD.WIDE R8, R0, 0x2, R16 ;  /* 0x0000000200087825 */ /* 0x000fe200078e0210 */
[----:B------:R-:W-:Y:S02]  /*3d6d0*/  ISETP.LT.AND P5, PT, R26, c[0x0][0x178], !P1 ;  /* 0x00005e001a007a0c */ /* 0x000fe40004fa1270 */
[----:B------:R-:W-:Y:S02]  /*3d6e0*/  ISETP.LT.AND P1, PT, R23, c[0x0][0x178], !P1 ;  /* 0x00005e0017007a0c */ /* 0x000fe40004f21270 */
[----:B------:R1:W-:Y:S01]  /*3d6f0*/  @P6 STG.E.U16 [R8.64], R12 ;  /* 0x0000000c08006986 */ /* 0x0003e2000c101506 */
[----:B0-----:R-:W-:Y:S01]  /*3d700*/  PRMT R13, R13, 0x7632, R13 ;  /* 0x000076320d0d7816 */ /* 0x001fe2000000000d */
[C---:B------:R-:W-:Y:S01]  /*3d710*/  IMAD.WIDE R4, R0.reuse, 0x2, R2 ;  /* 0x0000000200047825 */ /* 0x040fe200078e0202 */
[----:B------:R-:W-:-:S04]  /*3d720*/  IADD3 R0, R0, c[0x0][0x198], RZ ;  /* 0x0000660000007a10 */ /* 0x000fc80007ffe0ff */
[----:B------:R0:W-:Y:S01]  /*3d730*/  @P2 STG.E.U16 [R4.64], R13 ;  /* 0x0000000d04002986 */ /* 0x0001e2000c101506 */
[----:B------:R-:W-:Y:S01]  /*3d740*/  ISETP.LT.AND P2, PT, R26, c[0x0][0x178], !P3 ;  /* 0x00005e001a007a0c */ /* 0x000fe20005f41270 */
[----:B-1----:R-:W-:Y:S01]  /*3d750*/  IMAD.WIDE R8, R0, 0x2, R2 ;  /* 0x0000000200087825 */ /* 0x002fe200078e0202 */
[----:B------:R-:W-:Y:S02]  /*3d760*/  ISETP.LT.AND P3, PT, R23, c[0x0][0x178], !P3 ;  /* 0x00005e0017007a0c */ /* 0x000fe40005f61270 */
[----:B------:R-:W-:Y:S01]  /*3d770*/  IADD3 R12, R28, 0xe3, RZ ;  /* 0x000000e31c0c7810 */ /* 0x000fe20007ffe0ff */
[C---:B0-----:R-:W-:Y:S01]  /*3d780*/  IMAD.WIDE R4, R0.reuse, 0x2, R16 ;  /* 0x0000000200047825 */ /* 0x041fe200078e0210 */
[----:B------:R-:W-:-:S04]  /*3d790*/  IADD3 R0, R0, c[0x0][0x198], RZ ;  /* 0x0000660000007a10 */ /* 0x000fc80007ffe0ff */
[----:B----4-:R0:W-:Y:S01]  /*3d7a0*/  @P5 STG.E.U16 [R4.64], R25 ;  /* 0x0000001904005986 */ /* 0x0101e2000c101506 */
[----:B------:R-:W-:Y:S02]  /*3d7b0*/  ISETP.GE.AND P5, PT, R12, c[0x0][0x17c], PT ;  /* 0x00005f000c007a0c */ /* 0x000fe40003fa6270 */
[----:B------:R-:W-:Y:S01]  /*3d7c0*/  PRMT R12, R25, 0x7632, R12 ;  /* 0x00007632190c7816 */ /* 0x000fe2000000000c */
[----:B------:R1:W-:Y:S01]  /*3d7d0*/  @P1 STG.E.U16 [R8.64], R21 ;  /* 0x0000001508001986 */ /* 0x0003e2000c101506 */
[----:B------:R-:W-:Y:S01]  /*3d7e0*/  ISETP.LT.AND P1, PT, R26, c[0x0][0x178], !P4 ;  /* 0x00005e001a007a0c */ /* 0x000fe20006721270 */
[C---:B0-----:R-:W-:Y:S02]  /*3d7f0*/  IMAD.WIDE R4, R0.reuse, 0x2, R16 ;  /* 0x0000000200047825 */ /* 0x041fe400078e0210 */
[----:B------:R-:W4:Y:S01]  /*3d800*/  LDL.LU R25, [R1+0x2f8] ;  /* 0x0002f80001197983 */ /* 0x000f220000300800 */
[----:B-1----:R-:W-:Y:S01]  /*3d810*/  PRMT R21, R21, 0x7632, R21 ;  /* 0x0000763215157816 */ /* 0x002fe20000000015 */
[C---:B------:R-:W-:Y:S01]  /*3d820*/  IMAD.WIDE R8, R0.reuse, 0x2, R2 ;  /* 0x0000000200087825 */ /* 0x040fe200078e0202 */
[----:B------:R-:W-:Y:S01]  /*3d830*/  IADD3 R0, R0, c[0x0][0x198], RZ ;  /* 0x0000660000007a10 */ /* 0x000fe20007ffe0ff */
[----:B------:R0:W-:Y:S01]  /*3d840*/  @P2 STG.E.U16 [R4.64], R12 ;  /* 0x0000000c04002986 */ /* 0x0001e2000c101506 */
[----:B------:R-:W-:-:S03]  /*3d850*/  ISETP.LT.AND P4, PT, R23, c[0x0][0x178], !P4 ;  /* 0x00005e0017007a0c */ /* 0x000fc60006781270 */
[----:B------:R1:W-:Y:S01]  /*3d860*/  @P3 STG.E.U16 [R8.64], R21 ;  /* 0x0000001508003986 */ /* 0x0003e2000c101506 */
[----:B------:R-:W-:Y:S02]  /*3d870*/  ISETP.LT.AND P3, PT, R26, c[0x0][0x178], !P0 ;  /* 0x00005e001a007a0c */ /* 0x000fe40004761270 */
[----:B0-----:R-:W-:Y:S01]  /*3d880*/  IADD3 R12, R28, 0xe4, RZ ;  /* 0x000000e41c0c7810 */ /* 0x001fe20007ffe0ff */
[----:B------:R-:W-:-:S03]  /*3d890*/  IMAD.WIDE R4, R0, 0x2, R16 ;  /* 0x0000000200047825 */ /* 0x000fc600078e0210 */
[----:B------:R-:W-:Y:S02]  /*3d8a0*/  ISETP.GE.AND P2, PT, R12, c[0x0][0x17c], PT ;  /* 0x00005f000c007a0c */ /* 0x000fe40003f46270 */
[----:B-1----:R-:W-:Y:S02]  /*3d8b0*/  IADD3 R8, R28, 0xe5, RZ ;  /* 0x000000e51c087810 */ /* 0x002fe40007ffe0ff */
[----:B------:R-:W-:Y:S02]  /*3d8c0*/  IADD3 R12, R0, c[0x0][0x198], RZ ;  /* 0x00006600000c7a10 */ /* 0x000fe40007ffe0ff */
[----:B------:R-:W-:Y:S01]  /*3d8d0*/  IADD3 R19, R28, 0xe6, RZ ;  /* 0x000000e61c137810 */ /* 0x000fe20007ffe0ff */
[----:B--2---:R0:W-:Y:S01]  /*3d8e0*/  @P1 STG.E.U16 [R4.64], R27 ;  /* 0x0000001b04001986 */ /* 0x0041e2000c101506 */
[----:B------:R-:W-:Y:S01]  /*3d8f0*/  ISETP.GE.AND P1, PT, R8, c[0x0][0x17c], PT ;  /* 0x00005f0008007a0c */ /* 0x000fe20003f26270 */
[----:B------:R-:W-:-:S04]  /*3d900*/  IMAD.WIDE R8, R12, 0x2, R16 ;  /* 0x000000020c087825 */ /* 0x000fc800078e0210 */
[----:B0-----:R-:W-:Y:S01]  /*3d910*/  IMAD.WIDE R4, R0, 0x2, R2 ;  /* 0x0000000200047825 */ /* 0x001fe200078e0202 */
[----:B------:R-:W-:Y:S02]  /*3d920*/  PRMT R0, R27, 0x7632, R0 ;  /* 0x000076321b007816 */ /* 0x000fe40000000000 */
[----:B------:R-:W2:Y:S04]  /*3d930*/  LDL.LU R27, [R1+0x28] ;  /* 0x00002800011b7983 */ /* 0x000ea80000300800 */
[----:B---3--:R-:W-:Y:S04]  /*3d940*/  @P4 STG.E.U16 [R4.64], R20 ;  /* 0x0000001404004986 */ /* 0x008fe8000c101506 */
[----:B------:R0:W-:Y:S01]  /*3d950*/  @P3 STG.E.U16 [R8.64], R0 ;  /* 0x0000000008003986 */ /* 0x0001e2000c101506 */
[----:B------:R-:W-:-:S03]  /*3d960*/  ISETP.GE.AND P3, PT, R19, c[0x0][0x17c], PT ;  /* 0x00005f0013007a0c */ /* 0x000fc60003f66270 */
[----:B------:R-:W3:Y:S01]  /*3d970*/  LDL.LU R19, [R1+0x48] ;  /* 0x0000480001137983 */ /* 0x000ee20000300800 */
[----:B------:R-:W-:-:S04]  /*3d980*/  IADD3 R18, R28, 0xe2, RZ ;  /* 0x000000e21c127810 */ /* 0x000fc80007ffe0ff */
[----:B------:R-:W-:Y:S02]  /*3d990*/  ISETP.GE.AND P6, PT, R18, c[0x0][0x17c], PT ;  /* 0x00005f0012007a0c */ /* 0x000fe40003fc6270 */
[----:B------:R-:W-:Y:S02]  /*3d9a0*/  ISETP.LT.AND P0, PT, R23, c[0x0][0x178], !P0 ;  /* 0x00005e0017007a0c */ /* 0x000fe40004701270 */
[----:B------:R-:W-:Y:S02]  /*3d9b0*/  ISETP.LT.AND P4, PT, R26, c[0x0][0x178], !P6 ;  /* 0x00005e001a007a0c */ /* 0x000fe40007781270 */
[C---:B0-----:R-:W-:Y:S01]  /*3d9c0*/  IADD3 R0, R12.reuse, c[0x0][0x198], RZ ;  /* 0x000066000c007a10 */ /* 0x041fe20007ffe0ff */
[----:B------:R-:W-:Y:S01]  /*3d9d0*/  IMAD.WIDE R4, R12, 0x2, R2 ;  /* 0x000000020c047825 */ /* 0x000fe200078e0202 */
[----:B------:R-:W-:-:S03]  /*3d9e0*/  PRMT R18, R20, 0x7632, R18 ;  /* 0x0000763214127816 */ /* 0x000fc60000000012 */
[----:B------:R-:W-:Y:S01]  /*3d9f0*/  IMAD.WIDE R8, R0, 0x2, R16 ;  /* 0x0000000200087825 */ /* 0x000fe200078e0210 */
[----:B------:R-:W-:-:S03]  /*3da00*/  ISETP.LT.AND P6, PT, R23, c[0x0][0x178], !P6 ;  /* 0x00005e0017007a0c */ /* 0x000fc600077c1270 */
[----:B------:R-:W-:Y:S01]  /*3da10*/  @P0 STG.E.U16 [R4.64], R18 ;  /* 0x0000001204000986 */ /* 0x000fe2000c101506 */
[----:B------:R-:W-:-:S03]  /*3da20*/  IMAD.WIDE R12, R0, 0x2, R2 ;  /* 0x00000002000c7825 */ /* 0x000fc600078e0202 */
[----:B----4-:R0:W-:Y:S01]  /*3da30*/  @P4 STG.E.U16 [R8.64], R25 ;  /* 0x0000001908004986 */ /* 0x0101e2000c101506 */
[----:B------:R-:W-:Y:S02]  /*3da40*/  ISETP.LT.AND P4, PT, R26, c[0x0][0x178], !P5 ;  /* 0x00005e001a007a0c */ /* 0x000fe40006f81270 */
[----:B------:R-:W-:Y:S02]  /*3da50*/  PRMT R24, R25, 0x7632, R24 ;  /* 0x0000763219187816 */ /* 0x000fe40000000018 */
[----:B0-----:R-:W-:Y:S01]  /*3da60*/  IADD3 R8, R0, c[0x0][0x198], RZ ;  /* 0x0000660000087a10 */ /* 0x001fe20007ffe0ff */
[----:B------:R-:W4:Y:S04]  /*3da70*/  LDL.LU R25, [R1+0x318] ;  /* 0x0003180001197983 */ /* 0x000f280000300800 */
[----:B------:R-:W-:Y:S01]  /*3da80*/  IMAD.WIDE R4, R8, 0x2, R16 ;  /* 0x0000000208047825 */ /* 0x000fe200078e0210 */
[----:B---3--:R-:W-:Y:S04]  /*3da90*/  @P6 STG.E.U16 [R12.64], R19 ;  /* 0x000000130c006986 */ /* 0x008fe8000c101506 */
[----:B------:R0:W-:Y:S04]  /*3daa0*/  @P4 STG.E.U16 [R4.64], R24 ;  /* 0x0000001804004986 */ /* 0x0001e8000c101506 */
[----:B0-----:R-:W3:Y:S01]  /*3dab0*/  LDL.LU R5, [R1+0x308] ;  /* 0x0003080001057983 */ /* 0x001ee20000300800 */
[----:B------:R-:W-:-:S02]  /*3dac0*/  ISETP.LT.AND P5, PT, R23, c[0x0][0x178], !P5 ;  /* 0x00005e0017007a0c */ /* 0x000fc40006fa1270 */
[----:B------:R-:W-:Y:S02]  /*3dad0*/  ISETP.LT.AND P6, PT, R26, c[0x0][0x178], !P2 ;  /* 0x00005e001a007a0c */ /* 0x000fe400057c1270 */
[----:B------:R-:W-:Y:S02]  /*3dae0*/  ISETP.LT.AND P2, PT, R23, c[0x0][0x178], !P2 ;  /* 0x00005e0017007a0c */ /* 0x000fe40005741270 */
[C---:B------:R-:W-:Y:S01]  /*3daf0*/  IADD3 R0, R8.reuse, c[0x0][0x198], RZ ;  /* 0x0000660008007a10 */ /* 0x040fe20007ffe0ff */
[----:B------:R-:W-:Y:S01]  /*3db00*/  IMAD.WIDE R8, R8, 0x2, R2 ;  /* 0x0000000208087825 */ /* 0x000fe200078e0202 */
[----:B------:R-:W-:-:S03]  /*3db10*/  PRMT R21, R19, 0x7632, R21 ;  /* 0x0000763213157816 */ /* 0x000fc60000000015 */
[----:B------:R-:W-:-:S04]  /*3db20*/  IMAD.WIDE R12, R0, 0x2, R16 ;  /* 0x00000002000c7825 */ /* 0x000fc800078e0210 */
[----:B------:R-:W-:Y:S01]  /*3db30*/  IMAD.WIDE R18, R0, 0x2, R2 ;  /* 0x0000000200127825 */ /* 0x000fe200078e0202 */
[----:B------:R0:W-:Y:S01]  /*3db40*/  @P5 STG.E.U16 [R8.64], R21 ;  /* 0x0000001508005986 */ /* 0x0001e2000c101506 */
[----:B------:R-:W-:Y:S02]  /*3db50*/  ISETP.LT.AND P5, PT, R26, c[0x0][0x178], !P1 ;  /* 0x00005e001a007a0c */ /* 0x000fe40004fa1270 */
[----:B------:R-:W-:Y:S02]  /*3db60*/  ISETP.LT.AND P1, PT, R23, c[0x0][0x178], !P1 ;  /* 0x00005e0017007a0c */ /* 0x000fe40004f21270 */
[----:B0-----:R-:W-:Y:S01]  /*3db70*/  IADD3 R8, R0, c[0x0][0x198], RZ ;  /* 0x0000660000087a10 */ /* 0x001fe20007ffe0ff */
[----:B---3--:R-:W-:Y:S04]  /*3db80*/  @P6 STG.E.U16 [R12.64], R5 ;  /* 0x000000050c006986 */ /* 0x008fe8000c101506 */
[----:B--2---:R0:W-:Y:S02]  /*3db90*/  @P2 STG.E.U16 [R18.64], R27 ;  /* 0x0000001b12002986 */ /* 0x0041e4000c101506 */
[----:B0-----:R-:W-:-:S02]  /*3dba0*/  PRMT R19, R27, 0x7632, R19 ;  /* 0x000076321b137816 */ /* 0x001fc40000000013 */
[----:B------:R-:W2:Y:S01]  /*3dbb0*/  LDL.LU R27, [R1+0x348] ;  /* 0x00034800011b7983 */ /* 0x000ea20000300800 */
[----:B------:R-:W-:Y:S02]  /*3dbc0*/  ISETP.LT.AND P6, PT, R26, c[0x0][0x178], !P3 ;  /* 0x00005e001a007a0c */ /* 0x000fe40005fc1270 */
        /* <DEDUP_REMOVED lines=8> */
[----:B------:R-:W-:Y:S01]  /*3dc50*/  IMAD.WIDE R12, R0, 0x2, R16 ;  /* 0x00000002000c7825 */ /* 0x000fe200078e0210 */
[----:B------:R-:W-:Y:S01]  /*3dc60*/  IADD3 R20, R28, 0xe7, RZ ;  /* 0x000000e71c147810 */ /* 0x000fe20007ffe0ff */
[----:B------:R-:W-:Y:S03]  /*3dc70*/  @P1 STG.E.U16 [R8.64], R19 ;  /* 0x0000001308001986 */ /* 0x000fe6000c101506 */
[----:B------:R-:W-:Y:S01]  /*3dc80*/  ISETP.GE.AND P0, PT, R20, c[0x0][0x17c], PT ;  /* 0x00005f0014007a0c */ /* 0x000fe20003f06270 */
[----:B----4-:R1:W-:Y:S01]  /*3dc90*/  @P6 STG.E.U16 [R12.64], R25 ;  /* 0x000000190c006986 */ /* 0x0103e2000c101506 */
[----:B0-----:R-:W-:Y:S01]  /*3dca0*/  IMAD.WIDE R4, R0, 0x2, R2 ;  /* 0x0000000200047825 */ /* 0x001fe200078e0202 */
[----:B------:R-:W-:-:S04]  /*3dcb0*/  IADD3 R20, R28, 0xe8, RZ ;  /* 0x000000e81c147810 */ /* 0x000fc80007ffe0ff */
[----:B------:R0:W-:Y:S01]  /*3dcc0*/  @P3 STG.E.U16 [R4.64], R29 ;  /* 0x0000001d04003986 */ /* 0x0001e2000c101506 */
[----:B-1----:R-:W-:Y:S02]  /*3dcd0*/  PRMT R13, R29, 0x7632, R13 ;  /* 0x000076321d0d7816 */ /* 0x002fe4000000000d */
[----:B------:R-:W-:Y:S02]  /*3dce0*/  PRMT R12, R25, 0x7632, R12 ;  /* 0x00007632190c7816 */ /* 0x000fe4000000000c */
[----:B------:R-:W-:Y:S01]  /*3dcf0*/  ISETP.LT.AND P6, PT, R26, c[0x0][0x178], !P0 ;  /* 0x00005e001a007a0c */ /* 0x000fe200047c1270 */
[----:B0-----:R-:W3:Y:S01]  /*3dd00*/  LDL.LU R29, [R1+0x12c4] ;  /* 0x0012c400011d7983 */ /* 0x001ee20000300800 */
[----:B------:R-:W-:-:S03]  /*3dd10*/  ISETP.LT.AND P0, PT, R23, c[0x0][0x178], !P0 ;  /* 0x00005e0017007a0c */ /* 0x000fc60004701270 */
[----:B------:R-:W4:Y:S01]  /*3dd20*/  LDL.LU R25, [R1+0x338] ;  /* 0x0003380001197983 */ /* 0x000f220000300800 */
[----:B------:R-:W-:Y:S02]  /*3dd30*/  ISETP.GE.AND P4, PT, R20, c[0x0][0x17c], PT ;  /* 0x00005f0014007a0c */ /* 0x000fe40003f86270 */
[----:B------:R-:W-:Y:S02]  /*3dd40*/  IADD3 R8, R28, 0xeb, RZ ;  /* 0x000000eb1c087810 */ /* 0x000fe40007ffe0ff */
[----:B------:R-:W-:Y:S02]  /*3dd50*/  IADD3 R0, R0, c[0x0][0x198], RZ ;  /* 0x0000660000007a10 */ /* 0x000fe40007ffe0ff */
[----:B------:R-:W-:Y:S02]  /*3dd60*/  ISETP.LT.AND P3, PT, R26, c[0x0][0x178], !P4 ;  /* 0x00005e001a007a0c */ /* 0x000fe40006761270 */
[----:B------:R-:W-:Y:S01]  /*3dd70*/  ISETP.GE.AND P1, PT, R8, c[0x0][0x17c], PT ;  /* 0x00005f0008007a0c */ /* 0x000fe20003f26270 */
[----:B------:R-:W-:Y:S01]  /*3dd80*/  IMAD.WIDE R4, R0, 0x2, R16 ;  /* 0x0000000200047825 */ /* 0x000fe200078e0210 */
[----:B------:R-:W-:-:S03]  /*3dd90*/  ISETP.LT.AND P4, PT, R23, c[0x0][0x178], !P4 ;  /* 0x00005e0017007a0c */ /* 0x000fc60006781270 */
[C---:B------:R-:W-:Y:S01]  /*3dda0*/  IMAD.WIDE R8, R0.reuse, 0x2, R2 ;  /* 0x0000000200087825 */ /* 0x040fe200078e0202 */
[----:B------:R-:W-:Y:S01]  /*3ddb0*/  IADD3 R0, R0, c[0x0][0x198], RZ ;  /* 0x0000660000007a10 */ /* 0x000fe20007ffe0ff */
        /* <DEDUP_REMOVED lines=10> */
[----:B------:R-:W-:Y:S02]  /*3de60*/  ISETP.GE.AND P5, PT, R20, c[0x0][0x17c], PT ;  /* 0x00005f0014007a0c */ /* 0x000fe40003fa6270 */
[----:B------:R-:W-:Y:S02]  /*3de70*/  IADD3 R0, R0, c[0x0][0x198], RZ ;  /* 0x0000660000007a10 */ /* 0x000fe40007ffe0ff */
[----:B------:R-:W-:Y:S02]  /*3de80*/  ISETP.LT.AND P2, PT, R23, c[0x0][0x178], !P2 ;  /* 0x00005e0017007a0c */ /* 0x000fe40005741270 */
[----:B------:R-:W-:Y:S01]  /*3de90*/  ISETP.LT.AND P4, PT, R26, c[0x0][0x178], !P5 ;  /* 0x00005e001a007a0c */ /* 0x000fe20006f81270 */
[----:B------:R-:W-:Y:S01]  /*3dea0*/  IMAD.WIDE R4, R0, 0x2, R16 ;  /* 0x0000000200047825 */ /* 0x000fe200078e0210 */
[----:B------:R-:W-:-:S03]  /*3deb0*/  IADD3 R12, R28, 0xed, RZ ;  /* 0x000000ed1c0c7810 */ /* 0x000fc60007ffe0ff */
[C---:B------:R-:W-:Y:S01]  /*3dec0*/  IMAD.WIDE R8, R0.reuse, 0x2, R2 ;  /* 0x0000000200087825 */ /* 0x040fe200078e0202 */
[----:B------:R-:W-:Y:S01]  /*3ded0*/  IADD3 R0, R0, c[0x0][0x198], RZ ;  /* 0x0000660000007a10 */ /* 0x000fe20007ffe0ff */
[----:B------:R0:W-:Y:S01]  /*3dee0*/  @P0 STG.E.U16 [R4.64], R6 ;  /* 0x0000000604000986 */ /* 0x0001e2000c101506 */
[----:B------:R-:W-:Y:S02]  /*3def0*/  ISETP.GE.AND P3, PT, R12, c[0x0][0x17c], PT ;  /* 0x00005f000c007a0c */ /* 0x000fe40003f66270 */
[----:B------:R-:W-:Y:S02]  /*3df00*/  PRMT R12, R6, 0x7632, R12 ;  /* 0x00007632060c7816 */ /* 0x000fe4000000000c */
[----:B------:R-:W-:-:S03]  /*3df10*/  ISETP.LT.AND P5, PT, R23, c[0x0][0x178], !P5 ;  /* 0x00005e0017007a0c */ /* 0x000fc60006fa1270 */
[----:B------:R1:W-:Y:S01]  /*3df20*/  @P2 STG.E.U16 [R8.64], R12 ;  /* 0x0000000c08002986 */ /* 0x0003e2000c101506 */
[----:B0-----:R-:W-:Y:S01]  /*3df30*/  IMAD.WIDE R4, R0, 0x2, R16 ;  /* 0x0000000200047825 */ /* 0x001fe200078e0210 */
[----:B------:R-:W-:Y:S02]  /*3df40*/  IADD3 R6, R28, 0xee, RZ ;  /* 0x000000ee1c067810 */ /* 0x000fe40007ffe0ff */
[----:B------:R-:W-:Y:S02]  /*3df50*/  ISETP.LT.AND P2, PT, R26, c[0x0][0x178], !P1 ;  /* 0x00005e001a007a0c */ /* 0x000fe40004f41270 */
[----:B------:R-:W-:Y:S01]  /*3df60*/  ISETP.GE.AND P0, PT, R6, c[0x0][0x17c], PT ;  /* 0x00005f0006007a0c */ /* 0x000fe20003f06270 */
[----:B----4-:R0:W-:Y:S01]  /*3df70*/  @P4 STG.E.U16 [R4.64], R25 ;  /* 0x0000001904004986 */ /* 0x0101e2000c101506 */
[----:B------:R-:W-:Y:S02]  /*3df80*/  IADD3 R6, R0, c[0x0][0x198], RZ ;  /* 0x0000660000067a10 */ /* 0x000fe40007ffe0ff */
[----:B------:R-:W-:-:S02]  /*3df90*/  IADD3 R18, R28, 0xec, RZ ;  /* 0x000000ec1c127810 */ /* 0x000fc40007ffe0ff */
[----:B-1----:R-:W-:Y:S01]  /*3dfa0*/  IADD3 R8, R28, 0xef, RZ ;  /* 0x000000ef1c087810 */ /* 0x002fe20007ffe0ff */
[----:B0-----:R-:W-:Y:S01]  /*3dfb0*/  IMAD.WIDE R4, R0, 0x2, R2 ;  /* 0x0000000200047825 */ /* 0x001fe200078e0202 */
[----:B------:R-:W-:Y:S02]  /*3dfc0*/  PRMT R0, R25, 0x7632, R0 ;  /* 0x0000763219007816 */ /* 0x000fe40000000000 */
[----:B------:R-:W4:Y:S01]  /*3dfd0*/  LDL.LU R25, [R1+0x2e8] ;  /* 0x0002e80001197983 */ /* 0x000f220000300800 */
[----:B------:R-:W-:Y:S02]  /*3dfe0*/  ISETP.GE.AND P6, PT, R18, c[0x0][0x17c], PT ;  /* 0x00005f0012007a0c */ /* 0x000fe40003fc6270 */
[----:B------:R-:W-:Y:S01]  /*3dff0*/  ISETP.GE.AND P4, PT, R8, c[0x0][0x17c], PT ;  /* 0x00005f0008007a0c */ /* 0x000fe20003f86270 */
[----:B------:R-:W-:Y:S01]  /*3e000*/  IMAD.WIDE R8, R6, 0x2, R16 ;  /* 0x0000000206087825 */ /* 0x000fe200078e0210 */
[----:B------:R-:W-:Y:S01]  /*3e010*/  ISETP.LT.AND P1, PT, R23, c[0x0][0x178], !P1 ;  /* 0x00005e0017007a0c */ /* 0x000fe20004f21270 */
[----:B------:R0:W-:Y:S01]  /*3e020*/  @P5 STG.E.U16 [R4.64], R10 ;  /* 0x0000000a04005986 */ /* 0x0001e2000c101506 */
[----:B------:R-:W-:-:S03]  /*3e030*/  ISETP.LT.AND P5, PT, R26, c[0x0][0x178], !P6 ;  /* 0x00005e001a007a0c */ /* 0x000fc600077a1270 */
[----:B------:R1:W-:Y:S04]  /*3e040*/  @P2 STG.E.U16 [R8.64], R0 ;  /* 0x0000000008002986 */ /* 0x0003e8000c101506 */
[----:B------:R-:W3:Y:S01]  /*3e050*/  LDL.LU R24, [R1+0x2dc] ;  /* 0x0002dc0001187983 */ /* 0x000ee20000300800 */
[----:B0-----:R-:W-:Y:S01]  /*3e060*/  PRMT R10, R10, 0x7632, R10 ;  /* 0x000076320a0a7816 */ /* 0x001fe2000000000a */
[C---:B------:R-:W-:Y:S01]  /*3e070*/  IMAD.WIDE R4, R6.reuse, 0x2, R2 ;  /* 0x0000000206047825 */ /* 0x040fe200078e0202 */
[----:B-1----:R-:W-:Y:S02]  /*3e080*/  IADD3 R0, R6, c[0x0][0x198], RZ ;  /* 0x0000660006007a10 */ /* 0x002fe40007ffe0ff */
[----:B------:R-:W-:-:S03]  /*3e090*/  IADD3 R6, R28, 0xf1, RZ ;  /* 0x000000f11c067810 */ /* 0x000fc60007ffe0ff */
[----:B------:R-:W-:Y:S01]  /*3e0a0*/  IMAD.WIDE R8, R0, 0x2, R16 ;  /* 0x0000000200087825 */ /* 0x000fe200078e0210 */
[----:B------:R-:W-:Y:S01]  /*3e0b0*/  @P1 STG.E.U16 [R4.64], R10 ;  /* 0x0000000a04001986 */ /* 0x000fe2000c101506 */
[----:B------:R-:W-:-:S03]  /*3e0c0*/  ISETP.GE.AND P1, PT, R6, c[0x0][0x17c], PT ;  /* 0x00005f0006007a0c */ /* 0x000fc60003f26270 */
[----:B--2---:R0:W-:Y:S01]  /*3e0d0*/  @P5 STG.E.U16 [R8.64], R27 ;  /* 0x0000001b08005986 */ /* 0x0041e2000c101506 */
[----:B------:R-:W-:-:S03]  /*3e0e0*/  PRMT R6, R27, 0x7632, R6 ;  /* 0x000076321b067816 */ /* 0x000fc60000000006 */
[----:B0-----:R-:W2:Y:S01]  /*3e0f0*/  LDL.LU R27, [R1+0x3c] ;  /* 0x00003c00011b7983 */ /* 0x001ea20000300800 */
[C---:B------:R-:W-:Y:S01]  /*3e100*/  ISETP.LT.AND P6, PT, R23.reuse, c[0x0][0x178], !P6 ;  /* 0x00005e0017007a0c */ /* 0x040fe200077c1270 */
[----:B------:R-:W-:Y:S01]  /*3e110*/  IMAD.WIDE R12, R0, 0x2, R2 ;  /* 0x00000002000c7825 */ /* 0x000fe200078e0202 */
[----:B------:R-:W-:Y:S02]  /*3e120*/  ISETP.LT.AND P5, PT, R26, c[0x0][0x178], !P3 ;  /* 0x00005e001a007a0c */ /* 0x000fe40005fa1270 */
[----:B------:R-:W-:Y:S02]  /*3e130*/  ISETP.LT.AND P3, PT, R23, c[0x0][0x178], !P3 ;  /* 0x00005e0017007a0c */ /* 0x000fe40005f61270 */
[----:B------:R-:W-:Y:S02]  /*3e140*/  IADD3 R8, R0, c[0x0][0x198], RZ ;  /* 0x0000660000087a10 */ /* 0x000fe40007ffe0ff */
[----:B------:R-:W-:-:S05]  /*3e150*/  IADD3 R18, R28, 0xf0, RZ ;  /* 0x000000f01c127810 */ /* 0x000fca0007ffe0ff */
[----:B------:R0:W-:Y:S01]  /*3e160*/  @P6 STG.E.U16 [R12.64], R14 ;  /* 0x0000000e0c006986 */ /* 0x0001e2000c101506 */
[----:B------:R-:W-:Y:S02]  /*3e170*/  ISETP.LT.AND P6, PT, R26, c[0x0][0x178], !P0 ;  /* 0x00005e001a007a0c */ /* 0x000fe400047c1270 */
[----:B------:R-:W-:Y:S02]  /*3e180*/  ISETP.LT.AND P0, PT, R23, c[0x0][0x178], !P0 ;  /* 0x00005e0017007a0c */ /* 0x000fe40004701270 */
[C---:B------:R-:W-:Y:S01]  /*3e190*/  IADD3 R0, R8.reuse, c[0x0][0x198], RZ ;  /* 0x0000660008007a10 */ /* 0x040fe20007ffe0ff */
[----:B------:R-:W-:Y:S01]  /*3e1a0*/  IMAD.WIDE R4, R8, 0x2, R16 ;  /* 0x0000000208047825 */ /* 0x000fe200078e0210 */
[----:B------:R-:W-:-:S03]  /*3e1b0*/  ISETP.GE.AND P2, PT, R18, c[0x0][0x17c], PT ;  /* 0x00005f0012007a0c */ /* 0x000fc60003f46270 */
[----:B------:R-:W-:Y:S01]  /*3e1c0*/  IMAD.WIDE R8, R8, 0x2, R2 ;  /* 0x0000000208087825 */ /* 0x000fe200078e0202 */
[----:B0-----:R-:W-:-:S03]  /*3e1d0*/  PRMT R14, R14, 0x7632, R14 ;  /* 0x000076320e0e7816 */ /* 0x001fc6000000000e */
[C---:B------:R-:W-:Y:S01]  /*3e1e0*/  IMAD.WIDE R12, R0.reuse, 0x2, R16 ;  /* 0x00000002000c7825 */ /* 0x040fe200078e0210 */
[----:B------:R0:W-:Y:S03]  /*3e1f0*/  @P5 STG.E.U16 [R4.64], R6 ;  /* 0x0000000604005986 */ /* 0x0001e6000c101506 */
[----:B------:R-:W-:Y:S01]  /*3e200*/  IMAD.WIDE R18, R0, 0x2, R2 ;  /* 0x0000000200127825 */ /* 0x000fe200078e0202 */
[----:B------:R-:W-:Y:S01]  /*3e210*/  @P3 STG.E.U16 [R8.64], R14 ;  /* 0x0000000e08003986 */ /* 0x000fe2000c101506 */
[----:B------:R-:W-:-:S03]  /*3e220*/  IADD3 R10, R28, 0xf2, RZ ;  /* 0x000000f21c0a7810 */ /* 0x000fc60007ffe0ff */
[----:B----4-:R1:W-:Y:S04]  /*3e230*/  @P6 STG.E.U16 [R12.64], R25 ;  /* 0x000000190c006986 */ /* 0x0103e8000c101506 */
[----:B------:R4:W-:Y:S01]  /*3e240*/  @P0 STG.E.U16 [R18.64], R22 ;  /* 0x0000001612000986 */ /* 0x0009e2000c101506 */
[----:B------:R-:W-:Y:S02]  /*3e250*/  ISETP.LT.AND P0, PT, R26, c[0x0][0x178], !P4 ;  /* 0x00005e001a007a0c */ /* 0x000fe40006701270 */
[----:B------:R-:W-:Y:S02]  /*3e260*/  ISETP.LT.AND P4, PT, R23, c[0x0][0x178], !P4 ;  /* 0x00005e0017007a0c */ /* 0x000fe40006781270 */
[----:B------:R-:W-:Y:S02]  /*3e270*/  ISETP.GE.AND P5, PT, R10, c[0x0][0x17c], PT ;  /* 0x00005f000a007a0c */ /* 0x000fe40003fa6270 */
[----:B0-----:R-:W-:-:S02]  /*3e280*/  IADD3 R4, R0, c[0x0][0x198], RZ ;  /* 0x0000660000047a10 */ /* 0x001fc40007ffe0ff */
[----:B------:R-:W-:Y:S02]  /*3e290*/  PRMT R10, R25, 0x7632, R10 ;  /* 0x00007632190a7816 */ /* 0x000fe4000000000a */
[----:B-1----:R-:W2:Y:S01]  /*3e2a0*/  LDL.LU R25, [R1+0x2fc] ;  /* 0x0002fc0001197983 */ /* 0x002ea20000300800 */
[----:B------:R-:W-:Y:S01]  /*3e2b0*/  ISETP.LT.AND P3, PT, R26, c[0x0][0x178], !P2 ;  /* 0x00005e001a007a0c */ /* 0x000fe20005761270 */
[C---:B------:R-:W-:Y:S01]  /*3e2c0*/  IMAD.WIDE R8, R4.reuse, 0x2, R16 ;  /* 0x0000000204087825 */ /* 0x040fe200078e0210 */
[----:B------:R-:W-:Y:S02]  /*3e2d0*/  ISETP.LT.AND P2, PT, R23, c[0x0][0x178], !P2 ;  /* 0x00005e0017007a0c */ /* 0x000fe40005741270 */
[C---:B------:R-:W-:Y:S01]  /*3e2e0*/  IADD3 R6, R4.reuse, c[0x0][0x198], RZ ;  /* 0x0000660004067a10 */ /* 0x040fe20007ffe0ff */
[----:B------:R-:W-:Y:S01]  /*3e2f0*/  IMAD.WIDE R4, R4, 0x2, R2 ;  /* 0x0000000204047825 */ /* 0x000fe200078e0202 */
[----:B----4-:R-:W-:Y:S01]  /*3e300*/  PRMT R22, R22, 0x7632, R22 ;  /* 0x0000763216167816 */ /* 0x010fe20000000016 */
[----:B------:R0:W-:Y:S04]  /*3e310*/  @P0 STG.E.U16 [R8.64], R10 ;  /* 0x0000000a08000986 */ /* 0x0001e8000c101506 */
[----:B------:R1:W-:Y:S01]  /*3e320*/  @P4 STG.E.U16 [R4.64], R22 ;  /* 0x0000001604004986 */ /* 0x0003e2000c101506 */
[----:B0-----:R-:W-:-:S04]  /*3e330*/  IMAD.WIDE R8, R6, 0x2, R16 ;  /* 0x0000000206087825 */ /* 0x001fc800078e0210 */
[----:B-1----:R-:W-:Y:S01]  /*3e340*/  IMAD.WIDE R4, R6, 0x2, R2 ;  /* 0x0000000206047825 */ /* 0x002fe200078e0202 */
[----:B---3--:R-:W-:Y:S01]  /*3e350*/  @P3 STG.E.U16 [R8.64], R24 ;  /* 0x0000001808003986 */ /* 0x008fe2000c101506 */
[----:B--2---:R-:W-:-:S03]  /*3e360*/  PRMT R10, R27, 0x7632, R10 ;  /* 0x000076321b0a7816 */ /* 0x004fc6000000000a */
[----:B------:R0:W-:Y:S04]  /*3e370*/  @P2 STG.E.U16 [R4.64], R27 ;  /* 0x0000001b04002986 */ /* 0x0001e8000c101506 */
[----:B0-----:R-:W2:Y:S01]  /*3e380*/  LDL.LU R27, [R1+0x30c] ;  /* 0x00030c00011b7983 */ /* 0x001ea20000300800 */
[----:B------:R-:W-:Y:S02]  /*3e390*/  IADD3 R0, R28, 0xf4, RZ ;  /* 0x000000f41c007810 */ /* 0x000fe40007ffe0ff */
[----:B------:R-:W-:Y:S02]  /*3e3a0*/  ISETP.LT.AND P3, PT, R26, c[0x0][0x178], !P1 ;  /* 0x00005e001a007a0c */ /* 0x000fe40004f61270 */
[----:B------:R-:W-:Y:S02]  /*3e3b0*/  ISETP.LT.AND P1, PT, R23, c[0x0][0x178], !P1 ;  /* 0x00005e0017007a0c */ /* 0x000fe40004f21270 */
[----:B------:R-:W-:-:S02]  /*3e3c0*/  IADD3 R12, R28, 0xf3, RZ ;  /* 0x000000f31c0c7810 */ /* 0x000fc40007ffe0ff */
[----:B------:R-:W-:Y:S02]  /*3e3d0*/  IADD3 R13, R6, c[0x0][0x198], RZ ;  /* 0x00006600060d7a10 */ /* 0x000fe40007ffe0ff */
[----:B------:R-:W-:Y:S02]  /*3e3e0*/  ISETP.GE.AND P0, PT, R0, c[0x0][0x17c], PT ;  /* 0x00005f0000007a0c */ /* 0x000fe40003f06270 */
[----:B------:R-:W-:Y:S02]  /*3e3f0*/  PRMT R0, R24, 0x7632, R0 ;  /* 0x0000763218007816 */ /* 0x000fe40000000000 */
[----:B------:R-:W-:Y:S01]  /*3e400*/  ISETP.LT.AND P4, PT, R26, c[0x0][0x178], !P5 ;  /* 0x00005e001a007a0c */ /* 0x000fe20006f81270 */
[----:B------:R-:W3:Y:S01]  /*3e410*/  LDL.LU R24, [R1+0x2c] ;  /* 0x00002c0001187983 */ /* 0x000ee20000300800 */
[----:B------:R-:W-:Y:S01]  /*3e420*/  ISETP.LT.AND P5, PT, R23, c[0x0][0x178], !P5 ;  /* 0x00005e0017007a0c */ /* 0x000fe20006fa1270 */
[----:B------:R-:W-:Y:S01]  /*3e430*/  IMAD.WIDE R4, R13, 0x2, R16 ;  /* 0x000000020d047825 */ /* 0x000fe200078e0210 */
[----:B------:R-:W-:-:S02]  /*3e440*/  ISETP.GE.AND P6, PT, R12, c[0x0][0x17c], PT ;  /* 0x00005f000c007a0c */ /* 0x000fc40003fc6270 */
[----:B------:R-:W-:Y:S01]  /*3e450*/  IADD3 R12, R28, 0xf5, RZ ;  /* 0x000000f51c0c7810 */ /* 0x000fe20007ffe0ff */
[C---:B------:R-:W-:Y:S01]  /*3e460*/  IMAD.WIDE R8, R13.reuse, 0x2, R2 ;  /* 0x000000020d087825 */ /* 0x040fe200078e0202 */
[----:B------:R-:W-:Y:S01]  /*3e470*/  IADD3 R6, R13, c[0x0][0x198], RZ ;  /* 0x000066000d067a10 */ /* 0x000fe20007ffe0ff */
[----:B------:R0:W-:Y:S01]  /*3e480*/  @P3 STG.E.U16 [R4.64], R0 ;  /* 0x0000000004003986 */ /* 0x0001e2000c101506 */
[----:B------:R-:W-:-:S03]  /*3e490*/  ISETP.GE.AND P2, PT, R12, c[0x0][0x17c], PT ;  /* 0x00005f000c007a0c */ /* 0x000fc60003f46270 */
[----:B------:R-:W-:Y:S01]  /*3e4a0*/  IMAD.WIDE R12, R6, 0x2, R16 ;  /* 0x00000002060c7825 */ /* 0x000fe200078e0210 */
[----:B------:R1:W-:Y:S01]  /*3e4b0*/  @P1 STG.E.U16 [R8.64], R10 ;  /* 0x0000000a08001986 */ /* 0x0003e2000c101506 */
[----:B------:R-:W-:Y:S02]  /*3e4c0*/  ISETP.LT.AND P1, PT, R26, c[0x0][0x178], !P6 ;  /* 0x00005e001a007a0c */ /* 0x000fe40007721270 */
[C---:B------:R-:W-:Y:S01]  /*3e4d0*/  IADD3 R19, R6.reuse, c[0x0][0x198], RZ ;  /* 0x0000660006137a10 */ /* 0x040fe20007ffe0ff */
[----:B0-----:R-:W-:Y:S01]  /*3e4e0*/  IMAD.WIDE R4, R6, 0x2, R2 ;  /* 0x0000000206047825 */ /* 0x001fe200078e0202 */
[----:B------:R-:W-:Y:S01]  /*3e4f0*/  ISETP.LT.AND P6, PT, R23, c[0x0][0x178], !P6 ;  /* 0x00005e0017007a0c */ /* 0x000fe200077c1270 */
[----:B------:R-:W-:Y:S01]  /*3e500*/  @P4 STG.E.U16 [R12.64], R25 ;  /* 0x000000190c004986 */ /* 0x000fe2000c101506 */
[----:B-1----:R-:W-:-:S03]  /*3e510*/  PRMT R10, R29, 0x7632, R10 ;  /* 0x000076321d0a7816 */ /* 0x002fc6000000000a */
[----:B------:R0:W-:Y:S01]  /*3e520*/  @P5 STG.E.U16 [R4.64], R29 ;  /* 0x0000001d04005986 */ /* 0x0001e2000c101506 */
[----:B------:R-:W-:Y:S02]  /*3e530*/  PRMT R0, R25, 0x7632, R0 ;  /* 0x0000763219007816 */ /* 0x000fe40000000000 */
[----:B------:R-:W-:Y:S01]  /*3e540*/  ISETP.LT.AND P4, PT, R26, c[0x0][0x178], !P0 ;  /* 0x00005e001a007a0c */ /* 0x000fe20004781270 */
[C---:B------:R-:W-:Y:S01]  /*3e550*/  IMAD.WIDE R8, R19.reuse, 0x2, R16 ;  /* 0x0000000213087825 */ /* 0x040fe200078e0210 */
[C---:B------:R-:W-:Y:S01]  /*3e560*/  IADD3 R6, R19.reuse, c[0x0][0x198], RZ ;  /* 0x0000660013067a10 */ /* 0x040fe20007ffe0ff */
[----:B0-----:R-:W4:Y:S04]  /*3e570*/  LDL.LU R29, [R1+0x31c] ;  /* 0x00031c00011d7983 */ /* 0x001f280000300800 */
[----:B------:R-:W4:Y:S01]  /*3e580*/  LDL.LU R25, [R1+0x1c] ;  /* 0x00001c0001197983 */ /* 0x000f220000300800 */
[----:B------:R-:W-:-:S03]  /*3e590*/  IMAD.WIDE R4, R19, 0x2, R2 ;  /* 0x0000000213047825 */ /* 0x000fc600078e0202 */
[----:B------:R0:W-:Y:S04]  /*3e5a0*/  @P1 STG.E.U16 [R8.64], R0 ;  /* 0x0000000008001986 */ /* 0x0001e8000c101506 */
[----:B------:R-:W-:Y:S01]  /*3e5b0*/  @P6 STG.E.U16 [R4.64], R10 ;  /* 0x0000000a04006986 */ /* 0x000fe2000c101506 */
[----:B0-----:R-:W-:-:S05]  /*3e5c0*/  IMAD.WIDE R8, R6, 0x2, R16 ;  /* 0x0000000206087825 */ /* 0x001fca00078e0210 */
[----:B--2---:R0:W-:Y:S02]  /*3e5d0*/  @P4 STG.E.U16 [R8.64], R27 ;  /* 0x0000001b08004986 */ /* 0x0041e4000c101506 */
[----:B0-----:R-:W-:Y:S02]  /*3e5e0*/  PRMT R9, R27, 0x7632, R9 ;  /* 0x000076321b097816 */ /* 0x001fe40000000009 */
[----:B------:R-:W2:Y:S01]  /*3e5f0*/  LDL.LU R27, [R1+0x34c] ;  /* 0x00034c00011b7983 */ /* 0x000ea20000300800 */
[----:B------:R-:W-:Y:S02]  /*3e600*/  ISETP.LT.AND P0, PT, R23, c[0x0][0x178], !P0 ;  /* 0x00005e0017007a0c */ /* 0x000fe40004701270 */
[----:B------:R-:W-:Y:S01]  /*3e610*/  IADD3 R14, R28, 0xf6, RZ ;  /* 0x000000f61c0e7810 */ /* 0x000fe20007ffe0ff */
[----:B------:R-:W-:Y:S01]  /*3e620*/  IMAD.WIDE R4, R6, 0x2, R2 ;  /* 0x0000000206047825 */ /* 0x000fe200078e0202 */
[----:B------:R-:W-:Y:S02]  /*3e630*/  ISETP.LT.AND P6, PT, R26, c[0x0][0x178], !P2 ;  /* 0x00005e001a007a0c */ /* 0x000fe400057c1270 */
[----:B------:R-:W-:-:S02]  /*3e640*/  ISETP.GE.AND P3, PT, R14, c[0x0][0x17c], PT ;  /* 0x00005f000e007a0c */ /* 0x000fc40003f66270 */
[----:B------:R-:W-:Y:S02]  /*3e650*/  IADD3 R13, R6, c[0x0][0x198], RZ ;  /* 0x00006600060d7a10 */ /* 0x000fe40007ffe0ff */
[----:B------:R-:W-:-:S03]  /*3e660*/  ISETP.LT.AND P2, PT, R23, c[0x0][0x178], !P2 ;  /* 0x00005e0017007a0c */ /* 0x000fc60005741270 */
[----:B---3--:R0:W-:Y:S01]  /*3e670*/  @P0 STG.E.U16 [R4.64], R24 ;  /* 0x0000001804000986 */ /* 0x0081e2000c101506 */
[----:B------:R-:W-:Y:S02]  /*3e680*/  ISETP.LT.AND P0, PT, R26, c[0x0][0x178], !P3 ;  /* 0x00005e001a007a0c */ /* 0x000fe40005f01270 */
[----:B------:R-:W-:Y:S02]  /*3e690*/  ISETP.LT.AND P3, PT, R23, c[0x0][0x178], !P3 ;  /* 0x00005e0017007a0c */ /* 0x000fe40005f61270 */
[C---:B------:R-:W-:Y:S02]  /*3e6a0*/  IADD3 R19, R13.reuse, c[0x0][0x198], RZ ;  /* 0x000066000d137a10 */ /* 0x040fe40007ffe0ff */
[C---:B------:R-:W-:Y:S01]  /*3e6b0*/  IADD3 R12, R28.reuse, 0xf9, RZ ;  /* 0x000000f91c0c7810 */ /* 0x040fe20007ffe0ff */
[----:B0-----:R-:W-:Y:S01]  /*3e6c0*/  IMAD.WIDE R4, R13, 0x2, R16 ;  /* 0x000000020d047825 */ /* 0x001fe200078e0210 */
[----:B------:R-:W-:Y:S02]  /*3e6d0*/  IADD3 R18, R28, 0xf7, RZ ;  /* 0x000000f71c127810 */ /* 0x000fe40007ffe0ff */
[----:B------:R-:W-:-:S02]  /*3e6e0*/  PRMT R0, R24, 0x7632, R0 ;  /* 0x0000763218007816 */ /* 0x000fc40000000000 */
[----:B------:R0:W-:Y:S01]  /*3e6f0*/  @P6 STG.E.U16 [R4.64], R9 ;  /* 0x0000000904006986 */ /* 0x0001e2000c101506 */
[----:B------:R-:W-:Y:S02]  /*3e700*/  IADD3 R14, R28, 0xf8, RZ ;  /* 0x000000f81c0e7810 */ /* 0x000fe40007ffe0ff */
[----:B------:R-:W-:Y:S02]  /*3e710*/  ISETP.GE.AND P4, PT, R12, c[0x0][0x17c], PT ;  /* 0x00005f000c007a0c */ /* 0x000fe40003f86270 */
[----:B------:R-:W-:Y:S02]  /*3e720*/  ISETP.GE.AND P5, PT, R18, c[0x0][0x17c], PT ;  /* 0x00005f0012007a0c */ /* 0x000fe40003fa6270 */
[----:B------:R-:W-:Y:S01]  /*3e730*/  IADD3 R6, R28, 0xfb, RZ ;  /* 0x000000fb1c067810 */ /* 0x000fe20007ffe0ff */
[----:B0-----:R-:W-:-:S04]  /*3e740*/  IMAD.WIDE R4, R13, 0x2, R2 ;  /* 0x000000020d047825 */ /* 0x001fc800078e0202 */
[C---:B------:R-:W-:Y:S01]  /*3e750*/  IMAD.WIDE R8, R19.reuse, 0x2, R16 ;  /* 0x0000000213087825 */ /* 0x040fe200078e0210 */
[----:B------:R-:W-:Y:S01]  /*3e760*/  ISETP.GE.AND P1, PT, R14, c[0x0][0x17c], PT ;  /* 0x00005f000e007a0c */ /* 0x000fe20003f26270 */
[----:B------:R-:W-:Y:S02]  /*3e770*/  @P2 STG.E.U16 [R4.64], R0 ;  /* 0x0000000004002986 */ /* 0x000fe4000c101506 */
[----:B------:R-:W-:Y:S01]  /*3e780*/  IMAD.WIDE R12, R19, 0x2, R2 ;  /* 0x00000002130c7825 */ /* 0x000fe200078e0202 */
[----:B------:R-:W-:Y:S01]  /*3e790*/  ISETP.GE.AND P2, PT, R6, c[0x0][0x17c], PT ;  /* 0x00005f0006007a0c */ /* 0x000fe20003f46270 */
[----:B----4-:R0:W-:Y:S01]  /*3e7a0*/  @P0 STG.E.U16 [R8.64], R29 ;  /* 0x0000001d08000986 */ /* 0x0101e2000c101506 */
[----:B------:R-:W-:Y:S02]  /*3e7b0*/  ISETP.LT.AND P0, PT, R26, c[0x0][0x178], !P5 ;  /* 0x00005e001a007a0c */ /* 0x000fe40006f01270 */
[----:B------:R-:W-:Y:S01]  /*3e7c0*/  ISETP.LT.AND P5, PT, R23, c[0x0][0x178], !P5 ;  /* 0x00005e0017007a0c */ /* 0x000fe20006fa1270 */
[----:B------:R1:W-:Y:S01]  /*3e7d0*/  @P3 STG.E.U16 [R12.64], R25 ;  /* 0x000000190c003986 */ /* 0x0003e2000c101506 */
[----:B------:R-:W-:-:S02]  /*3e7e0*/  IADD3 R19, R19, c[0x0][0x198], RZ ;  /* 0x0000660013137a10 */ /* 0x000fc40007ffe0ff */
[----:B------:R-:W-:Y:S02]  /*3e7f0*/  PRMT R6, R29, 0x7632, R6 ;  /* 0x000076321d067816 */ /* 0x000fe40000000006 */
[----:B------:R-:W-:Y:S01]  /*3e800*/  ISETP.LT.AND P3, PT, R26, c[0x0][0x178], !P1 ;  /* 0x00005e001a007a0c */ /* 0x000fe20004f61270 */
[----:B0-----:R-:W3:Y:S01]  /*3e810*/  LDL.LU R29, [R1+0x33c] ;  /* 0x00033c00011d7983 */ /* 0x001ee20000300800 */
[----:B------:R-:W-:Y:S02]  /*3e820*/  IADD3 R10, R28, 0xfa, RZ ;  /* 0x000000fa1c0a7810 */ /* 0x000fe40007ffe0ff */
[C---:B------:R-:W-:Y:S01]  /*3e830*/  IADD3 R21, R19.reuse, c[0x0][0x198], RZ ;  /* 0x0000660013157a10 */ /* 0x040fe20007ffe0ff */
[----:B------:R-:W-:Y:S01]  /*3e840*/  IMAD.WIDE R4, R19, 0x2, R16 ;  /* 0x0000000213047825 */ /* 0x000fe200078e0210 */
[----:B------:R-:W-:Y:S02]  /*3e850*/  ISETP.GE.AND P6, PT, R10, c[0x0][0x17c], PT ;  /* 0x00005f000a007a0c */ /* 0x000fe40003fc6270 */
[----:B------:R-:W-:Y:S01]  /*3e860*/  PRMT R10, R25, 0x7632, R10 ;  /* 0x00007632190a7816 */ /* 0x000fe2000000000a */
[----:B------:R-:W-:Y:S01]  /*3e870*/  IMAD.WIDE R8, R19, 0x2, R2 ;  /* 0x0000000213087825 */ /* 0x000fe200078e0202 */
[----:B------:R-:W-:-:S03]  /*3e880*/  IADD3 R0, R28, 0xfc, RZ ;  /* 0x000000fc1c007810 */ /* 0x000fc60007ffe0ff */
[----:B-1----:R-:W-:Y:S01]  /*3e890*/  IMAD.WIDE R12, R21, 0x2, R16 ;  /* 0x00000002150c7825 */ /* 0x002fe200078e0210 */
[----:B------:R-:W-:Y:S01]  /*3e8a0*/  @P0 STG.E.U16 [R4.64], R6 ;  /* 0x0000000604000986 */ /* 0x000fe2000c101506 */
[----:B------:R-:W-:-:S03]  /*3e8b0*/  ISETP.GE.AND P0, PT, R0, c[0x0][0x17c], PT ;  /* 0x00005f0000007a0c */ /* 0x000fc60003f06270 */
[----:B------:R-:W-:Y:S01]  /*3e8c0*/  @P5 STG.E.U16 [R8.64], R10 ;  /* 0x0000000a08005986 */ /* 0x000fe2000c101506 */
[----:B--2---:R-:W-:-:S03]  /*3e8d0*/  PRMT R0, R27, 0x7632, R0 ;  /* 0x000076321b007816 */ /* 0x004fc60000000000 */
[----:B------:R0:W-:Y:S04]  /*3e8e0*/  @P3 STG.E.U16 [R12.64], R27 ;  /* 0x0000001b0c003986 */ /* 0x0001e8000c101506 */
[----:B0-----:R-:W2:Y:S01]  /*3e8f0*/  LDL.LU R27, [R1+0x32c] ;  /* 0x00032c00011b7983 */ /* 0x001ea20000300800 */
[----:B------:R-:W-:Y:S01]  /*3e900*/  ISETP.LT.AND P1, PT, R23, c[0x0][0x178], !P1 ;  /* 0x00005e0017007a0c */ /* 0x000fe20004f21270 */
[----:B------:R-:W-:Y:S01]  /*3e910*/  IMAD.WIDE R18, R21, 0x2, R2 ;  /* 0x0000000215127825 */ /* 0x000fe200078e0202 */
[----:B------:R-:W-:Y:S02]  /*3e920*/  ISETP.LT.AND P3, PT, R26, c[0x0][0x178], !P4 ;  /* 0x00005e001a007a0c */ /* 0x000fe40006761270 */
[----:B------:R-:W-:Y:S02]  /*3e930*/  ISETP.LT.AND P4, PT, R23, c[0x0][0x178], !P4 ;  /* 0x00005e0017007a0c */ /* 0x000fe40006781270 */
[----:B------:R-:W-:-:S02]  /*3e940*/  IADD3 R21, R21, c[0x0][0x198], RZ ;  /* 0x0000660015157a10 */ /* 0x000fc40007ffe0ff */
[----:B------:R-:W-:Y:S02]  /*3e950*/  ISETP.LT.AND P5, PT, R26, c[0x0][0x178], !P6 ;  /* 0x00005e001a007a0c */ /* 0x000fe400077a1270 */
[C---:B------:R-:W-:Y:S01]  /*3e960*/  IADD3 R25, R21.reuse, c[0x0][0x198], RZ ;  /* 0x0000660015197a10 */ /* 0x040fe20007ffe0ff */
[----:B------:R-:W-:Y:S01]  /*3e970*/  IMAD.WIDE R4, R21, 0x2, R16 ;  /* 0x0000000215047825 */ /* 0x000fe200078e0210 */
[----:B------:R-:W-:-:S03]  /*3e980*/  PRMT R14, R7, 0x7632, R14 ;  /* 0x00007632070e7816 */ /* 0x000fc6000000000e */
[----:B------:R-:W-:Y:S01]  /*3e990*/  IMAD.WIDE R8, R21, 0x2, R2 ;  /* 0x0000000215087825 */ /* 0x000fe200078e0202 */
[----:B------:R0:W-:Y:S01]  /*3e9a0*/  @P1 STG.E.U16 [R18.64], R7 ;  /* 0x0000000712001986 */ /* 0x0001e2000c101506 */
[----:B------:R-:W-:Y:S02]  /*3e9b0*/  ISETP.LT.AND P6, PT, R23, c[0x0][0x178], !P6 ;  /* 0x00005e0017007a0c */ /* 0x000fe400077c1270 */
[----:B------:R-:W-:Y:S01]  /*3e9c0*/  IMAD.WIDE R12, R25, 0x2, R16 ;  /* 0x00000002190c7825 */ /* 0x000fe200078e0210 */
[----:B------:R1:W-:Y:S04]  /*3e9d0*/  @P3 STG.E.U16 [R4.64], R0 ;  /* 0x0000000004003986 */ /* 0x0003e8000c101506 */
[----:B------:R4:W-:Y:S01]  /*3e9e0*/  @P4 STG.E.U16 [R8.64], R14 ;  /* 0x0000000e08004986 */ /* 0x0009e2000c101506 */
[----:B------:R-:W-:-:S02]  /*3e9f0*/  ISETP.LT.AND P4, PT, R26, c[0x0][0x178], !P2 ;  /* 0x00005e001a007a0c */ /* 0x000fc40005781270 */
[----:B------:R-:W-:Y:S02]  /*3ea00*/  ISETP.LT.AND P2, PT, R23, c[0x0][0x178], !P2 ;  /* 0x00005e0017007a0c */ /* 0x000fe40005741270 */
[C---:B0-----:R-:W-:Y:S02]  /*3ea10*/  IADD3 R19, R25.reuse, c[0x0][0x198], RZ ;  /* 0x0000660019137a10 */ /* 0x041fe40007ffe0ff */
[C---:B------:R-:W-:Y:S02]  /*3ea20*/  IADD3 R10, R28.reuse, 0xfd, RZ ;  /* 0x000000fd1c0a7810 */ /* 0x040fe40007ffe0ff */
[----:B------:R-:W-:Y:S01]  /*3ea30*/  IADD3 R6, R28, 0xfe, RZ ;  /* 0x000000fe1c067810 */ /* 0x000fe20007ffe0ff */
[----:B-1----:R-:W-:Y:S01]  /*3ea40*/  IMAD.WIDE R4, R25, 0x2, R2 ;  /* 0x0000000219047825 */ /* 0x002fe200078e0202 */
[----:B------:R-:W-:Y:S02]  /*3ea50*/  IADD3 R21, R19, c[0x0][0x198], RZ ;  /* 0x0000660013157a10 */ /* 0x000fe40007ffe0ff */
[----:B------:R-:W-:-:S02]  /*3ea60*/  ISETP.GE.AND P1, PT, R10, c[0x0][0x17c], PT ;  /* 0x00005f000a007a0c */ /* 0x000fc40003f26270 */
[----:B------:R-:W-:Y:S01]  /*3ea70*/  ISETP.GE.AND P3, PT, R6, c[0x0][0x17c], PT ;  /* 0x00005f0006007a0c */ /* 0x000fe20003f66270 */
[----:B------:R-:W-:Y:S01]  /*3ea80*/  IMAD.WIDE R6, R19, 0x2, R16 ;  /* 0x0000000213067825 */ /* 0x000fe200078e0210 */
[----:B------:R-:W-:Y:S02]  /*3ea90*/  IADD3 R28, R28, 0xff, RZ ;  /* 0x000000ff1c1c7810 */ /* 0x000fe40007ffe0ff */
[----:B------:R-:W-:Y:S01]  /*3eaa0*/  PRMT R0, R11, 0x7632, R0 ;  /* 0x000076320b007816 */ /* 0x000fe20000000000 */
[----:B---3--:R0:W-:Y:S01]  /*3eab0*/  @P5 STG.E.U16 [R12.64], R29 ;  /* 0x0000001d0c005986 */ /* 0x0081e2000c101506 */
[----:B------:R-:W-:Y:S01]  /*3eac0*/  ISETP.LT.AND P5, PT, R26, c[0x0][0x178], !P0 ;  /* 0x00005e001a007a0c */ /* 0x000fe200047a1270 */
[----:B----4-:R-:W-:Y:S01]  /*3ead0*/  IMAD.WIDE R8, R19, 0x2, R2 ;  /* 0x0000000213087825 */ /* 0x010fe200078e0202 */
[----:B------:R-:W-:Y:S01]  /*3eae0*/  PRMT R10, R29, 0x7632, R10 ;  /* 0x000076321d0a7816 */ /* 0x000fe2000000000a */
[----:B------:R1:W-:Y:S01]  /*3eaf0*/  @P6 STG.E.U16 [R4.64], R11 ;  /* 0x0000000b04006986 */ /* 0x0003e2000c101506 */
[----:B------:R-:W-:-:S03]  /*3eb00*/  ISETP.GE.AND P6, PT, R28, c[0x0][0x17c], PT ;  /* 0x00005f001c007a0c */ /* 0x000fc60003fc6270 */
[----:B------:R3:W-:Y:S01]  /*3eb10*/  @P4 STG.E.U16 [R6.64], R10 ;  /* 0x0000000a06004986 */ /* 0x0007e2000c101506 */
[----:B0-----:R-:W-:-:S03]  /*3eb20*/  IMAD.WIDE R12, R21, 0x2, R16 ;  /* 0x00000002150c7825 */ /* 0x001fc600078e0210 */
[----:B------:R-:W2:Y:S01]  /*3eb30*/  LDL.LU R29, [R1+0x2ec] ;  /* 0x0002ec00011d7983 */ /* 0x000ea20000300800 */
[----:B------:R-:W-:-:S03]  /*3eb40*/  ISETP.LT.AND P4, PT, R26, c[0x0][0x178], !P3 ;  /* 0x00005e001a007a0c */ /* 0x000fc60005f81270 */
[----:B------:R0:W-:Y:S01]  /*3eb50*/  @P2 STG.E.U16 [R8.64], R0 ;  /* 0x0000000008002986 */ /* 0x0001e2000c101506 */
[C---:B------:R-:W-:Y:S02]  /*3eb60*/  ISETP.LT.AND P2, PT, R26.reuse, c[0x0][0x178], !P6 ;  /* 0x00005e001a007a0c */ /* 0x040fe40007741270 */
[C---:B------:R-:W-:Y:S02]  /*3eb70*/  ISETP.LT.AND P0, PT, R23.reuse, c[0x0][0x178], !P0 ;  /* 0x00005e0017007a0c */ /* 0x040fe40004701270 */
[C---:B------:R-:W-:Y:S02]  /*3eb80*/  ISETP.LT.AND P3, PT, R23.reuse, c[0x0][0x178], !P3 ;  /* 0x00005e0017007a0c */ /* 0x040fe40005f61270 */
[C---:B------:R-:W-:Y:S01]  /*3eb90*/  ISETP.LT.AND P6, PT, R23.reuse, c[0x0][0x178], !P6 ;  /* 0x00005e0017007a0c */ /* 0x040fe200077c1270 */
[----:B--2---:R2:W-:Y:S01]  /*3eba0*/  @P5 STG.E.U16 [R12.64], R27 ;  /* 0x0000001b0c005986 */ /* 0x0045e2000c101506 */
[----:B------:R-:W-:Y:S02]  /*3ebb0*/  ISETP.LT.AND P5, PT, R26, c[0x0][0x178], !P1 ;  /* 0x00005e001a007a0c */ /* 0x000fe40004fa1270 */
[----:B------:R-:W-:-:S02]  /*3ebc0*/  ISETP.LT.AND P1, PT, R23, c[0x0][0x178], !P1 ;  /* 0x00005e0017007a0c */ /* 0x000fc40004f21270 */
[----:B------:R-:W4:Y:S01]  /*3ebd0*/  LDL.LU R23, [R1+0x12c0] ;  /* 0x0012c00001177983 */ /* 0x000f220000300800 */
[C---:B------:R-:W-:Y:S01]  /*3ebe0*/  IADD3 R19, R21.reuse, c[0x0][0x198], RZ ;  /* 0x0000660015137a10 */ /* 0x040fe20007ffe0ff */
[----:B-1----:R-:W-:-:S03]  /*3ebf0*/  IMAD.WIDE R4, R21, 0x2, R2 ;  /* 0x0000000215047825 */ /* 0x002fc600078e0202 */
[C---:B------:R-:W-:Y:S01]  /*3ec00*/  IADD3 R25, R19.reuse, c[0x0][0x198], RZ ;  /* 0x0000660013197a10 */ /* 0x040fe20007ffe0ff */
[----:B---3--:R-:W-:Y:S01]  /*3ec10*/  IMAD.WIDE R6, R19, 0x2, R16 ;  /* 0x0000000213067825 */ /* 0x008fe200078e0210 */
[----:B0-----:R-:W-:Y:S02]  /*3ec20*/  PRMT R0, R27, 0x7632, R0 ;  /* 0x000076321b007816 */ /* 0x001fe40000000000 */
[----:B------:R-:W-:Y:S01]  /*3ec30*/  IADD3 R21, R25, c[0x0][0x198], RZ ;  /* 0x0000660019157a10 */ /* 0x000fe20007ffe0ff */
[----:B------:R-:W-:Y:S01]  /*3ec40*/  IMAD.WIDE R8, R19, 0x2, R2 ;  /* 0x0000000213087825 */ /* 0x000fe200078e0202 */
[----:B------:R-:W-:Y:S01]  /*3ec50*/  PRMT R14, R15, 0x7632, R14 ;  /* 0x000076320f0e7816 */ /* 0x000fe2000000000e */
[----:B------:R0:W-:Y:S02]  /*3ec60*/  @P0 STG.E.U16 [R4.64], R15 ;  /* 0x0000000f04000986 */ /* 0x0001e4000c101506 */
[C---:B------:R-:W-:Y:S02]  /*3ec70*/  IMAD.WIDE R10, R25.reuse, 0x2, R16 ;  /* 0x00000002190a7825 */ /* 0x040fe400078e0210 */
[----:B------:R1:W-:Y:S02]  /*3ec80*/  @P5 STG.E.U16 [R6.64], R0 ;  /* 0x0000000006005986 */ /* 0x0003e4000c101506 */
[----:B--2---:R-:W-:-:S02]  /*3ec90*/  IMAD.WIDE R12, R25, 0x2, R2 ;  /* 0x00000002190c7825 */ /* 0x004fc400078e0202 */
[----:B------:R1:W-:Y:S02]  /*3eca0*/  @P1 STG.E.U16 [R8.64], R14 ;  /* 0x0000000e08001986 */ /* 0x0003e4000c101506 */
[----:B------:R-:W-:-:S04]  /*3ecb0*/  IMAD.WIDE R16, R21, 0x2, R16 ;  /* 0x0000000215107825 */ /* 0x000fc800078e0210 */
[----:B------:R-:W-:Y:S01]  /*3ecc0*/  IMAD.WIDE R2, R21, 0x2, R2 ;  /* 0x0000000215027825 */ /* 0x000fe200078e0202 */
[----:B0-----:R-:W-:Y:S01]  /*3ecd0*/  PRMT R5, R29, 0x7632, R5 ;  /* 0x000076321d057816 */ /* 0x001fe20000000005 */
[----:B------:R1:W-:Y:S04]  /*3ece0*/  @P4 STG.E.U16 [R10.64], R29 ;  /* 0x0000001d0a004986 */ /* 0x0003e8000c101506 */
[----:B----4-:R1:W-:Y:S04]  /*3ecf0*/  @P3 STG.E.U16 [R12.64], R23 ;  /* 0x000000170c003986 */ /* 0x0103e8000c101506 */
[----:B------:R1:W-:Y:S01]  /*3ed00*/  @P2 STG.E.U16 [R16.64], R5 ;  /* 0x0000000510002986 */ /* 0x0003e2000c101506 */
[----:B------:R-:W-:Y:S05]  /*3ed10*/  @!P6 EXIT ;  /* 0x000000000000e94d */ /* 0x000fea0003800000 */
[----:B-1----:R-:W-:-:S05]  /*3ed20*/  PRMT R23, R23, 0x7632, R23 ;  /* 0x0000763217177816 */ /* 0x002fca0000000017 */
[----:B------:R-:W-:Y:S01]  /*3ed30*/  STG.E.U16 [R2.64], R23 ;  /* 0x0000001702007986 */ /* 0x000fe2000c101506 */
[----:B------:R-:W-:Y:S05]  /*3ed40*/  EXIT ;  /* 0x000000000000794d */ /* 0x000fea0003800000 */
.L_x_3:
[----:B------:R-:W-:-:S00]  /*3ed50*/  BRA `(.L_x_3) ;  /* 0xfffffff000007947 */ /* 0x000fc0000383ffff */
[----:B------:R-:W-:-:S00]  /*3ed60*/  NOP ;  /* 0x0000000000007918 */ /* 0x000fc00000000000 */
        /* <DEDUP_REMOVED lines=9> */
.L_x_4:


//--------------------- .nv.shared.matmul_kernel  --------------------------
	.section	.nv.shared.matmul_kernel,"aw",@nobits
	.sectionflags	@""
	.align	16
